	.target	sm_100a

	.elftype	@"ET_EXEC"


//--------------------- .note.nv.tkinfo           --------------------------
	.section	.note.nv.tkinfo,"",@"SHT_NOTE"
	.sectionflags	@"SHF_NOTE_NV_TKINFO"
	.tkinfo
        /*0018*/ 	.word	0x00000002
        /*0030*/ 	.string	""
        /*0030*/ 	.string	"ptxas"
        /*0030*/ 	.string	"Cuda compilation tools, release 13.0, V13.0.88"
        /*0030*/ 	.string	"Build cuda_13.0.r13.0/compiler.36424714_0"
        /*0030*/ 	.string	"-arch sm_100a -m 64 "



//--------------------- .note.nv.cuinfo           --------------------------
	.section	.note.nv.cuinfo,"",@"SHT_NOTE"
	.sectionflags	@"SHF_NOTE_NV_CUINFO"
        /*0018*/ 	.short	0x0002
        /*001a*/ 	.short	0x0064
        /*001c*/ 	.short	0x0082
	.zero		2


//--------------------- .nv.info                  --------------------------
	.section	.nv.info,"",@"SHT_CUDA_INFO"
	.align	4


	//----- nvinfo : EIATTR_REGCOUNT
	.align		4
        /*0000*/ 	.byte	0x04, 0x2f
        /*0002*/ 	.short	(.L_21 - .L_20)
	.align		4
.L_20:
        /*0004*/ 	.word	index@(_ZN7cutlass13device_kernelINS_4fmha6kernel36Sm100FmhaBwdKernelTmaWarpSpecializedIN4cute5tupleIJiiiiNS5_IJNS5_IJiiEEEiEEEEEENS_6half_tEfNS5_IJNS4_1CILi128EEESB_NSA_ILi32EEESC_EEENS1_10collective10CausalMaskILb1EEEEEEEvNT_6ParamsE)
        /*0008*/ 	.word	0x00000080


	//----- nvinfo : EIATTR_FRAME_SIZE
	.align		4
.L_21:
        /*000c*/ 	.byte	0x04, 0x11
        /*000e*/ 	.short	(.L_23 - .L_22)
	.align		4
.L_22:
        /*0010*/ 	.word	index@($__internal_3_$__cuda_sm20_div_u16)
        /*0014*/ 	.word	0x00000018


	//----- nvinfo : EIATTR_FRAME_SIZE
	.align		4
.L_23:
        /*0018*/ 	.byte	0x04, 0x11
        /*001a*/ 	.short	(.L_25 - .L_24)
	.align		4
.L_24:
        /*001c*/ 	.word	index@($__internal_2_$__cuda_sm10x_tcgen05_guardrail_trap_unallocated_columns_being_dealloced)
        /*0020*/ 	.word	0x00000018


	//----- nvinfo : EIATTR_FRAME_SIZE
	.align		4
.L_25:
        /*0024*/ 	.byte	0x04, 0x11
        /*0026*/ 	.short	(.L_27 - .L_26)
	.align		4
.L_26:
        /*0028*/ 	.word	index@($__internal_1_$__cuda_sm10x_tcgen05_guardrail_trap_phase_invalid_during_alloc)
        /*002c*/ 	.word	0x00000018


	//----- nvinfo : EIATTR_FRAME_SIZE
	.align		4
.L_27:
        /*0030*/ 	.byte	0x04, 0x11
        /*0032*/ 	.short	(.L_29 - .L_28)
	.align		4
.L_28:
        /*0034*/ 	.word	index@($__internal_0_$__cuda_sm10x_tcgen05_guardrail_trap_col_being_dealloced_not_returned_by_alloc)
        /*0038*/ 	.word	0x00000018


	//----- nvinfo : EIATTR_FRAME_SIZE
	.align		4
.L_29:
        /*003c*/ 	.byte	0x04, 0x11
        /*003e*/ 	.short	(.L_31 - .L_30)
	.align		4
.L_30:
        /*0040*/ 	.word	index@(_ZN7cutlass13device_kernelINS_4fmha6kernel36Sm100FmhaBwdKernelTmaWarpSpecializedIN4cute5tupleIJiiiiNS5_IJNS5_IJiiEEEiEEEEEENS_6half_tEfNS5_IJNS4_1CILi128EEESB_NSA_ILi32EEESC_EEENS1_10collective10CausalMaskILb1EEEEEEEvNT_6ParamsE)
        /*0044*/ 	.word	0x00000018


	//----- nvinfo : EIATTR_MIN_STACK_SIZE
	.align		4
.L_31:
        /*0048*/ 	.byte	0x04, 0x12
        /*004a*/ 	.short	(.L_33 - .L_32)
	.align		4
.L_32:
        /*004c*/ 	.word	index@(_ZN7cutlass13device_kernelINS_4fmha6kernel36Sm100FmhaBwdKernelTmaWarpSpecializedIN4cute5tupleIJiiiiNS5_IJNS5_IJiiEEEiEEEEEENS_6half_tEfNS5_IJNS4_1CILi128EEESB_NSA_ILi32EEESC_EEENS1_10collective10CausalMaskILb1EEEEEEEvNT_6ParamsE)
        /*0050*/ 	.word	0x00000018
.L_33:


//--------------------- .nv.compat                --------------------------
	.section	.nv.compat,"",@"SHT_CUDA_COMPAT_INFO"
	.align	4
        /*0000*/ 	.byte	0x02, 0x09, 0x01, 0x00, 0x02, 0x02, 0x02, 0x00, 0x02, 0x05, 0x05, 0x00, 0x03, 0x07, 0x01, 0x01
        /*0010*/ 	.byte	0x02, 0x03, 0x01, 0x00, 0x02, 0x06, 0x01, 0x00, 0x04, 0x0b, 0x08, 0x00, 0x01, 0x00, 0x00, 0x00
        /*0020*/ 	.byte	0x00, 0x00, 0x00, 0x00


//--------------------- .nv.info._ZN7cutlass13device_kernelINS_4fmha6kernel36Sm100FmhaBwdKernelTmaWarpSpecializedIN4cute5tupleIJiiiiNS5_IJNS5_IJiiEEEiEEEEEENS_6half_tEfNS5_IJNS4_1CILi128EEESB_NSA_ILi32EEESC_EEENS1_10collective10CausalMaskILb1EEEEEEEvNT_6ParamsE --------------------------
	.section	.nv.info._ZN7cutlass13device_kernelINS_4fmha6kernel36Sm100FmhaBwdKernelTmaWarpSpecializedIN4cute5tupleIJiiiiNS5_IJNS5_IJiiEEEiEEEEEENS_6half_tEfNS5_IJNS4_1CILi128EEESB_NSA_ILi32EEESC_EEENS1_10collective10CausalMaskILb1EEEEEEEvNT_6ParamsE,"",@"SHT_CUDA_INFO"
	.sectionflags	@""
	.align	4


	//----- nvinfo : EIATTR_CUDA_API_VERSION
	.align		4
        /*0000*/ 	.byte	0x04, 0x37
        /*0002*/ 	.short	(.L_35 - .L_34)
.L_34:
        /*0004*/ 	.word	0x00000082


	//----- nvinfo : EIATTR_KPARAM_INFO
	.align		4
.L_35:
        /*0008*/ 	.byte	0x04, 0x17
        /*000a*/ 	.short	(.L_37 - .L_36)
.L_36:
        /*000c*/ 	.word	0x00000000
        /*0010*/ 	.short	0x0000
        /*0012*/ 	.short	0x0000
        /*0014*/ 	.byte	0x00, 0xf0, 0x01, 0x1a


	//----- nvinfo : EIATTR_AT_ENTRY_FRAGMENTS
	.align		4
.L_37:
        /*0018*/ 	.byte	0x04, 0x4f
        /*001a*/ 	.short	(.L_39 - .L_38)


	//   ....[0]....
.L_38:
        /*001c*/ 	.word	0x00000006


	//----- nvinfo : EIATTR_RESERVED_SMEM_USED
	.align		4
.L_39:
        /*0020*/ 	.byte	0x01, 0x41
	.zero		2


	//----- nvinfo : EIATTR_SPARSE_MMA_MASK
	.align		4
        /*0024*/ 	.byte	0x03, 0x50
        /*0026*/ 	.short	0x0000


	//----- nvinfo : EIATTR_TCGEN05_1CTA_USED
	.align		4
        /*0028*/ 	.byte	0x01, 0x51
	.zero		2


	//----- nvinfo : EIATTR_MAXREG_COUNT
	.align		4
        /*002c*/ 	.byte	0x03, 0x1b
        /*002e*/ 	.short	0x0080


	//----- nvinfo : EIATTR_NUM_BARRIERS
	.align		4
        /*0030*/ 	.byte	0x02, 0x4c
        /*0032*/ 	.byte	0x04
	.zero		1


	//----- nvinfo : EIATTR_EXTERNS
	.align		4
        /*0034*/ 	.byte	0x04, 0x0f
        /*0036*/ 	.short	(.L_41 - .L_40)


	//   ....[0]....
	.align		4
.L_40:
        /*0038*/ 	.word	index@(__assertfail)


	//----- nvinfo : EIATTR_ANNOTATIONS
	.align		4
.L_41:
        /*003c*/ 	.byte	0x04, 0x55
        /*003e*/ 	.short	(.L_43 - .L_42)


	//   ....[0]....
.L_42:
        /*0040*/ 	.word	0x00000001
        /*0044*/ 	.byte	0xc0, 0x11, 0x00, 0x00, 0x01, 0x00, 0x00, 0x00, 0xb0, 0x2e, 0x00, 0x00, 0x01, 0x00, 0x00, 0x00
        /* <DEDUP_REMOVED lines=9> */
        /*00e4*/ 	.byte	0x90, 0xf3, 0x00, 0x00, 0x01, 0x00, 0x00, 0x00, 0x90, 0xf4, 0x00, 0x00


	//----- nvinfo : EIATTR_MERCURY_ISA_VERSION
	.align		4
.L_43:
        /*00f0*/ 	.byte	0x03, 0x5f
        /*00f2*/ 	.short	0x0101


	//----- nvinfo : EIATTR_INT_WARP_WIDE_INSTR_OFFSETS
	.align		4
        /*00f4*/ 	.byte	0x04, 0x31
        /*00f6*/ 	.short	(.L_45 - .L_44)


	//   ....[0]....
.L_44:
        /*00f8*/ 	.word	0x0000e4e0


	//   ....[1]....
        /*00fc*/ 	.word	0x0000e500


	//   ....[2]....
        /*0100*/ 	.word	0x0000e530


	//----- nvinfo : EIATTR_COOP_GROUP_MASK_REGIDS
	.align		4
.L_45:
        /*0104*/ 	.byte	0x04, 0x29
        /*0106*/ 	.short	(.L_47 - .L_46)


	//   ....[0]....
.L_46:
        /*0108*/ 	.word	0xffffffff


	//   ....[1]....
        /*010c*/ 	.word	0xffffffff


	//   ....[2]....
        /*0110*/ 	.word	0xffffffff


	//   ....[3]....
        /*0114*/ 	.word	0xffffffff


	//   ....[4]....
        /*0118*/ 	.word	0xffffffff


	//   ....[5]....
        /*011c*/ 	.word	0xffffffff


	//   ....[6]....
        /*0120*/ 	.word	0xffffffff


	//   ....[7]....
        /*0124*/ 	.word	0xffffffff


	//   ....[8]....
        /*0128*/ 	.word	0xffffffff


	//   ....[9]....
        /*012c*/ 	.word	0xffffffff


	//   ....[10]....
        /*0130*/ 	.word	0xffffffff


	//   ....[11]....
        /*0134*/ 	.word	0xffffffff


	//   ....[12]....
        /*0138*/ 	.word	0xffffffff


	//   ....[13]....
        /*013c*/ 	.word	0xffffffff


	//   ....[14]....
        /*0140*/ 	.word	0xffffffff


	//   ....[15]....
        /*0144*/ 	.word	0xffffffff


	//   ....[16]....
        /*0148*/ 	.word	0xffffffff


	//   ....[17]....
        /*014c*/ 	.word	0x0500000f


	//----- nvinfo : EIATTR_COOP_GROUP_INSTR_OFFSETS
	.align		4
.L_47:
        /*0150*/ 	.byte	0x04, 0x28
        /*0152*/ 	.short	(.L_49 - .L_48)


	//   ....[0]....
.L_48:
        /*0154*/ 	.word	0x00000080


	//   ....[1]....
        /*0158*/ 	.word	0x00000340


	//   ....[2]....
        /*015c*/ 	.word	0x00000560


	//   ....[3]....
        /*0160*/ 	.word	0x00000650


	//   ....[4]....
        /*0164*/ 	.word	0x00000790


	//   ....[5]....
        /*0168*/ 	.word	0x000008d0


	//   ....[6]....
        /*016c*/ 	.word	0x00000a10


	//   ....[7]....
        /*0170*/ 	.word	0x00000b50


	//   ....[8]....
        /*0174*/ 	.word	0x00000c90


	//   ....[9]....
        /*0178*/ 	.word	0x00000dd0


	//   ....[10]....
        /*017c*/ 	.word	0x00000f10


	//   ....[11]....
        /*0180*/ 	.word	0x00002220


	//   ....[12]....
        /*0184*/ 	.word	0x00002420


	//   ....[13]....
        /*0188*/ 	.word	0x00002440


	//   ....[14]....
        /*018c*/ 	.word	0x00006770


	//   ....[15]....
        /*0190*/ 	.word	0x0000e3d0


	//   ....[16]....
        /*0194*/ 	.word	0x0000e600


	//   ....[17]....
        /*0198*/ 	.word	0x000103b0


	//----- nvinfo : EIATTR_REG_RECONFIG
	.align		4
.L_49:
        /*019c*/ 	.byte	0x01, 0x54
	.zero		2


	//----- nvinfo : EIATTR_VRC_CTA_INIT_COUNT
	.align		4
        /*01a0*/ 	.byte	0x02, 0x4a
        /*01a2*/ 	.byte	0x80
	.zero		1


	//----- nvinfo : EIATTR_SYSCALL_OFFSETS
	.align		4
        /*01a4*/ 	.byte	0x04, 0x46
        /*01a6*/ 	.short	(.L_51 - .L_50)


	//   ....[0]....
.L_50:
        /*01a8*/ 	.word	0x00009140


	//   ....[1]....
        /*01ac*/ 	.word	0x00009310


	//   ....[2]....
        /*01b0*/ 	.word	0x000094c0


	//   ....[3]....
        /*01b4*/ 	.word	0x00009630


	//   ....[4]....
        /*01b8*/ 	.word	0x0000aea0


	//   ....[5]....
        /*01bc*/ 	.word	0x0000b080


	//   ....[6]....
        /*01c0*/ 	.word	0x0000b230


	//   ....[7]....
        /*01c4*/ 	.word	0x0000b3a0


	//   ....[8]....
        /*01c8*/ 	.word	0x0000b8d0


	//   ....[9]....
        /*01cc*/ 	.word	0x0000c6b0


	//   ....[10]....
        /*01d0*/ 	.word	0x0000d600


	//   ....[11]....
        /*01d4*/ 	.word	0x0000dcd0


	//----- nvinfo : EIATTR_MBARRIER_INSTR_OFFSETS
	.align		4
.L_51:
        /*01d8*/ 	.byte	0x04, 0x39
        /*01da*/ 	.short	(.L_53 - .L_52)


	//   ....[0]....
.L_52:
        /*01dc*/ 	.word	0x00000410
        /*01e0*/ 	.word	0x000000ff
        /*01e4*/ 	.word	0x0001a800
        /*01e8*/ 	.short	0x0100
        /*01ea*/ 	.byte	0x04
	.zero		1


	//   ....[1]....
        /*01ec*/ 	.word	0x00000420
        /*01f0*/ 	.word	0x000000ff
        /*01f4*/ 	.word	0x0001a810
        /*01f8*/ 	.short	0x0100
        /*01fa*/ 	.byte	0x04
	.zero		1


	//   ....[2]....
        /*01fc*/ 	.word	0x00000430
        /*0200*/ 	.word	0x000000ff
        /*0204*/ 	.word	0x0001a808
        /*0208*/ 	.short	0x0100
        /*020a*/ 	.byte	0x04
	.zero		1


	//   ....[3]....
        /*020c*/ 	.word	0x00000440
        /*0210*/ 	.word	0x000000ff
        /*0214*/ 	.word	0x0001a818
        /*0218*/ 	.short	0x0100
        /*021a*/ 	.byte	0x04
	.zero		1


	//   ....[4]....
        /*021c*/ 	.word	0x00000620
        /*0220*/ 	.word	0x000000ff
        /*0224*/ 	.word	0x0001a820
        /*0228*/ 	.short	0x0100
        /*022a*/ 	.byte	0x06
	.zero		1


	//   ....[5]....
        /*022c*/ 	.word	0x00000630
        /*0230*/ 	.word	0x000000ff
        /*0234*/ 	.word	0x0001a828
        /*0238*/ 	.short	0x0100
        /*023a*/ 	.byte	0x06
	.zero		1


	//   ....[6]....
        /*023c*/ 	.word	0x00000760
        /*0240*/ 	.word	0x000000ff
        /*0244*/ 	.word	0x0001a830
        /*0248*/ 	.short	0x0100
        /*024a*/ 	.byte	0x04
	.zero		1


	//   ....[7]....
        /*024c*/ 	.word	0x00000770
        /*0250*/ 	.word	0x000000ff
        /*0254*/ 	.word	0x0001a838
        /*0258*/ 	.short	0x0100
        /*025a*/ 	.byte	0x04
	.zero		1


	//   ....[8]....
        /*025c*/ 	.word	0x000008a0
        /*0260*/ 	.word	0x000000ff
        /*0264*/ 	.word	0x0001a840
        /*0268*/ 	.short	0x0100
        /*026a*/ 	.byte	0x04
	.zero		1


	//   ....[9]....
        /*026c*/ 	.word	0x000008b0
        /*0270*/ 	.word	0x000000ff
        /*0274*/ 	.word	0x0001a848
        /*0278*/ 	.short	0x0100
        /*027a*/ 	.byte	0x04
	.zero		1


	//   ....[10]....
        /*027c*/ 	.word	0x000009e0
        /*0280*/ 	.word	0x000000ff
        /*0284*/ 	.word	0x0001a850
        /*0288*/ 	.short	0x0100
        /*028a*/ 	.byte	0x04
	.zero		1


	//   ....[11]....
        /*028c*/ 	.word	0x000009f0
        /*0290*/ 	.word	0x000000ff
        /*0294*/ 	.word	0x0001a858
        /*0298*/ 	.short	0x0100
        /*029a*/ 	.byte	0x04
	.zero		1


	//   ....[12]....
        /*029c*/ 	.word	0x00000b20
        /*02a0*/ 	.word	0x000000ff
        /*02a4*/ 	.word	0x0001a860
        /*02a8*/ 	.short	0x0100
        /*02aa*/ 	.byte	0x04
	.zero		1


	//   ....[13]....
        /*02ac*/ 	.word	0x00000b30
        /*02b0*/ 	.word	0x000000ff
        /*02b4*/ 	.word	0x0001a868
        /*02b8*/ 	.short	0x0100
        /*02ba*/ 	.byte	0x04
	.zero		1


	//   ....[14]....
        /*02bc*/ 	.word	0x00000c60
        /*02c0*/ 	.word	0x000000ff
        /*02c4*/ 	.word	0x0001a870
        /*02c8*/ 	.short	0x0100
        /*02ca*/ 	.byte	0x04
	.zero		1


	//   ....[15]....
        /*02cc*/ 	.word	0x00000c70
        /*02d0*/ 	.word	0x000000ff
        /*02d4*/ 	.word	0x0001a878
        /*02d8*/ 	.short	0x0100
        /*02da*/ 	.byte	0x04
	.zero		1


	//   ....[16]....
        /*02dc*/ 	.word	0x00000da0
        /*02e0*/ 	.word	0x000000ff
        /*02e4*/ 	.word	0x0001a880
        /*02e8*/ 	.short	0x0100
        /*02ea*/ 	.byte	0x04
	.zero		1


	//   ....[17]....
        /*02ec*/ 	.word	0x00000db0
        /*02f0*/ 	.word	0x000000ff
        /*02f4*/ 	.word	0x0001a888
        /*02f8*/ 	.short	0x0100
        /*02fa*/ 	.byte	0x04
	.zero		1


	//   ....[18]....
        /*02fc*/ 	.word	0x00000ee0
        /*0300*/ 	.word	0x000000ff
        /*0304*/ 	.word	0x0001a890
        /*0308*/ 	.short	0x0100
        /*030a*/ 	.byte	0x04
	.zero		1


	//   ....[19]....
        /*030c*/ 	.word	0x00000ef0
        /*0310*/ 	.word	0x000000ff
        /*0314*/ 	.word	0x0001a898
        /*0318*/ 	.short	0x0100
        /*031a*/ 	.byte	0x04
	.zero		1


	//   ....[20]....
        /*031c*/ 	.word	0x00001020
        /*0320*/ 	.word	0x000000ff
        /*0324*/ 	.word	0x0001a8a0
        /*0328*/ 	.short	0x0100
        /*032a*/ 	.byte	0x04
	.zero		1


	//   ....[21]....
        /*032c*/ 	.word	0x00001030
        /*0330*/ 	.word	0x000000ff
        /*0334*/ 	.word	0x0001a8b0
        /*0338*/ 	.short	0x0100
        /*033a*/ 	.byte	0x04
	.zero		1


	//   ....[22]....
        /*033c*/ 	.word	0x00001040
        /*0340*/ 	.word	0x000000ff
        /*0344*/ 	.word	0x0001a8a8
        /*0348*/ 	.short	0x0100
        /*034a*/ 	.byte	0x04
	.zero		1


	//   ....[23]....
        /*034c*/ 	.word	0x00001050
        /*0350*/ 	.word	0x000000ff
        /*0354*/ 	.word	0x0001a8b8
        /*0358*/ 	.short	0x0100
        /*035a*/ 	.byte	0x04
	.zero		1


	//   ....[24]....
        /*035c*/ 	.word	0x00002650
        /*0360*/ 	.word	0x000000ff
        /*0364*/ 	.word	0x0001a800
        /*0368*/ 	.short	0x010a
        /*036a*/ 	.byte	0x0e
	.zero		1


	//   ....[25]....
        /*036c*/ 	.word	0x00002680
        /*0370*/ 	.word	0x000000ff
        /*0374*/ 	.word	0x0001a858
        /*0378*/ 	.short	0x010a
        /*037a*/ 	.byte	0x0e
	.zero		1


	//   ....[26]....
        /*037c*/ 	.word	0x00002810
        /*0380*/ 	.word	0x000000ff
        /*0384*/ 	.word	0x0001a820
        /*0388*/ 	.short	0x010a
        /*038a*/ 	.byte	0x0e
	.zero		1


	//   ....[27]....
        /*038c*/ 	.word	0x00002850
        /*0390*/ 	.word	0x000000ff
        /*0394*/ 	.word	0x0001a868
        /*0398*/ 	.short	0x010a
        /*039a*/ 	.byte	0x0e
	.zero		1


	//   ....[28]....
        /*039c*/ 	.word	0x00002890
        /*03a0*/ 	.word	0x000000ff
        /*03a4*/ 	.word	0x0001a878
        /*03a8*/ 	.short	0x010a
        /*03aa*/ 	.byte	0x0e
	.zero		1


	//   ....[29]....
        /*03ac*/ 	.word	0x000029f0
        /*03b0*/ 	.word	0x000000ff
        /*03b4*/ 	.word	0x0001a880
        /*03b8*/ 	.short	0x010a
        /*03ba*/ 	.byte	0x0e
	.zero		1


	//   ....[30]....
        /*03bc*/ 	.word	0x000032a0
        /*03c0*/ 	.word	0x000000ff
        /*03c4*/ 	.word	0x0001a800
        /*03c8*/ 	.short	0x010a
        /*03ca*/ 	.byte	0x04
	.zero		1


	//   ....[31]....
        /*03cc*/ 	.word	0x00003310
        /*03d0*/ 	.word	0x000000ff
        /*03d4*/ 	.word	0x0001a858
        /*03d8*/ 	.short	0x010a
        /*03da*/ 	.byte	0x0e
	.zero		1


	//   ....[32]....
        /*03dc*/ 	.word	0x00003490
        /*03e0*/ 	.word	0x000000ff
        /*03e4*/ 	.word	0x0001a890
        /*03e8*/ 	.short	0x010a
        /*03ea*/ 	.byte	0x0e
	.zero		1


	//   ....[33]....
        /*03ec*/ 	.word	0x00003500
        /*03f0*/ 	.word	0x000000ff
        /*03f4*/ 	.word	0x0001a868
        /*03f8*/ 	.short	0x010a
        /*03fa*/ 	.byte	0x0e
	.zero		1


	//   ....[34]....
        /*03fc*/ 	.word	0x00003cb0
        /*0400*/ 	.word	0x000000ff
        /*0404*/ 	.word	0x0001a878
        /*0408*/ 	.short	0x010a
        /*040a*/ 	.byte	0x0e
	.zero		1


	//   ....[35]....
        /*040c*/ 	.word	0x00003d20
        /*0410*/ 	.word	0x000000ff
        /*0414*/ 	.word	0x0001a820
        /*0418*/ 	.short	0x010a
        /*041a*/ 	.byte	0x0e
	.zero		1


	//   ....[36]....
        /*041c*/ 	.word	0x00003e90
        /*0420*/ 	.word	0x000000ff
        /*0424*/ 	.word	0x0001a880
        /*0428*/ 	.short	0x010a
        /*042a*/ 	.byte	0x0e
	.zero		1


	//   ....[37]....
        /*042c*/ 	.word	0x00004350
        /*0430*/ 	.word	0x000000ff
        /*0434*/ 	.word	0x0001a8b0
        /*0438*/ 	.short	0x010a
        /*043a*/ 	.byte	0x0e
	.zero		1


	//   ....[38]....
        /*043c*/ 	.word	0x000043d0
        /*0440*/ 	.word	0x000000ff
        /*0444*/ 	.word	0x0001a8b8
        /*0448*/ 	.short	0x010a
        /*044a*/ 	.byte	0x0e
	.zero		1


	//   ....[39]....
        /*044c*/ 	.word	0x00004440
        /*0450*/ 	.word	0x000000ff
        /*0454*/ 	.word	0x0001a890
        /*0458*/ 	.short	0x010a
        /*045a*/ 	.byte	0x0e
	.zero		1


	//   ....[40]....
        /*045c*/ 	.word	0x00004ea0
        /*0460*/ 	.word	0x000000ff
        /*0464*/ 	.word	0x0001a810
        /*0468*/ 	.short	0x010a
        /*046a*/ 	.byte	0x18
	.zero		1


	//   ....[41]....
        /*046c*/ 	.word	0x00005100
        /*0470*/ 	.word	0x000000ff
        /*0474*/ 	.word	0x0001a800
        /*0478*/ 	.short	0x010b
        /*047a*/ 	.byte	0x18
	.zero		1


	//   ....[42]....
        /*047c*/ 	.word	0x00005160
        /*0480*/ 	.word	0x000000ff
        /*0484*/ 	.word	0x0001a838
        /*0488*/ 	.short	0x010a
        /*048a*/ 	.byte	0x18
	.zero		1


	//   ....[43]....
        /*048c*/ 	.word	0x00005380
        /*0490*/ 	.word	0x000000ff
        /*0494*/ 	.word	0x0001a830
        /*0498*/ 	.short	0x0107
        /*049a*/ 	.byte	0x18
	.zero		1


	//   ....[44]....
        /*049c*/ 	.word	0x000053e0
        /*04a0*/ 	.word	0x000000ff
        /*04a4*/ 	.word	0x0001a830
        /*04a8*/ 	.short	0x0101
        /*04aa*/ 	.byte	0x18
	.zero		1


	//   ....[45]....
        /*04ac*/ 	.word	0x00005430
        /*04b0*/ 	.word	0x000000ff
        /*04b4*/ 	.word	0x0001a828
        /*04b8*/ 	.short	0x010a
        /*04ba*/ 	.byte	0x18
	.zero		1


	//   ....[46]....
        /*04bc*/ 	.word	0x00005550
        /*04c0*/ 	.word	0x000000ff
        /*04c4*/ 	.word	0x0001a820
        /*04c8*/ 	.short	0x010b
        /*04ca*/ 	.byte	0x18
	.zero		1


	//   ....[47]....
        /*04cc*/ 	.word	0x000056a0
        /*04d0*/ 	.word	0x000000ff
        /*04d4*/ 	.word	0x0001a848
        /*04d8*/ 	.short	0x010a
        /*04da*/ 	.byte	0x18
	.zero		1


	//   ....[48]....
        /*04dc*/ 	.word	0x00005800
        /*04e0*/ 	.word	0x000000ff
        /*04e4*/ 	.word	0x0001a840
        /*04e8*/ 	.short	0x0107
        /*04ea*/ 	.byte	0x18
	.zero		1


	//   ....[49]....
        /*04ec*/ 	.word	0x00005870
        /*04f0*/ 	.word	0x000000ff
        /*04f4*/ 	.word	0x0001a840
        /*04f8*/ 	.short	0x0101
        /*04fa*/ 	.byte	0x18
	.zero		1


	//   ....[50]....
        /*04fc*/ 	.word	0x00005a50
        /*0500*/ 	.word	0x000000ff
        /*0504*/ 	.word	0x0001a810
        /*0508*/ 	.short	0x010a
        /*050a*/ 	.byte	0x09
	.zero		1


	//   ....[51]....
        /*050c*/ 	.word	0x00005c40
        /*0510*/ 	.word	0x000000ff
        /*0514*/ 	.word	0x0001a838
        /*0518*/ 	.short	0x010a
        /*051a*/ 	.byte	0x18
	.zero		1


	//   ....[52]....
        /*051c*/ 	.word	0x00005e30
        /*0520*/ 	.word	0x000000ff
        /*0524*/ 	.word	0x0001a830
        /*0528*/ 	.short	0x0107
        /*052a*/ 	.byte	0x18
	.zero		1


	//   ....[53]....
        /*052c*/ 	.word	0x00005e90
        /*0530*/ 	.word	0x000000ff
        /*0534*/ 	.word	0x0001a830
        /*0538*/ 	.short	0x0101
        /*053a*/ 	.byte	0x18
	.zero		1


	//   ....[54]....
        /*053c*/ 	.word	0x00005ef0
        /*0540*/ 	.word	0x000000ff
        /*0544*/ 	.word	0x0001a828
        /*0548*/ 	.short	0x010a
        /*054a*/ 	.byte	0x18
	.zero		1


	//   ....[55]....
        /*054c*/ 	.word	0x00006050
        /*0550*/ 	.word	0x000000ff
        /*0554*/ 	.word	0x0001a848
        /*0558*/ 	.short	0x010a
        /*055a*/ 	.byte	0x18
	.zero		1


	//   ....[56]....
        /*055c*/ 	.word	0x000061b0
        /*0560*/ 	.word	0x000000ff
        /*0564*/ 	.word	0x0001a840
        /*0568*/ 	.short	0x0107
        /*056a*/ 	.byte	0x18
	.zero		1


	//   ....[57]....
        /*056c*/ 	.word	0x00006220
        /*0570*/ 	.word	0x000000ff
        /*0574*/ 	.word	0x0001a840
        /*0578*/ 	.short	0x0101
        /*057a*/ 	.byte	0x18
	.zero		1


	//   ....[58]....
        /*057c*/ 	.word	0x00006530
        /*0580*/ 	.word	0x00000038
        /*0584*/ 	.word	0x0001a850
        /*0588*/ 	.short	0x010a
        /*058a*/ 	.byte	0xff
	.zero		1


	//   ....[59]....
        /*058c*/ 	.word	0x000065c0
        /*0590*/ 	.word	0x00000038
        /*0594*/ 	.word	0x0001a888
        /*0598*/ 	.short	0x010a
        /*059a*/ 	.byte	0xff
	.zero		1


	//   ....[60]....
        /*059c*/ 	.word	0x00006660
        /*05a0*/ 	.word	0x00000038
        /*05a4*/ 	.word	0x0001a830
        /*05a8*/ 	.short	0x010a
        /*05aa*/ 	.byte	0xff
	.zero		1


	//   ....[61]....
        /*05ac*/ 	.word	0x0000b450
        /*05b0*/ 	.word	0x00000038
        /*05b4*/ 	.word	0x0001a880
        /*05b8*/ 	.short	0x0101
        /*05ba*/ 	.byte	0xff
	.zero		1


	//   ....[62]....
        /*05bc*/ 	.word	0x0000b4e0
        /*05c0*/ 	.word	0x00000000
        /*05c4*/ 	.word	0x00000000
        /*05c8*/ 	.short	0x0101
        /*05ca*/ 	.byte	0xff
	.zero		1


	//   ....[63]....
        /*05cc*/ 	.word	0x0000b550
        /*05d0*/ 	.word	0x00000000
        /*05d4*/ 	.word	0x00000000
        /*05d8*/ 	.short	0x0101
        /*05da*/ 	.byte	0xff
	.zero		1


	//   ....[64]....
        /*05dc*/ 	.word	0x0000b5b0
        /*05e0*/ 	.word	0x00000038
        /*05e4*/ 	.word	0x0001a840
        /*05e8*/ 	.short	0x010a
        /*05ea*/ 	.byte	0xff
	.zero		1


	//   ....[65]....
        /*05ec*/ 	.word	0x0000b640
        /*05f0*/ 	.word	0x00000038
        /*05f4*/ 	.word	0x0001a860
        /*05f8*/ 	.short	0x010a
        /*05fa*/ 	.byte	0xff
	.zero		1


	//   ....[66]....
        /*05fc*/ 	.word	0x0000b710
        /*0600*/ 	.word	0x00000003
        /*0604*/ 	.word	0x0001a898
        /*0608*/ 	.short	0x010a
        /*060a*/ 	.byte	0xff
	.zero		1


	//   ....[67]....
        /*060c*/ 	.word	0x0000c580
        /*0610*/ 	.word	0x000000ff
        /*0614*/ 	.word	0x00000000
        /*0618*/ 	.short	0x0101
        /*061a*/ 	.byte	0x04
	.zero		1


	//   ....[68]....
        /*061c*/ 	.word	0x0000d190
        /*0620*/ 	.word	0x000000ff
        /*0624*/ 	.word	0x0001a890
        /*0628*/ 	.short	0x0101
        /*062a*/ 	.byte	0x25
	.zero		1


	//   ....[69]....
        /*062c*/ 	.word	0x0000d280
        /*0630*/ 	.word	0x000000ff
        /*0634*/ 	.word	0x00000000
        /*0638*/ 	.short	0x0101
        /*063a*/ 	.byte	0x04
	.zero		1


	//   ....[70]....
        /*063c*/ 	.word	0x0000d4b0
        /*0640*/ 	.word	0x000000ff
        /*0644*/ 	.word	0x0001a8a0
        /*0648*/ 	.short	0x010a
        /*064a*/ 	.byte	0x25
	.zero		1


	//   ....[71]....
        /*064c*/ 	.word	0x0000db50
        /*0650*/ 	.word	0x000000ff
        /*0654*/ 	.word	0x00000000
        /*0658*/ 	.short	0x0101
        /*065a*/ 	.byte	0x04
	.zero		1


	//   ....[72]....
        /*065c*/ 	.word	0x0000dba0
        /*0660*/ 	.word	0x000000ff
        /*0664*/ 	.word	0x0001a8a8
        /*0668*/ 	.short	0x010a
        /*066a*/ 	.byte	0x25
	.zero		1


	//   ....[73]....
        /*066c*/ 	.word	0x0000e320
        /*0670*/ 	.word	0x000000ff
        /*0674*/ 	.word	0x00000000
        /*0678*/ 	.short	0x0101
        /*067a*/ 	.byte	0x04
	.zero		1


	//   ....[74]....
        /*067c*/ 	.word	0x0000e8c0
        /*0680*/ 	.word	0x000000ff
        /*0684*/ 	.word	0x0001a870
        /*0688*/ 	.short	0x010a
        /*068a*/ 	.byte	0x07
	.zero		1


	//   ....[75]....
        /*068c*/ 	.word	0x0000ea50
        /*0690*/ 	.word	0x000000ff
        /*0694*/ 	.word	0x00000000
        /*0698*/ 	.short	0x0101
        /*069a*/ 	.byte	0x08
	.zero		1


	//   ....[76]....
        /*069c*/ 	.word	0x0000ee10
        /*06a0*/ 	.word	0x000000ff
        /*06a4*/ 	.word	0x0001a870
        /*06a8*/ 	.short	0x010a
        /*06aa*/ 	.byte	0x07
	.zero		1


	//   ....[77]....
        /*06ac*/ 	.word	0x0000eea0
        /*06b0*/ 	.word	0x000000ff
        /*06b4*/ 	.word	0x00000000
        /*06b8*/ 	.short	0x0101
        /*06ba*/ 	.byte	0x08
	.zero		1


	//   ....[78]....
        /*06bc*/ 	.word	0x0000f410
        /*06c0*/ 	.word	0x000000ff
        /*06c4*/ 	.word	0x0001a870
        /*06c8*/ 	.short	0x010a
        /*06ca*/ 	.byte	0x07
	.zero		1


	//   ....[79]....
        /*06cc*/ 	.word	0x0000f580
        /*06d0*/ 	.word	0x000000ff
        /*06d4*/ 	.word	0x00000000
        /*06d8*/ 	.short	0x0101
        /*06da*/ 	.byte	0x04
	.zero		1


	//   ....[80]....
        /*06dc*/ 	.word	0x0000f980
        /*06e0*/ 	.word	0x00000000
        /*06e4*/ 	.word	0x0001a800
        /*06e8*/ 	.short	0x010a
        /*06ea*/ 	.byte	0xff
	.zero		1


	//   ....[81]....
        /*06ec*/ 	.word	0x0000f9e0
        /*06f0*/ 	.word	0x00000003
        /*06f4*/ 	.word	0x0001a858
        /*06f8*/ 	.short	0x010a
        /*06fa*/ 	.byte	0xff
	.zero		1


	//   ....[82]....
        /*06fc*/ 	.word	0x0000fa40
        /*0700*/ 	.word	0x00000000
        /*0704*/ 	.word	0x0001a820
        /*0708*/ 	.short	0x010a
        /*070a*/ 	.byte	0xff
	.zero		1


	//   ....[83]....
        /*070c*/ 	.word	0x0000faa0
        /*0710*/ 	.word	0x00000000
        /*0714*/ 	.word	0x0001a868
        /*0718*/ 	.short	0x010a
        /*071a*/ 	.byte	0xff
	.zero		1


	//   ....[84]....
        /*071c*/ 	.word	0x0000fb00
        /*0720*/ 	.word	0x00000003
        /*0724*/ 	.word	0x0001a878
        /*0728*/ 	.short	0x010a
        /*072a*/ 	.byte	0xff
	.zero		1


	//   ....[85]....
        /*072c*/ 	.word	0x0000fb60
        /*0730*/ 	.word	0x00000003
        /*0734*/ 	.word	0x0001a880
        /*0738*/ 	.short	0x010a
        /*073a*/ 	.byte	0xff
	.zero		1


	//   ....[86]....
        /*073c*/ 	.word	0x0000fbc0
        /*0740*/ 	.word	0x00000000
        /*0744*/ 	.word	0x0001a800
        /*0748*/ 	.short	0x010a
        /*074a*/ 	.byte	0xff
	.zero		1


	//   ....[87]....
        /*074c*/ 	.word	0x0000fc20
        /*0750*/ 	.word	0x00000003
        /*0754*/ 	.word	0x0001a858
        /*0758*/ 	.short	0x010a
        /*075a*/ 	.byte	0xff
	.zero		1


	//   ....[88]....
        /*075c*/ 	.word	0x0000fc80
        /*0760*/ 	.word	0x00000000
        /*0764*/ 	.word	0x0001a890
        /*0768*/ 	.short	0x010a
        /*076a*/ 	.byte	0xff
	.zero		1


	//   ....[89]....
        /*076c*/ 	.word	0x0000fce0
        /*0770*/ 	.word	0x00000003
        /*0774*/ 	.word	0x0001a868
        /*0778*/ 	.short	0x010a
        /*077a*/ 	.byte	0xff
	.zero		1


	//   ....[90]....
        /*077c*/ 	.word	0x0000fd40
        /*0780*/ 	.word	0x00000000
        /*0784*/ 	.word	0x0001a878
        /*0788*/ 	.short	0x010a
        /*078a*/ 	.byte	0xff
	.zero		1


	//   ....[91]....
        /*078c*/ 	.word	0x0000fda0
        /*0790*/ 	.word	0x00000003
        /*0794*/ 	.word	0x0001a820
        /*0798*/ 	.short	0x010a
        /*079a*/ 	.byte	0xff
	.zero		1


	//   ....[92]....
        /*079c*/ 	.word	0x0000fe00
        /*07a0*/ 	.word	0x00000003
        /*07a4*/ 	.word	0x0001a880
        /*07a8*/ 	.short	0x010a
        /*07aa*/ 	.byte	0xff
	.zero		1


	//   ....[93]....
        /*07ac*/ 	.word	0x0000fe60
        /*07b0*/ 	.word	0x00000000
        /*07b4*/ 	.word	0x0001a8b0
        /*07b8*/ 	.short	0x010a
        /*07ba*/ 	.byte	0xff
	.zero		1


	//   ....[94]....
        /*07bc*/ 	.word	0x0000fec0
        /*07c0*/ 	.word	0x00000000
        /*07c4*/ 	.word	0x0001a8b8
        /*07c8*/ 	.short	0x010a
        /*07ca*/ 	.byte	0xff
	.zero		1


	//   ....[95]....
        /*07cc*/ 	.word	0x0000ff20
        /*07d0*/ 	.word	0x00000000
        /*07d4*/ 	.word	0x0001a890
        /*07d8*/ 	.short	0x010a
        /*07da*/ 	.byte	0xff
	.zero		1


	//   ....[96]....
        /*07dc*/ 	.word	0x0000ff80
        /*07e0*/ 	.word	0x00000004
        /*07e4*/ 	.word	0x0001a810
        /*07e8*/ 	.short	0x010a
        /*07ea*/ 	.byte	0xff
	.zero		1


	//   ....[97]....
        /*07ec*/ 	.word	0x0000ffe0
        /*07f0*/ 	.word	0x00000002
        /*07f4*/ 	.word	0x0001a838
        /*07f8*/ 	.short	0x010a
        /*07fa*/ 	.byte	0xff
	.zero		1


	//   ....[98]....
        /*07fc*/ 	.word	0x00010040
        /*0800*/ 	.word	0x00000007
        /*0804*/ 	.word	0x0001a828
        /*0808*/ 	.short	0x010a
        /*080a*/ 	.byte	0xff
	.zero		1


	//   ....[99]....
        /*080c*/ 	.word	0x000100a0
        /*0810*/ 	.word	0x00000007
        /*0814*/ 	.word	0x0001a848
        /*0818*/ 	.short	0x010a
        /*081a*/ 	.byte	0xff
	.zero		1


	//   ....[100]....
        /*081c*/ 	.word	0x00010100
        /*0820*/ 	.word	0x00000002
        /*0824*/ 	.word	0x0001a810
        /*0828*/ 	.short	0x010a
        /*082a*/ 	.byte	0xff
	.zero		1


	//   ....[101]....
        /*082c*/ 	.word	0x00010160
        /*0830*/ 	.word	0x00000002
        /*0834*/ 	.word	0x0001a838
        /*0838*/ 	.short	0x010a
        /*083a*/ 	.byte	0xff
	.zero		1


	//   ....[102]....
        /*083c*/ 	.word	0x000101c0
        /*0840*/ 	.word	0x00000006
        /*0844*/ 	.word	0x0001a828
        /*0848*/ 	.short	0x010a
        /*084a*/ 	.byte	0xff
	.zero		1


	//   ....[103]....
        /*084c*/ 	.word	0x00010220
        /*0850*/ 	.word	0x00000006
        /*0854*/ 	.word	0x0001a848
        /*0858*/ 	.short	0x010a
        /*085a*/ 	.byte	0xff
	.zero		1


	//   ....[104]....
        /*085c*/ 	.word	0x00010270
        /*0860*/ 	.word	0x00000038
        /*0864*/ 	.word	0x0001a850
        /*0868*/ 	.short	0x010a
        /*086a*/ 	.byte	0xff
	.zero		1


	//   ....[105]....
        /*086c*/ 	.word	0x000102c0
        /*0870*/ 	.word	0x00000038
        /*0874*/ 	.word	0x0001a888
        /*0878*/ 	.short	0x010a
        /*087a*/ 	.byte	0xff
	.zero		1


	//   ....[106]....
        /*087c*/ 	.word	0x00010310
        /*0880*/ 	.word	0x00000038
        /*0884*/ 	.word	0x0001a830
        /*0888*/ 	.short	0x010a
        /*088a*/ 	.byte	0xff
	.zero		1


	//   ....[107]....
        /*088c*/ 	.word	0x000103f0
        /*0890*/ 	.word	0x00000038
        /*0894*/ 	.word	0x0001a840
        /*0898*/ 	.short	0x010a
        /*089a*/ 	.byte	0xff
	.zero		1


	//   ....[108]....
        /*089c*/ 	.word	0x00010440
        /*08a0*/ 	.word	0x00000038
        /*08a4*/ 	.word	0x0001a860
        /*08a8*/ 	.short	0x010a
        /*08aa*/ 	.byte	0xff
	.zero		1


	//   ....[109]....
        /*08ac*/ 	.word	0x00010490
        /*08b0*/ 	.word	0x00000003
        /*08b4*/ 	.word	0x0001a898
        /*08b8*/ 	.short	0x010a
        /*08ba*/ 	.byte	0xff
	.zero		1


	//   ....[110]....
        /*08bc*/ 	.word	0x000104f0
        /*08c0*/ 	.word	0x00000000
        /*08c4*/ 	.word	0x0001a8a0
        /*08c8*/ 	.short	0x010a
        /*08ca*/ 	.byte	0xff
	.zero		1


	//   ....[111]....
        /*08cc*/ 	.word	0x00010550
        /*08d0*/ 	.word	0x00000002
        /*08d4*/ 	.word	0x0001a8a8
        /*08d8*/ 	.short	0x010a
        /*08da*/ 	.byte	0xff
	.zero		1


	//   ....[112]....
        /*08dc*/ 	.word	0x000105b0
        /*08e0*/ 	.word	0x00000004
        /*08e4*/ 	.word	0x0001a870
        /*08e8*/ 	.short	0x010a
        /*08ea*/ 	.byte	0xff
	.zero		1


	//   ....[113]....
        /*08ec*/ 	.word	0x00010610
        /*08f0*/ 	.word	0x00000004
        /*08f4*/ 	.word	0x0001a870
        /*08f8*/ 	.short	0x010a
        /*08fa*/ 	.byte	0xff
	.zero		1


	//   ....[114]....
        /*08fc*/ 	.word	0x00010670
        /*0900*/ 	.word	0x00000004
        /*0904*/ 	.word	0x0001a870
        /*0908*/ 	.short	0x010a
        /*090a*/ 	.byte	0xff
	.zero		1


	//----- nvinfo : EIATTR_NUM_MBARRIERS
	.align		4
.L_53:
        /*090c*/ 	.byte	0x03, 0x38
        /*090e*/ 	.short	0x0018


	//----- nvinfo : EIATTR_EXIT_INSTR_OFFSETS
	.align		4
        /*0910*/ 	.byte	0x04, 0x1c
        /*0912*/ 	.short	(.L_55 - .L_54)


	//   ....[0]....
.L_54:
        /*0914*/ 	.word	0x00001170


	//   ....[1]....
        /*0918*/ 	.word	0x00002140


	//   ....[2]....
        /*091c*/ 	.word	0x00004d70


	//   ....[3]....
        /*0920*/ 	.word	0x00004db0


	//   ....[4]....
        /*0924*/ 	.word	0x00005890


	//   ....[5]....
        /*0928*/ 	.word	0x000062e0


	//   ....[6]....
        /*092c*/ 	.word	0x00006380


	//   ....[7]....
        /*0930*/ 	.word	0x0000e350


	//   ....[8]....
        /*0934*/ 	.word	0x0000e610


	//   ....[9]....
        /*0938*/ 	.word	0x0000f960


	//----- nvinfo : EIATTR_INDIRECT_BRANCH_TARGETS
	.align		4
.L_55:
        /*093c*/ 	.byte	0x04, 0x34
        /*093e*/ 	.short	(.L_57 - .L_56)


	//   ....[0]....
.L_56:
        /*0940*/ 	.word	.L_x_306@srel
        /*0944*/ 	.short	0x0
        /*0946*/ 	.short	0x0
        /*0948*/ 	.word	0x3
        /*094c*/ 	.word	.L_x_307@srel
        /*0950*/ 	.word	.L_x_308@srel
        /*0954*/ 	.word	.L_x_309@srel


	//   ....[1]....
        /*0958*/ 	.word	.L_x_310@srel
        /*095c*/ 	.short	0x0
        /*095e*/ 	.short	0x0
        /*0960*/ 	.word	0x3
        /*0964*/ 	.word	.L_x_145@srel
        /*0968*/ 	.word	.L_x_212@srel
        /*096c*/ 	.word	.L_x_309@srel


	//----- nvinfo : EIATTR_MAX_THREADS
	.align		4
.L_57:
        /*0970*/ 	.byte	0x04, 0x05
        /*0972*/ 	.short	(.L_59 - .L_58)
.L_58:
        /*0974*/ 	.word	0x00000200
        /*0978*/ 	.word	0x00000001
        /*097c*/ 	.word	0x00000001


	//----- nvinfo : EIATTR_CRS_STACK_SIZE
	.align		4
.L_59:
        /*0980*/ 	.byte	0x04, 0x1e
        /*0982*/ 	.short	(.L_61 - .L_60)
.L_60:
        /*0984*/ 	.word	0x00000000


	//----- nvinfo : EIATTR_CBANK_PARAM_SIZE
	.align		4
.L_61:
        /*0988*/ 	.byte	0x03, 0x19
        /*098a*/ 	.short	0x0680


	//----- nvinfo : EIATTR_PARAM_CBANK
	.align		4
        /*098c*/ 	.byte	0x04, 0x0a
        /*098e*/ 	.short	(.L_63 - .L_62)
	.align		4
.L_62:
        /*0990*/ 	.word	index@(.nv.constant0._ZN7cutlass13device_kernelINS_4fmha6kernel36Sm100FmhaBwdKernelTmaWarpSpecializedIN4cute5tupleIJiiiiNS5_IJNS5_IJiiEEEiEEEEEENS_6half_tEfNS5_IJNS4_1CILi128EEESB_NSA_ILi32EEESC_EEENS1_10collective10CausalMaskILb1EEEEEEEvNT_6ParamsE)
        /*0994*/ 	.short	0x0380
        /*0996*/ 	.short	0x0680


	//----- nvinfo : EIATTR_SW_WAR
	.align		4
.L_63:
        /*0998*/ 	.byte	0x04, 0x36
        /*099a*/ 	.short	(.L_65 - .L_64)
.L_64:
        /*099c*/ 	.word	0x00000008
.L_65:


//--------------------- .nv.callgraph             --------------------------
	.section	.nv.callgraph,"",@"SHT_CUDA_CALLGRAPH"
	.align	4
	.sectionentsize	8
	.align		4
        /*0000*/ 	.word	0x00000000
	.align		4
        /*0004*/ 	.word	0xffffffff
	.align		4
        /*0008*/ 	.word	index@(_ZN7cutlass13device_kernelINS_4fmha6kernel36Sm100FmhaBwdKernelTmaWarpSpecializedIN4cute5tupleIJiiiiNS5_IJNS5_IJiiEEEiEEEEEENS_6half_tEfNS5_IJNS4_1CILi128EEESB_NSA_ILi32EEESC_EEENS1_10collective10CausalMaskILb1EEEEEEEvNT_6ParamsE)
	.align		4
        /*000c*/ 	.word	index@(__assertfail)
	.align		4
        /*0010*/ 	.word	0x00000000
	.align		4
        /*0014*/ 	.word	0xfffffffe
	.align		4
        /*0018*/ 	.word	0x00000000
	.align		4
        /*001c*/ 	.word	0xfffffffd
	.align		4
        /*0020*/ 	.word	0x00000000
	.align		4
        /*0024*/ 	.word	0xfffffffc


//--------------------- .nv.constant4             --------------------------
	.section	.nv.constant4,"a",@progbits
	.align	8
	.align		8
.nv.constant4:
        /*0000*/ 	.dword	__assertfail
	.align		8
        /*0008*/ 	.dword	__unnamed_1
	.align		8
        /*0010*/ 	.dword	__unnamed_2
	.align		8
        /*0018*/ 	.dword	__unnamed_3
	.align		8
        /*0020*/ 	.dword	__unnamed_4
	.align		8
        /*0028*/ 	.dword	_ZN39_INTERNAL_c53ba693_4_k_cu_b8a156f6_33304cuda3std3__45__cpo5beginE
	.align		8
        /*0030*/ 	.dword	_ZN39_INTERNAL_c53ba693_4_k_cu_b8a156f6_33304cuda3std3__45__cpo3endE
	.align		8
        /*0038*/ 	.dword	_ZN39_INTERNAL_c53ba693_4_k_cu_b8a156f6_33304cuda3std3__45__cpo6cbeginE
	.align		8
        /*0040*/ 	.dword	_ZN39_INTERNAL_c53ba693_4_k_cu_b8a156f6_33304cuda3std3__45__cpo4cendE
	.align		8
        /*0048*/ 	.dword	_ZN39_INTERNAL_c53ba693_4_k_cu_b8a156f6_33304cuda3std3__441_GLOBAL__N__c53ba693_4_k_cu_b8a156f6_33306ignoreE
	.align		8
        /*0050*/ 	.dword	_ZN39_INTERNAL_c53ba693_4_k_cu_b8a156f6_33304cuda3std3__419piecewise_constructE
	.align		8
        /*0058*/ 	.dword	_ZN39_INTERNAL_c53ba693_4_k_cu_b8a156f6_33304cuda3std3__48in_placeE
	.align		8
        /*0060*/ 	.dword	_ZN39_INTERNAL_c53ba693_4_k_cu_b8a156f6_33304cuda3std6ranges3__45__cpo4swapE
	.align		8
        /*0068*/ 	.dword	_ZN39_INTERNAL_c53ba693_4_k_cu_b8a156f6_33304cuda3std6ranges3__45__cpo9iter_moveE
	.align		8
        /*0070*/ 	.dword	_ZN39_INTERNAL_c53ba693_4_k_cu_b8a156f6_33304cute7productE
	.align		8
        /*0078*/ 	.dword	_ZN39_INTERNAL_c53ba693_4_k_cu_b8a156f6_33304cute1_E
	.align		8
        /*0080*/ 	.dword	$str$23
	.align		8
        /*0088*/ 	.dword	$str$24
	.align		8
        /*0090*/ 	.dword	$str$25
	.align		8
        /*0098*/ 	.dword	$str$26


//--------------------- .nv.constant2._ZN7cutlass13device_kernelINS_4fmha6kernel36Sm100FmhaBwdKernelTmaWarpSpecializedIN4cute5tupleIJiiiiNS5_IJNS5_IJiiEEEiEEEEEENS_6half_tEfNS5_IJNS4_1CILi128EEESB_NSA_ILi32EEESC_EEENS1_10collective10CausalMaskILb1EEEEEEEvNT_6ParamsE --------------------------
	.section	.nv.constant2._ZN7cutlass13device_kernelINS_4fmha6kernel36Sm100FmhaBwdKernelTmaWarpSpecializedIN4cute5tupleIJiiiiNS5_IJNS5_IJiiEEEiEEEEEENS_6half_tEfNS5_IJNS4_1CILi128EEESB_NSA_ILi32EEESC_EEENS1_10collective10CausalMaskILb1EEEEEEEvNT_6ParamsE,"a",@progbits
	.sectionflags	@""
	.align	4
.nv.constant2._ZN7cutlass13device_kernelINS_4fmha6kernel36Sm100FmhaBwdKernelTmaWarpSpecializedIN4cute5tupleIJiiiiNS5_IJNS5_IJiiEEEiEEEEEENS_6half_tEfNS5_IJNS4_1CILi128EEESB_NSA_ILi32EEESC_EEENS1_10collective10CausalMaskILb1EEEEEEEvNT_6ParamsE:
        /*0000*/ 	.byte	0xc0, 0x4d, 0x00, 0x00, 0xe0, 0x21, 0x00, 0x00, 0x60, 0x63, 0x00, 0x00, 0x90, 0x63, 0x00, 0x00
        /*0010*/ 	.byte	0x20, 0xe6, 0x00, 0x00, 0x60, 0x63, 0x00, 0x00


//--------------------- .text._ZN7cutlass13device_kernelINS_4fmha6kernel36Sm100FmhaBwdKernelTmaWarpSpecializedIN4cute5tupleIJiiiiNS5_IJNS5_IJiiEEEiEEEEEENS_6half_tEfNS5_IJNS4_1CILi128EEESB_NSA_ILi32EEESC_EEENS1_10collective10CausalMaskILb1EEEEEEEvNT_6ParamsE --------------------------
	.section	.text._ZN7cutlass13device_kernelINS_4fmha6kernel36Sm100FmhaBwdKernelTmaWarpSpecializedIN4cute5tupleIJiiiiNS5_IJNS5_IJiiEEEiEEEEEENS_6half_tEfNS5_IJNS4_1CILi128EEESB_NSA_ILi32EEESC_EEENS1_10collective10CausalMaskILb1EEEEEEEvNT_6ParamsE,"ax",@progbits
	.align	128
.text._ZN7cutlass13device_kernelINS_4fmha6kernel36Sm100FmhaBwdKernelTmaWarpSpecializedIN4cute5tupleIJiiiiNS5_IJNS5_IJiiEEEiEEEEEENS_6half_tEfNS5_IJNS4_1CILi128EEESB_NSA_ILi32EEESC_EEENS1_10collective10CausalMaskILb1EEEEEEEvNT_6ParamsE:
        .type           _ZN7cutlass13device_kernelINS_4fmha6kernel36Sm100FmhaBwdKernelTmaWarpSpecializedIN4cute5tupleIJiiiiNS5_IJNS5_IJiiEEEiEEEEEENS_6half_tEfNS5_IJNS4_1CILi128EEESB_NSA_ILi32EEESC_EEENS1_10collective10CausalMaskILb1EEEEEEEvNT_6ParamsE,@function
        .size           _ZN7cutlass13device_kernelINS_4fmha6kernel36Sm100FmhaBwdKernelTmaWarpSpecializedIN4cute5tupleIJiiiiNS5_IJNS5_IJiiEEEiEEEEEENS_6half_tEfNS5_IJNS4_1CILi128EEESB_NSA_ILi32EEESC_EEENS1_10collective10CausalMaskILb1EEEEEEEvNT_6ParamsE,(.L_x_314 - _ZN7cutlass13device_kernelINS_4fmha6kernel36Sm100FmhaBwdKernelTmaWarpSpecializedIN4cute5tupleIJiiiiNS5_IJNS5_IJiiEEEiEEEEEENS_6half_tEfNS5_IJNS4_1CILi128EEESB_NSA_ILi32EEESC_EEENS1_10collective10CausalMaskILb1EEEEEEEvNT_6ParamsE)
        .other          _ZN7cutlass13device_kernelINS_4fmha6kernel36Sm100FmhaBwdKernelTmaWarpSpecializedIN4cute5tupleIJiiiiNS5_IJNS5_IJiiEEEiEEEEEENS_6half_tEfNS5_IJNS4_1CILi128EEESB_NSA_ILi32EEESC_EEENS1_10collective10CausalMaskILb1EEEEEEEvNT_6ParamsE,@"STO_CUDA_ENTRY STV_DEFAULT"
_ZN7cutlass13device_kernelINS_4fmha6kernel36Sm100FmhaBwdKernelTmaWarpSpecializedIN4cute5tupleIJiiiiNS5_IJNS5_IJiiEEEiEEEEEENS_6half_tEfNS5_IJNS4_1CILi128EEESB_NSA_ILi32EEESC_EEENS1_10collective10CausalMaskILb1EEEEEEEvNT_6ParamsE:
[----:B------:R-:W1:Y:S02]  /*0000*/  LDC R1, c[0x0][0x37c] ;  /* 0x0000df00ff017b82 */ /* 0x000e640000000800 */
[----:B-1----:R-:W-:Y:S01]  /*0010*/  IADD3 R1, PT, PT, R1, -0x18, RZ ;  /* 0xffffffe801017810 */ /* 0x002fe20007ffe0ff */
[----:B------:R-:W1:Y:S01]  /*0020*/  S2R R13, SR_TID.X ;  /* 0x00000000000d7919 */ /* 0x000e620000002100 */
[----:B------:R-:W-:Y:S01]  /*0030*/  UMOV UR5, 0x33334444 ;  /* 0x3333444400057882 */ /* 0x000fe20000000000 */
[----:B------:R-:W-:Y:S01]  /*0040*/  ELECT P0, URZ, PT ;  /* 0x0000000000ff782f */ /* 0x000fe20003800000 */
[----:B------:R-:W-:Y:S01]  /*0050*/  BSSY.RECONVERGENT B0, `(.L_x_0) ;  /* 0x000002e000007945 */ /* 0x000fe20003800200 */
[--C-:B-1----:R-:W-:Y:S01]  /*0060*/  SHF.R.U32.HI R5, RZ, 0x5, R13.reuse ;  /* 0x00000005ff057819 */ /* 0x102fe2000001160d */
[----:B------:R-:W-:-:S04]  /*0070*/  IMAD.MOV.U32 R2, RZ, RZ, R13 ;  /* 0x000000ffff027224 */ /* 0x000fc800078e000d */
[----:B------:R-:W1:Y:S02]  /*0080*/  SHFL.IDX PT, R0, R5, RZ, 0x1f ;  /* 0x00001fff05007589 */ /* 0x000e6400000e0000 */
[----:B-1----:R-:W-:-:S13]  /*0090*/  R2UR UR41, R0 ;  /* 0x00000000002972ca */ /* 0x002fda00000e0000 */
[----:B------:R-:W-:-:S04]  /*00a0*/  USHF.L.U32 UR4, UR41, 0x2, URZ ;  /* 0x0000000229047899 */ /* 0x000fc800080006ff */
[----:B------:R-:W-:-:S04]  /*00b0*/  USHF.R.U64 UR4, UR5, UR4, 0x123333 ;  /* 0x0012333305047499 */ /* 0x000fc80008001204 */
[----:B------:R-:W-:-:S06]  /*00c0*/  ULOP3.LUT UR62, UR4, 0x7, URZ, 0xc0, !UPT ;  /* 0x00000007043e7892 */ /* 0x000fcc000f8ec0ff */
[----:B------:R-:W-:-:S05]  /*00d0*/  IMAD.U32 R0, RZ, RZ, UR62 ;  /* 0x0000003eff007e24 */ /* 0x000fca000f8e00ff */
[----:B------:R-:W-:-:S04]  /*00e0*/  ISETP.NE.OR P1, PT, R0, 0x1, !P0 ;  /* 0x000000010000780c */ /* 0x000fc80004725670 */
[----:B------:R-:W-:-:S09]  /*00f0*/  P2R R3, PR, RZ, 0x2 ;  /* 0x00000002ff037803 */ /* 0x000fd20000000000 */
[----:B------:R-:W-:Y:S05]  /*0100*/  @P1 BRA `(.L_x_1) ;  /* 0x0000000000381947 */ /* 0x000fea0003800000 */
[----:B------:R-:W1:Y:S02]  /*0110*/  LDCU.64 UR4, c[0x0][0x348] ;  /* 0x00006900ff0477ac */ /* 0x000e640008000a00 */
[----:B-1----:R-:W-:Y:S02]  /*0120*/  UIADD3 UR10, UP3, UPT, UR4, 0x300, URZ ;  /* 0x00000300040a7890 */ /* 0x002fe4000ff7e0ff */
[----:B------:R-:W-:Y:S02]  /*0130*/  UIADD3 UR8, UP2, UPT, UR4, 0x100, URZ ;  /* 0x0000010004087890 */ /* 0x000fe4000ff5e0ff */
[----:B------:R-:W-:Y:S02]  /*0140*/  UIADD3 UR6, UP1, UPT, UR4, 0x200, URZ ;  /* 0x0000020004067890 */ /* 0x000fe4000ff3e0ff */
[----:B------:R-:W-:Y:S02]  /*0150*/  UIADD3 UR4, UP0, UPT, UR4, 0x400, URZ ;  /* 0x0000040004047890 */ /* 0x000fe4000ff1e0ff */
[----:B------:R-:W-:-:S02]  /*0160*/  UIADD3.X UR11, UPT, UPT, URZ, UR5, URZ, UP3, !UPT ;  /* 0x00000005ff0b7290 */ /* 0x000fc40009ffe4ff */
[----:B------:R-:W-:Y:S02]  /*0170*/  UIADD3.X UR9, UPT, UPT, URZ, UR5, URZ, UP2, !UPT ;  /* 0x00000005ff097290 */ /* 0x000fe400097fe4ff */
[----:B------:R-:W-:Y:S02]  /*0180*/  UIADD3.X UR7, UPT, UPT, URZ, UR5, URZ, UP1, !UPT ;  /* 0x00000005ff077290 */ /* 0x000fe40008ffe4ff */
[----:B------:R-:W-:-:S03]  /*0190*/  UIADD3.X UR5, UPT, UPT, URZ, UR5, URZ, UP0, !UPT ;  /* 0x00000005ff057290 */ /* 0x000fc600087fe4ff */
[----:B------:R1:W-:Y:S02]  /*01a0*/  UTMACCTL.PF [UR10] ;  /* 0x000000000a0079b9 */ /* 0x0003e40008040000 */
[----:B------:R1:W-:Y:S02]  /*01b0*/  UTMACCTL.PF [UR8] ;  /* 0x00000000080079b9 */ /* 0x0003e40008040000 */
[----:B------:R1:W-:Y:S02]  /*01c0*/  UTMACCTL.PF [UR6] ;  /* 0x00000000060079b9 */ /* 0x0003e40008040000 */
[----:B------:R1:W-:Y:S02]  /*01d0*/  UTMACCTL.PF [UR4] ;  /* 0x00000000040079b9 */ /* 0x0003e40008040000 */
[----:B-1----:R-:W-:Y:S05]  /*01e0*/  BRA `(.L_x_2) ;  /* 0x0000000000247947 */ /* 0x002fea0003800000 */
.L_x_1:
[----:B------:R-:W-:-:S09]  /*01f0*/  UISETP.NE.AND UP0, UPT, UR62, 0x2, UPT ;  /* 0x000000023e00788c */ /* 0x000fd2000bf05270 */
[----:B------:R-:W-:Y:S05]  /*0200*/  BRA.U !UP0, `(.L_x_3) ;  /* 0x0000000108347547 */ /* 0x000fea000b800000 */
[----:B------:R-:W-:Y:S01]  /*0210*/  UISETP.NE.AND UP0, UPT, UR62, 0x1, UPT ;  /* 0x000000013e00788c */ /* 0x000fe2000bf05270 */
[----:B------:R-:W-:Y:S02]  /*0220*/  PLOP3.LUT P0, PT, PT, PT, PT, 0x80, 0x8 ;  /* 0x000000000008781c */ /* 0x000fe40003f0f070 */
[----:B------:R-:W-:Y:S02]  /*0230*/  PLOP3.LUT P2, PT, PT, PT, PT, 0x80, 0x8 ;  /* 0x000000000008781c */ /* 0x000fe40003f4f070 */
[----:B------:R-:W-:Y:S02]  /*0240*/  PLOP3.LUT P1, PT, PT, PT, PT, 0x8, 0x80 ;  /* 0x000000000080781c */ /* 0x000fe40003f2e170 */
[----:B------:R-:W-:Y:S02]  /*0250*/  PLOP3.LUT P4, PT, PT, PT, PT, 0x80, 0x8 ;  /* 0x000000000008781c */ /* 0x000fe40003f8f070 */
[----:B------:R-:W-:Y:S01]  /*0260*/  P2R R0, PR, RZ, 0x1 ;  /* 0x00000001ff007803 */ /* 0x000fe20000000000 */
[----:B------:R-:W-:Y:S10]  /*0270*/  BRA.U UP0, `(.L_x_4) ;  /* 0x00000001002c7547 */ /* 0x000ff4000b800000 */
.L_x_2:
[----:B------:R-:W-:Y:S02]  /*0280*/  PLOP3.LUT P0, PT, PT, PT, PT, 0x8, 0x80 ;  /* 0x000000000080781c */ /* 0x000fe40003f0e170 */
[----:B------:R-:W-:Y:S02]  /*0290*/  PLOP3.LUT P2, PT, PT, PT, PT, 0x80, 0x8 ;  /* 0x000000000008781c */ /* 0x000fe40003f4f070 */
[----:B------:R-:W-:Y:S02]  /*02a0*/  PLOP3.LUT P1, PT, PT, PT, PT, 0x8, 0x80 ;  /* 0x000000000080781c */ /* 0x000fe40003f2e170 */
[----:B------:R-:W-:Y:S02]  /*02b0*/  PLOP3.LUT P4, PT, PT, PT, PT, 0x8, 0x80 ;  /* 0x000000000080781c */ /* 0x000fe40003f8e170 */
[----:B------:R-:W-:Y:S01]  /*02c0*/  P2R R0, PR, RZ, 0x1 ;  /* 0x00000001ff007803 */ /* 0x000fe20000000000 */
[----:B------:R-:W-:Y:S05]  /*02d0*/  BRA `(.L_x_4) ;  /* 0x0000000000147947 */ /* 0x000fea0003800000 */
.L_x_3:
[----:B------:R-:W-:Y:S02]  /*02e0*/  PLOP3.LUT P0, PT, PT, PT, PT, 0x80, 0x8 ;  /* 0x000000000008781c */ /* 0x000fe40003f0f070 */
[----:B------:R-:W-:Y:S02]  /*02f0*/  PLOP3.LUT P2, PT, PT, PT, PT, 0x8, 0x80 ;  /* 0x000000000080781c */ /* 0x000fe40003f4e170 */
[----:B------:R-:W-:Y:S02]  /*0300*/  PLOP3.LUT P1, PT, PT, PT, PT, 0x80, 0x8 ;  /* 0x000000000008781c */ /* 0x000fe40003f2f070 */
[----:B------:R-:W-:Y:S02]  /*0310*/  PLOP3.LUT P4, PT, PT, PT, PT, 0x8, 0x80 ;  /* 0x000000000080781c */ /* 0x000fe40003f8e170 */
[----:B------:R-:W-:-:S11]  /*0320*/  P2R R0, PR, RZ, 0x1 ;  /* 0x00000001ff007803 */ /* 0x000fd60000000000 */
.L_x_4:
[----:B------:R-:W-:Y:S05]  /*0330*/  BSYNC.RECONVERGENT B0 ;  /* 0x0000000000007941 */ /* 0x000fea0003800200 */
.L_x_0:
[----:B------:R-:W1:Y:S01]  /*0340*/  SHFL.IDX PT, R4, R5, RZ, 0x1f ;  /* 0x00001fff05047589 */ /* 0x000e6200000e0000 */
[----:B------:R-:W-:Y:S01]  /*0350*/  UISETP.NE.AND UP0, UPT, UR62, 0x2, UPT ;  /* 0x000000023e00788c */ /* 0x000fe2000bf05270 */
[----:B-1----:R-:W-:-:S13]  /*0360*/  ISETP.NE.AND P0, PT, R4, RZ, PT ;  /* 0x000000ff0400720c */ /* 0x002fda0003f05270 */
[----:B------:R-:W-:Y:S05]  /*0370*/  @P0 BRA `(.L_x_5) ;  /* 0x0000000000380947 */ /* 0x000fea0003800000 */
[----:B------:R-:W1:Y:S01]  /*0380*/  S2UR UR4, SR_CgaCtaId ;  /* 0x00000000000479c3 */ /* 0x000e620000008800 */
[----:B------:R-:W-:Y:S01]  /*0390*/  UMOV UR5, 0x400 ;  /* 0x0000040000057882 */ /* 0x000fe20000000000 */
[----:B------:R-:W-:Y:S01]  /*03a0*/  UMOV UR6, 0x1 ;  /* 0x0000000100067882 */ /* 0x000fe20000000000 */
[----:B------:R-:W-:Y:S01]  /*03b0*/  ELECT P0, URZ, PT ;  /* 0x0000000000ff782f */ /* 0x000fe20003800000 */
[----:B------:R-:W-:-:S04]  /*03c0*/  UIADD3 UR6, UPT, UPT, -UR6, 0x100000, URZ ;  /* 0x0010000006067890 */ /* 0x000fc8000fffe1ff */
[----:B------:R-:W-:Y:S02]  /*03d0*/  USHF.L.U32 UR7, UR6, 0xb, URZ ;  /* 0x0000000b06077899 */ /* 0x000fe400080006ff */
[----:B------:R-:W-:Y:S02]  /*03e0*/  USHF.L.U32 UR6, UR6, 0x1, URZ ;  /* 0x0000000106067899 */ /* 0x000fe400080006ff */
[----:B-1----:R-:W-:Y:S01]  /*03f0*/  ULEA UR4, UR4, UR5, 0x18 ;  /* 0x0000000504047291 */ /* 0x002fe2000f8ec0ff */
[----:B------:R-:W1:Y:S11]  /*0400*/  FENCE.VIEW.ASYNC.S ;  /* 0x00000000000073c6 */ /* 0x000e760000000000 */
[----:B-1----:R1:W2:Y:S01]  /*0410*/  SYNCS.EXCH.64 URZ, [UR4+0x1a800], UR6 ;  /* 0x01a8000604ff75b2 */ /* 0x0022a20008000100 */
[----:B------:R1:W3:Y:S01]  /*0420*/  SYNCS.EXCH.64 URZ, [UR4+0x1a810], UR6 ;  /* 0x01a8100604ff75b2 */ /* 0x0002e20008000100 */
[----:B------:R1:W4:Y:S01]  /*0430*/  SYNCS.EXCH.64 URZ, [UR4+0x1a808], UR6 ;  /* 0x01a8080604ff75b2 */ /* 0x0003220008000100 */
[----:B------:R1:W1:Y:S01]  /*0440*/  SYNCS.EXCH.64 URZ, [UR4+0x1a818], UR6 ;  /* 0x01a8180604ff75b2 */ /* 0x0002620008000100 */
[----:B------:R-:W-:Y:S01]  /*0450*/  NOP ;  /* 0x0000000000007918 */ /* 0x000fe20000000000 */
.L_x_5:
[----:B------:R-:W-:Y:S01]  /*0460*/  NOP ;  /* 0x0000000000007918 */ /* 0x000fe20000000000 */
[----:B------:R-:W-:Y:S05]  /*0470*/  BRA.U !UP0, `(.L_x_6) ;  /* 0x0000000108287547 */ /* 0x000fea000b800000 */
[----:B------:R-:W-:Y:S02]  /*0480*/  UISETP.NE.AND UP0, UPT, UR62, 0x1, UPT ;  /* 0x000000013e00788c */ /* 0x000fe4000bf05270 */
[----:B------:R-:W-:Y:S02]  /*0490*/  UPLOP3.LUT UP1, UPT, UPT, UPT, UPT, 0x80, 0x8 ;  /* 0x000000000008789c */ /* 0x000fe40003f2f070 */
[----:B------:R-:W-:Y:S02]  /*04a0*/  UPLOP3.LUT UP4, UPT, UPT, UPT, UPT, 0x40, 0x4 ;  /* 0x000000000004789c */ /* 0x000fe40003f8e870 */
[----:B------:R-:W-:Y:S02]  /*04b0*/  UPLOP3.LUT UP3, UPT, UPT, UPT, UPT, 0x80, 0x8 ;  /* 0x000000000008789c */ /* 0x000fe40003f6f070 */
[----:B------:R-:W-:Y:S01]  /*04c0*/  UPLOP3.LUT UP2, UPT, UPT, UPT, UPT, 0x80, 0x8 ;  /* 0x000000000008789c */ /* 0x000fe20003f4f070 */
[----:B------:R-:W-:Y:S10]  /*04d0*/  BRA.U UP0, `(.L_x_7) ;  /* 0x0000000100207547 */ /* 0x000ff4000b800000 */
[----:B------:R-:W-:Y:S02]  /*04e0*/  UPLOP3.LUT UP4, UPT, UPT, UPT, UPT, 0x40, 0x4 ;  /* 0x000000000004789c */ /* 0x000fe40003f8e870 */
[----:B------:R-:W-:Y:S02]  /*04f0*/  UPLOP3.LUT UP3, UPT, UPT, UPT, UPT, 0x40, 0x4 ;  /* 0x000000000004789c */ /* 0x000fe40003f6e870 */
[----:B------:R-:W-:Y:S01]  /*0500*/  UPLOP3.LUT UP2, UPT, UPT, UPT, UPT, 0x40, 0x4 ;  /* 0x000000000004789c */ /* 0x000fe20003f4e870 */
[----:B------:R-:W-:Y:S05]  /*0510*/  BRA `(.L_x_7) ;  /* 0x0000000000107947 */ /* 0x000fea0003800000 */
.L_x_6:
[----:B------:R-:W-:Y:S02]  /*0520*/  UPLOP3.LUT UP1, UPT, UPT, UPT, UPT, 0x40, 0x4 ;  /* 0x000000000004789c */ /* 0x000fe40003f2e870 */
[----:B------:R-:W-:Y:S02]  /*0530*/  UPLOP3.LUT UP4, UPT, UPT, UPT, UPT, 0x80, 0x8 ;  /* 0x000000000008789c */ /* 0x000fe40003f8f070 */
[----:B------:R-:W-:Y:S02]  /*0540*/  UPLOP3.LUT UP3, UPT, UPT, UPT, UPT, 0x40, 0x4 ;  /* 0x000000000004789c */ /* 0x000fe40003f6e870 */
[----:B------:R-:W-:Y:S02]  /*0550*/  UPLOP3.LUT UP2, UPT, UPT, UPT, UPT, 0x80, 0x8 ;  /* 0x000000000008789c */ /* 0x000fe40003f4f070 */
.L_x_7:
[----:B------:R-:W5:Y:S02]  /*0560*/  SHFL.IDX PT, R4, R5, RZ, 0x1f ;  /* 0x00001fff05047589 */ /* 0x000f6400000e0000 */
[----:B-----5:R-:W-:-:S13]  /*0570*/  ISETP.NE.AND P0, PT, R4, 0x1, PT ;  /* 0x000000010400780c */ /* 0x020fda0003f05270 */
[----:B------:R-:W-:Y:S05]  /*0580*/  @P0 BRA `(.L_x_8) ;  /* 0x0000000000300947 */ /* 0x000fea0003800000 */
[----:B-1----:R-:W1:Y:S01]  /*0590*/  S2UR UR6, SR_CgaCtaId ;  /* 0x00000000000679c3 */ /* 0x002e620000008800 */
[----:B------:R-:W-:Y:S01]  /*05a0*/  UMOV UR4, 0x400 ;  /* 0x0000040000047882 */ /* 0x000fe20000000000 */
[----:B------:R-:W-:Y:S01]  /*05b0*/  UMOV UR5, 0x1 ;  /* 0x0000000100057882 */ /* 0x000fe20000000000 */
[----:B------:R-:W-:Y:S01]  /*05c0*/  ELECT P0, URZ, PT ;  /* 0x0000000000ff782f */ /* 0x000fe20003800000 */
[----:B-1----:R-:W-:Y:S02]  /*05d0*/  ULEA UR6, UR6, UR4, 0x18 ;  /* 0x0000000406067291 */ /* 0x002fe4000f8ec0ff */
[----:B------:R-:W-:-:S04]  /*05e0*/  UIADD3 UR4, UPT, UPT, -UR5, 0x100000, URZ ;  /* 0x0010000005047890 */ /* 0x000fc8000fffe1ff */
[----:B------:R-:W-:Y:S02]  /*05f0*/  USHF.L.U32 UR5, UR4, 0xb, URZ ;  /* 0x0000000b04057899 */ /* 0x000fe400080006ff */
[----:B------:R-:W-:Y:S01]  /*0600*/  USHF.L.U32 UR4, UR4, 0x1, URZ ;  /* 0x0000000104047899 */ /* 0x000fe200080006ff */
[----:B------:R-:W1:Y:S11]  /*0610*/  FENCE.VIEW.ASYNC.S ;  /* 0x00000000000073c6 */ /* 0x000e760000000000 */
[----:B-1----:R1:W1:Y:S01]  /*0620*/  SYNCS.EXCH.64 URZ, [UR6+0x1a820], UR4 ;  /* 0x01a8200406ff75b2 */ /* 0x0022620008000100 */
[----:B------:R1:W1:Y:S01]  /*0630*/  SYNCS.EXCH.64 URZ, [UR6+0x1a828], UR4 ;  /* 0x01a8280406ff75b2 */ /* 0x0002620008000100 */
[----:B------:R-:W-:Y:S01]  /*0640*/  NOP ;  /* 0x0000000000007918 */ /* 0x000fe20000000000 */
.L_x_8:
[----:B------:R-:W5:Y:S01]  /*0650*/  SHFL.IDX PT, R4, R5, RZ, 0x1f ;  /* 0x00001fff05047589 */ /* 0x000f6200000e0000 */
[----:B------:R-:W-:Y:S01]  /*0660*/  NOP ;  /* 0x0000000000007918 */ /* 0x000fe20000000000 */
[----:B-----5:R-:W-:-:S13]  /*0670*/  ISETP.NE.AND P0, PT, R4, 0x2, PT ;  /* 0x000000020400780c */ /* 0x020fda0003f05270 */
[----:B------:R-:W-:Y:S05]  /*0680*/  @P0 BRA `(.L_x_9) ;  /* 0x0000000000400947 */ /* 0x000fea0003800000 */
[----:B-1----:R-:W1:Y:S01]  /*0690*/  S2UR UR4, SR_CgaCtaId ;  /* 0x00000000000479c3 */ /* 0x002e620000008800 */
[----:B------:R-:W-:Y:S01]  /*06a0*/  UMOV UR5, 0x400 ;  /* 0x0000040000057882 */ /* 0x000fe20000000000 */
[----:B------:R-:W-:Y:S01]  /*06b0*/  UMOV UR8, 0x20 ;  /* 0x0000002000087882 */ /* 0x000fe20000000000 */
[----:B------:R-:W-:Y:S01]  /*06c0*/  UMOV UR6, 0x100 ;  /* 0x0000010000067882 */ /* 0x000fe20000000000 */
[----:B------:R-:W-:-:S04]  /*06d0*/  UIADD3 UR8, UPT, UPT, -UR8, 0x100000, URZ ;  /* 0x0010000008087890 */ /* 0x000fc8000fffe1ff */
[----:B------:R-:W-:Y:S02]  /*06e0*/  USHF.L.U32 UR9, UR8, 0xb, URZ ;  /* 0x0000000b08097899 */ /* 0x000fe400080006ff */
[----:B------:R-:W-:Y:S02]  /*06f0*/  USHF.L.U32 UR8, UR8, 0x1, URZ ;  /* 0x0000000108087899 */ /* 0x000fe400080006ff */
[----:B------:R-:W-:-:S04]  /*0700*/  UIADD3 UR6, UPT, UPT, -UR6, 0x100000, URZ ;  /* 0x0010000006067890 */ /* 0x000fc8000fffe1ff */
[----:B------:R-:W-:Y:S02]  /*0710*/  USHF.L.U32 UR7, UR6, 0xb, URZ ;  /* 0x0000000b06077899 */ /* 0x000fe400080006ff */
[----:B------:R-:W-:Y:S01]  /*0720*/  USHF.L.U32 UR6, UR6, 0x1, URZ ;  /* 0x0000000106067899 */ /* 0x000fe200080006ff */
[----:B------:R-:W-:Y:S01]  /*0730*/  ELECT P0, URZ, PT ;  /* 0x0000000000ff782f */ /* 0x000fe20003800000 */
[----:B-1----:R-:W-:Y:S01]  /*0740*/  ULEA UR4, UR4, UR5, 0x18 ;  /* 0x0000000504047291 */ /* 0x002fe2000f8ec0ff */
[----:B------:R-:W1:Y:S11]  /*0750*/  FENCE.VIEW.ASYNC.S ;  /* 0x00000000000073c6 */ /* 0x000e760000000000 */
[----:B-1----:R1:W1:Y:S01]  /*0760*/  SYNCS.EXCH.64 URZ, [UR4+0x1a830], UR8 ;  /* 0x01a8300804ff75b2 */ /* 0x0022620008000100 */
[----:B------:R1:W1:Y:S01]  /*0770*/  SYNCS.EXCH.64 URZ, [UR4+0x1a838], UR6 ;  /* 0x01a8380604ff75b2 */ /* 0x0002620008000100 */
[----:B------:R-:W-:Y:S01]  /*0780*/  NOP ;  /* 0x0000000000007918 */ /* 0x000fe20000000000 */
.L_x_9:
        /* <DEDUP_REMOVED lines=20> */
.L_x_10:
        /* <DEDUP_REMOVED lines=20> */
.L_x_11:
        /* <DEDUP_REMOVED lines=20> */
.L_x_12:
        /* <DEDUP_REMOVED lines=20> */
.L_x_13:
        /* <DEDUP_REMOVED lines=20> */
.L_x_14:
        /* <DEDUP_REMOVED lines=20> */
.L_x_15:
        /* <DEDUP_REMOVED lines=19> */
[----:B------:R1:W1:Y:S01]  /*1040*/  SYNCS.EXCH.64 URZ, [UR4+0x1a8a8], UR8 ;  /* 0x01a8a80804ff75b2 */ /* 0x0002620008000100 */
[----:B------:R1:W1:Y:S01]  /*1050*/  SYNCS.EXCH.64 URZ, [UR4+0x1a8b8], UR6 ;  /* 0x01a8b80604ff75b2 */ /* 0x0002620008000100 */
[----:B------:R-:W-:Y:S01]  /*1060*/  NOP ;  /* 0x0000000000007918 */ /* 0x000fe20000000000 */
.L_x_16:
[----:B------:R-:W-:Y:S01]  /*1070*/  NOP ;  /* 0x0000000000007918 */ /* 0x000fe20000000000 */
[----:B-1----:R-:W1:Y:S01]  /*1080*/  LDCU.64 UR6, c[0x0][0x380] ;  /* 0x00007000ff0677ac */ /* 0x002e620008000a00 */
[----:B------:R-:W5:Y:S08]  /*1090*/  S2UR UR8, SR_CTAID.X ;  /* 0x00000000000879c3 */ /* 0x000f700000002500 */
[----:B------:R-:W2:Y:S08]  /*10a0*/  S2UR UR13, SR_CTAID.Y ;  /* 0x00000000000d79c3 */ /* 0x000eb00000002600 */
[----:B------:R-:W2:Y:S01]  /*10b0*/  S2UR UR14, SR_CTAID.Z ;  /* 0x00000000000e79c3 */ /* 0x000ea20000002700 */
[----:B-1----:R-:W-:-:S04]  /*10c0*/  UIADD3 UR4, UPT, UPT, UR6, 0x7f, URZ ;  /* 0x0000007f06047890 */ /* 0x002fc8000fffe0ff */
[----:B------:R-:W-:Y:S02]  /*10d0*/  USHF.R.S32.HI UR5, URZ, 0x1f, UR4 ;  /* 0x0000001fff057899 */ /* 0x000fe40008011404 */
[----:B-----5:R-:W-:Y:S02]  /*10e0*/  USHF.L.U32 UR27, UR8, 0x7, URZ ;  /* 0x00000007081b7899 */ /* 0x020fe400080006ff */
[----:B------:R-:W-:Y:S02]  /*10f0*/  ULEA.HI UR4, UR5, UR4, URZ, 0x7 ;  /* 0x0000000405047291 */ /* 0x000fe4000f8f38ff */
[----:B------:R-:W-:Y:S02]  /*1100*/  ULOP3.LUT UR5, UR8, 0x1ffffff, URZ, 0xc0, !UPT ;  /* 0x01ffffff08057892 */ /* 0x000fe4000f8ec0ff */
[----:B------:R-:W-:Y:S02]  /*1110*/  USHF.R.S32.HI UR39, URZ, 0x7, UR4 ;  /* 0x00000007ff277899 */ /* 0x000fe40008011404 */
[----:B------:R-:W-:-:S02]  /*1120*/  UISETP.GE.U32.AND UP0, UPT, UR27, UR7, UPT ;  /* 0x000000071b00728c */ /* 0x000fc4000bf06070 */
[----:B------:R-:W-:Y:S01]  /*1130*/  MOV R74, UR5 ;  /* 0x00000005004a7c02 */ /* 0x000fe20008000f00 */
[----:B--234-:R-:W-:Y:S08]  /*1140*/  BAR.SYNC.DEFER_BLOCKING 0x0 ;  /* 0x0000000000007b1d */ /* 0x01cff00000010000 */
[----:B------:R-:W-:Y:S01]  /*1150*/  BAR.SYNC.DEFER_BLOCKING 0x0 ;  /* 0x0000000000007b1d */ /* 0x000fe20000010000 */
[----:B------:R-:W-:-:S13]  /*1160*/  PLOP3.LUT P0, PT, PT, PT, UP0, 0x80, 0x8 ;  /* 0x000000000008781c */ /* 0x000fda0003f0f008 */
[----:B------:R-:W-:Y:S05]  /*1170*/  @P0 EXIT ;  /* 0x000000000000094d */ /* 0x000fea0003800000 */
[----:B------:R-:W1:Y:S01]  /*1180*/  LDCU UR4, c[0x0][0x390] ;  /* 0x00007200ff0477ac */ /* 0x000e620008000800 */
[----:B------:R-:W-:Y:S01]  /*1190*/  IADD3 R4, PT, PT, -R74, UR39, RZ ;  /* 0x000000274a047c10 */ /* 0x000fe2000fffe1ff */
[----:B------:R-:W2:Y:S04]  /*11a0*/  LDCU.64 UR22, c[0x0][0x358] ;  /* 0x00006b00ff1677ac */ /* 0x000ea80008000a00 */
[----:B-1----:R-:W-:-:S05]  /*11b0*/  IMAD R5, R4, UR4, RZ ;  /* 0x0000000404057c24 */ /* 0x002fca000f8e02ff */
[----:B------:R1:W-:Y:S01]  /*11c0*/  STL [R1], R5 ;  /* 0x0000000501007387 */ /* 0x0003e20000100800 */
[----:B------:R-:W-:-:S13]  /*11d0*/  ISETP.GT.AND P0, PT, R5, RZ, PT ;  /* 0x000000ff0500720c */ /* 0x000fda0003f04270 */
[----:B--2---:R-:W-:Y:S05]  /*11e0*/  @P0 BRA `(.L_x_17) ;  /* 0x0000000c00d80947 */ /* 0x004fea0003800000 */
[----:B------:R-:W2:Y:S01]  /*11f0*/  LDC R14, c[0x0][0x360] ;  /* 0x0000d800ff0e7b82 */ /* 0x000ea20000000800 */
[----:B------:R-:W3:Y:S01]  /*1200*/  LDCU.64 UR4, c[0x0][0x988] ;  /* 0x00013100ff0477ac */ /* 0x000ee20008000a00 */
[----:B------:R-:W-:Y:S01]  /*1210*/  MOV R4, 0x1300 ;  /* 0x0000130000047802 */ /* 0x000fe20000000f00 */
[----:B------:R-:W4:Y:S01]  /*1220*/  LDCU.64 UR6, c[0x0][0x9a0] ;  /* 0x00013400ff0677ac */ /* 0x000f220008000a00 */
[----:B------:R-:W5:Y:S01]  /*1230*/  LDCU UR8, c[0x0][0x990] ;  /* 0x00013200ff0877ac */ /* 0x000f620008000800 */
[----:B------:R-:W1:Y:S01]  /*1240*/  LDCU UR9, c[0x0][0x9a8] ;  /* 0x00013500ff0977ac */ /* 0x000e620008000800 */
[----:B---3--:R-:W-:Y:S02]  /*1250*/  UIMAD UR5, UR13, UR5, URZ ;  /* 0x000000050d0572a4 */ /* 0x008fe4000f8e02ff */
[----:B----4-:R-:W-:Y:S01]  /*1260*/  UIMAD UR13, UR13, UR7, URZ ;  /* 0x000000070d0d72a4 */ /* 0x010fe2000f8e02ff */
[----:B--2---:R-:W-:Y:S01]  /*1270*/  IMAD.IADD R0, R2, 0x1, R14 ;  /* 0x0000000102007824 */ /* 0x004fe200078e020e */
[----:B------:R-:W-:Y:S01]  /*1280*/  UIMAD UR5, UR27, UR4, UR5 ;  /* 0x000000041b0572a4 */ /* 0x000fe2000f8e0205 */
[----:B------:R-:W-:Y:S01]  /*1290*/  LOP3.LUT R6, R14, 0xffff, RZ, 0xc0, !PT ;  /* 0x0000ffff0e067812 */ /* 0x000fe200078ec0ff */
[----:B------:R-:W-:-:S02]  /*12a0*/  UIMAD UR13, UR27, UR6, UR13 ;  /* 0x000000061b0d72a4 */ /* 0x000fc4000f8e020d */
[----:B------:R-:W-:Y:S01]  /*12b0*/  LOP3.LUT R0, R0, 0xfff, RZ, 0x3c, !PT ;  /* 0x00000fff00007812 */ /* 0x000fe200078e3cff */
[----:B-----5:R-:W-:Y:S02]  /*12c0*/  UIMAD UR5, UR14, UR8, UR5 ;  /* 0x000000080e0572a4 */ /* 0x020fe4000f8e0205 */
[----:B-1----:R-:W-:Y:S01]  /*12d0*/  UIMAD UR14, UR14, UR9, UR13 ;  /* 0x000000090e0e72a4 */ /* 0x002fe2000f8e020d */
[----:B------:R-:W-:-:S11]  /*12e0*/  LOP3.LUT R0, R0, 0xffff, RZ, 0xc0, !PT ;  /* 0x0000ffff00007812 */ /* 0x000fd600078ec0ff */
[----:B------:R-:W-:Y:S05]  /*12f0*/  CALL.REL.NOINC `($__internal_3_$__cuda_sm20_div_u16) ;  /* 0x000000f400147944 */ /* 0x000fea0003c00000 */
[----:B------:R-:W-:Y:S01]  /*1300*/  LOP3.LUT R16, R16, 0x3, RZ, 0xc0, !PT ;  /* 0x0000000310107812 */ /* 0x000fe200078ec0ff */
[----:B------:R-:W1:Y:S01]  /*1310*/  LDCU UR4, c[0x0][0x388] ;  /* 0x00007100ff0477ac */ /* 0x000e620008000800 */
[----:B------:R-:W-:Y:S01]  /*1320*/  BSSY.RECONVERGENT B1, `(.L_x_18) ;  /* 0x000001d000017945 */ /* 0x000fe20003800200 */
[----:B------:R-:W-:Y:S01]  /*1330*/  IMAD.MOV.U32 R6, RZ, RZ, R2 ;  /* 0x000000ffff067224 */ /* 0x000fe200078e0002 */
[----:B------:R-:W-:-:S13]  /*1340*/  ISETP.NE.AND P0, PT, R16, 0x2, PT ;  /* 0x000000021000780c */ /* 0x000fda0003f05270 */
[----:B------:R-:W-:Y:S05]  /*1350*/  @!P0 BRA `(.L_x_19) ;  /* 0x0000000000648947 */ /* 0x000fea0003800000 */
[----:B------:R-:W2:Y:S01]  /*1360*/  LDC R5, c[0x0][0x384] ;  /* 0x0000e100ff057b82 */ /* 0x000ea20000000800 */
[----:B------:R-:W-:Y:S01]  /*1370*/  HFMA2 R7, -RZ, RZ, 0, 0 ;  /* 0x00000000ff077431 */ /* 0x000fe200000001ff */
[----:B------:R-:W-:-:S07]  /*1380*/  MOV R6, R2 ;  /* 0x0000000200067202 */ /* 0x000fce0000000f00 */
.L_x_22:
[----:B------:R-:W-:Y:S01]  /*1390*/  LOP3.LUT R3, R6, 0x7f, RZ, 0xc0, !PT ;  /* 0x0000007f06037812 */ /* 0x000fe200078ec0ff */
[----:B------:R-:W-:Y:S01]  /*13a0*/  VIADD R7, R7, 0x1 ;  /* 0x0000000107077836 */ /* 0x000fe20000000000 */
[----:B------:R-:W-:Y:S03]  /*13b0*/  BSSY.RECONVERGENT B0, `(.L_x_20) ;  /* 0x0000011000007945 */ /* 0x000fe60003800200 */
[----:B------:R-:W-:Y:S01]  /*13c0*/  VIADD R4, R3, UR27 ;  /* 0x0000001b03047c36 */ /* 0x000fe20008000000 */
[----:B------:R-:W-:Y:S04]  /*13d0*/  LOP3.LUT R0, R7, R16, RZ, 0x3c, !PT ;  /* 0x0000001007007212 */ /* 0x000fe800078e3cff */
[----:B--2---:R-:W-:Y:S02]  /*13e0*/  ISETP.GE.U32.AND P0, PT, R4, R5, PT ;  /* 0x000000050400720c */ /* 0x004fe40003f06070 */
[----:B------:R-:W-:Y:S11]  /*13f0*/  ISETP.NE.AND P2, PT, R0, 0x2, PT ;  /* 0x000000020000780c */ /* 0x000ff60003f45270 */
[----:B------:R-:W-:Y:S05]  /*1400*/  @P0 BRA `(.L_x_21) ;  /* 0x00000000002c0947 */ /* 0x000fea0003800000 */
[----:B------:R-:W-:Y:S04]  /*1410*/  SHF.R.U32.HI R0, RZ, 0x7, R6 ;  /* 0x00000007ff007819 */ /* 0x000fe80000011606 */
[----:B-1----:R-:W-:Y:S11]  /*1420*/  ISETP.GE.AND P0, PT, R0, UR4, PT ;  /* 0x0000000400007c0c */ /* 0x002ff6000bf06270 */
[----:B------:R-:W-:Y:S02]  /*1430*/  @!UPT UIADD3 URZ, UPT, UPT, URZ, URZ, URZ ;  /* 0x000000fffffff290 */ /* 0x000fe4000fffe0ff */
[----:B------:R-:W1:Y:S08]  /*1440*/  @!P0 LDC R4, c[0x0][0x988] ;  /* 0x00026200ff048b82 */ /* 0x000e700000000800 */
[----:B------:R-:W2:Y:S01]  /*1450*/  @!P0 LDC.64 R8, c[0x0][0x980] ;  /* 0x00026000ff088b82 */ /* 0x000ea20000000a00 */
[----:B-1----:R-:W-:Y:S05]  /*1460*/  @!P0 IMAD R0, R3, R4, R0 ;  /* 0x0000000403008224 */ /* 0x002fea00078e0200 */
[C---:B------:R-:W-:Y:S04]  /*1470*/  @!P0 IADD3 R3, P1, PT, R0.reuse, UR5, RZ ;  /* 0x0000000500038c10 */ /* 0x040fe8000ff3e0ff */
[----:B------:R-:W-:Y:S02]  /*1480*/  @!P0 LEA.HI.X.SX32 R0, R0, RZ, 0x1, P1 ;  /* 0x000000ff00008211 */ /* 0x000fe400008f0eff */
[C---:B--2---:R-:W-:Y:S04]  /*1490*/  @!P0 LEA R8, P1, R3.reuse, R8, 0x1 ;  /* 0x0000000803088211 */ /* 0x044fe800078208ff */
[----:B------:R-:W-:Y:S05]  /*14a0*/  @!P0 LEA.HI.X R9, R3, R9, R0, 0x1, P1 ;  /* 0x0000000903098211 */ /* 0x000fea00008f0c00 */
[----:B------:R2:W-:Y:S04]  /*14b0*/  @!P0 STG.E.U16 desc[UR22][R8.64], RZ ;  /* 0x000000ff08008986 */ /* 0x0005e8000c101516 */
.L_x_21:
[----:B-1----:R-:W-:Y:S05]  /*14c0*/  BSYNC.RECONVERGENT B0 ;  /* 0x0000000000007941 */ /* 0x002fea0003800200 */
.L_x_20:
[----:B------:R-:W-:Y:S01]  /*14d0*/  IADD3 R6, PT, PT, R14, R6, RZ ;  /* 0x000000060e067210 */ /* 0x000fe20007ffe0ff */
[----:B------:R-:W-:Y:S06]  /*14e0*/  @P2 BRA `(.L_x_22) ;  /* 0xfffffffc00a82947 */ /* 0x000fec000383ffff */
.L_x_19:
[----:B-1----:R-:W-:Y:S05]  /*14f0*/  BSYNC.RECONVERGENT B1 ;  /* 0x0000000000017941 */ /* 0x002fea0003800200 */
.L_x_18:
[----:B------:R-:W1:Y:S01]  /*1500*/  LDC R17, c[0x0][0x384] ;  /* 0x0000e100ff117b82 */ /* 0x000e620000000800 */
[----:B------:R-:W-:Y:S01]  /*1510*/  BSSY.RECONVERGENT B1, `(.L_x_23) ;  /* 0x0000052000017945 */ /* 0x000fe20003800200 */
[C---:B------:R-:W-:Y:S01]  /*1520*/  LEA R5, R14.reuse, R6, 0x1 ;  /* 0x000000060e057211 */ /* 0x040fe200078e08ff */
[C---:B------:R-:W-:Y:S01]  /*1530*/  IMAD R4, R14.reuse, 0x3, R6 ;  /* 0x000000030e047824 */ /* 0x040fe200078e0206 */
[----:B------:R-:W-:Y:S01]  /*1540*/  SHF.L.U32 R15, R14, 0x2, RZ ;  /* 0x000000020e0f7819 */ /* 0x000fe200000006ff */
[----:B------:R-:W3:Y:S01]  /*1550*/  LDCU UR4, c[0x0][0x388] ;  /* 0x00007100ff0477ac */ /* 0x000ee20008000800 */
[----:B------:R-:W-:-:S07]  /*1560*/  IADD3 R3, PT, PT, R6, R14, RZ ;  /* 0x0000000e06037210 */ /* 0x000fce0007ffe0ff */
.L_x_32:
[----:B------:R-:W-:Y:S01]  /*1570*/  LOP3.LUT R7, R6, 0x7f, RZ, 0xc0, !PT ;  /* 0x0000007f06077812 */ /* 0x000fe200078ec0ff */
[----:B------:R-:W-:Y:S01]  /*1580*/  BSSY.RECONVERGENT B0, `(.L_x_24) ;  /* 0x0000018000007945 */ /* 0x000fe20003800200 */
[----:B--234-:R-:W-:Y:S02]  /*1590*/  LOP3.LUT R9, R3, 0x7f, RZ, 0xc0, !PT ;  /* 0x0000007f03097812 */ /* 0x01cfe400078ec0ff */
[----:B------:R-:W-:Y:S01]  /*15a0*/  LOP3.LUT R10, R5, 0x7f, RZ, 0xc0, !PT ;  /* 0x0000007f050a7812 */ /* 0x000fe200078ec0ff */
[----:B-1----:R-:W-:Y:S01]  /*15b0*/  VIADD R13, R7, UR27 ;  /* 0x0000001b070d7c36 */ /* 0x002fe20008000000 */
[----:B------:R-:W-:Y:S01]  /*15c0*/  LOP3.LUT R11, R4, 0x7f, RZ, 0xc0, !PT ;  /* 0x0000007f040b7812 */ /* 0x000fe200078ec0ff */
[----:B------:R-:W-:Y:S02]  /*15d0*/  VIADD R12, R9, UR27 ;  /* 0x0000001b090c7c36 */ /* 0x000fe40008000000 */
[----:B------:R-:W-:Y:S01]  /*15e0*/  VIADD R8, R10, UR27 ;  /* 0x0000001b0a087c36 */ /* 0x000fe20008000000 */
[-C--:B-1----:R-:W-:Y:S01]  /*15f0*/  ISETP.GE.U32.AND P0, PT, R13, R17.reuse, PT ;  /* 0x000000110d00720c */ /* 0x082fe20003f06070 */
[----:B------:R-:W-:Y:S01]  /*1600*/  VIADD R0, R11, UR27 ;  /* 0x0000001b0b007c36 */ /* 0x000fe20008000000 */
[-C--:B------:R-:W-:Y:S02]  /*1610*/  ISETP.GE.U32.AND P4, PT, R12, R17.reuse, PT ;  /* 0x000000110c00720c */ /* 0x080fe40003f86070 */
[-C--:B------:R-:W-:Y:S02]  /*1620*/  ISETP.GE.U32.AND P2, PT, R8, R17.reuse, PT ;  /* 0x000000110800720c */ /* 0x080fe40003f46070 */
[----:B------:R-:W-:Y:S07]  /*1630*/  ISETP.GE.U32.AND P1, PT, R0, R17, PT ;  /* 0x000000110000720c */ /* 0x000fee0003f26070 */
[----:B------:R-:W-:Y:S06]  /*1640*/  @P0 BRA `(.L_x_25) ;  /* 0x00000000002c0947 */ /* 0x000fec0003800000 */
[----:B------:R-:W-:Y:S04]  /*1650*/  SHF.R.U32.HI R0, RZ, 0x7, R6 ;  /* 0x00000007ff007819 */ /* 0x000fe80000011606 */
[----:B---3--:R-:W-:Y:S11]  /*1660*/  ISETP.GE.AND P0, PT, R0, UR4, PT ;  /* 0x0000000400007c0c */ /* 0x008ff6000bf06270 */
        /* <DEDUP_REMOVED lines=9> */
.L_x_25:
[----:B---3--:R-:W-:Y:S05]  /*1700*/  BSYNC.RECONVERGENT B0 ;  /* 0x0000000000007941 */ /* 0x008fea0003800200 */
.L_x_24:
[----:B------:R-:W-:Y:S04]  /*1710*/  BSSY.RECONVERGENT B0, `(.L_x_26) ;  /* 0x000000d000007945 */ /* 0x000fe80003800200 */
[----:B------:R-:W-:Y:S05]  /*1720*/  @P4 BRA `(.L_x_27) ;  /* 0x00000000002c4947 */ /* 0x000fea0003800000 */
[----:B------:R-:W-:Y:S04]  /*1730*/  SHF.R.U32.HI R0, RZ, 0x7, R3 ;  /* 0x00000007ff007819 */ /* 0x000fe80000011603 */
[----:B------:R-:W-:Y:S11]  /*1740*/  ISETP.GE.AND P0, PT, R0, UR4, PT ;  /* 0x0000000400007c0c */ /* 0x000ff6000bf06270 */
[----:B------:R-:W-:Y:S02]  /*1750*/  @!UPT UIADD3 URZ, UPT, UPT, URZ, URZ, URZ ;  /* 0x000000fffffff290 */ /* 0x000fe4000fffe0ff */
[----:B------:R-:W2:Y:S08]  /*1760*/  @!P0 LDC R7, c[0x0][0x988] ;  /* 0x00026200ff078b82 */ /* 0x000eb00000000800 */
[----:B-1----:R-:W1:Y:S01]  /*1770*/  @!P0 LDC.64 R12, c[0x0][0x980] ;  /* 0x00026000ff0c8b82 */ /* 0x002e620000000a00 */
[----:B--2---:R-:W-:Y:S05]  /*1780*/  @!P0 IMAD R0, R9, R7, R0 ;  /* 0x0000000709008224 */ /* 0x004fea00078e0200 */
[C---:B------:R-:W-:Y:S04]  /*1790*/  @!P0 IADD3 R7, P3, PT, R0.reuse, UR5, RZ ;  /* 0x0000000500078c10 */ /* 0x040fe8000ff7e0ff */
[----:B------:R-:W-:Y:S02]  /*17a0*/  @!P0 LEA.HI.X.SX32 R0, R0, RZ, 0x1, P3 ;  /* 0x000000ff00008211 */ /* 0x000fe400018f0eff */
[C---:B-1----:R-:W-:Y:S04]  /*17b0*/  @!P0 LEA R12, P3, R7.reuse, R12, 0x1 ;  /* 0x0000000c070c8211 */ /* 0x042fe800078608ff */
[----:B------:R-:W-:Y:S05]  /*17c0*/  @!P0 LEA.HI.X R13, R7, R13, R0, 0x1, P3 ;  /* 0x0000000d070d8211 */ /* 0x000fea00018f0c00 */
[----:B------:R2:W-:Y:S04]  /*17d0*/  @!P0 STG.E.U16 desc[UR22][R12.64], RZ ;  /* 0x000000ff0c008986 */ /* 0x0005e8000c101516 */
.L_x_27:
[----:B------:R-:W-:Y:S05]  /*17e0*/  BSYNC.RECONVERGENT B0 ;  /* 0x0000000000007941 */ /* 0x000fea0003800200 */
.L_x_26:
[----:B------:R-:W-:Y:S04]  /*17f0*/  BSSY.RECONVERGENT B0, `(.L_x_28) ;  /* 0x000000d000007945 */ /* 0x000fe80003800200 */
[----:B------:R-:W-:Y:S05]  /*1800*/  @P2 BRA `(.L_x_29) ;  /* 0x00000000002c2947 */ /* 0x000fea0003800000 */
[----:B------:R-:W-:Y:S04]  /*1810*/  SHF.R.U32.HI R0, RZ, 0x7, R5 ;  /* 0x00000007ff007819 */ /* 0x000fe80000011605 */
[----:B------:R-:W-:Y:S11]  /*1820*/  ISETP.GE.AND P0, PT, R0, UR4, PT ;  /* 0x0000000400007c0c */ /* 0x000ff6000bf06270 */
[----:B------:R-:W-:Y:S02]  /*1830*/  @!UPT UIADD3 URZ, UPT, UPT, URZ, URZ, URZ ;  /* 0x000000fffffff290 */ /* 0x000fe4000fffe0ff */
[----:B------:R-:W3:Y:S08]  /*1840*/  @!P0 LDC R7, c[0x0][0x988] ;  /* 0x00026200ff078b82 */ /* 0x000ef00000000800 */
[----:B------:R-:W4:Y:S01]  /*1850*/  @!P0 LDC.64 R8, c[0x0][0x980] ;  /* 0x00026000ff088b82 */ /* 0x000f220000000a00 */
[----:B---3--:R-:W-:Y:S05]  /*1860*/  @!P0 IMAD R0, R10, R7, R0 ;  /* 0x000000070a008224 */ /* 0x008fea00078e0200 */
[C---:B------:R-:W-:Y:S04]  /*1870*/  @!P0 IADD3 R7, P2, PT, R0.reuse, UR5, RZ ;  /* 0x0000000500078c10 */ /* 0x040fe8000ff5e0ff */
[----:B------:R-:W-:Y:S02]  /*1880*/  @!P0 LEA.HI.X.SX32 R0, R0, RZ, 0x1, P2 ;  /* 0x000000ff00008211 */ /* 0x000fe400010f0eff */
[C---:B----4-:R-:W-:Y:S04]  /*1890*/  @!P0 LEA R8, P2, R7.reuse, R8, 0x1 ;  /* 0x0000000807088211 */ /* 0x050fe800078408ff */
[----:B------:R-:W-:Y:S05]  /*18a0*/  @!P0 LEA.HI.X R9, R7, R9, R0, 0x1, P2 ;  /* 0x0000000907098211 */ /* 0x000fea00010f0c00 */
[----:B------:R3:W-:Y:S04]  /*18b0*/  @!P0 STG.E.U16 desc[UR22][R8.64], RZ ;  /* 0x000000ff08008986 */ /* 0x0007e8000c101516 */
.L_x_29:
[----:B------:R-:W-:Y:S05]  /*18c0*/  BSYNC.RECONVERGENT B0 ;  /* 0x0000000000007941 */ /* 0x000fea0003800200 */
.L_x_28:
[----:B------:R-:W-:Y:S01]  /*18d0*/  IADD3 R7, PT, PT, R14, R6, R14 ;  /* 0x000000060e077210 */ /* 0x000fe20007ffe00e */
[----:B------:R-:W-:Y:S04]  /*18e0*/  BSSY.RECONVERGENT B0, `(.L_x_30) ;  /* 0x000000d000007945 */ /* 0x000fe80003800200 */
[----:B------:R-:W-:Y:S05]  /*18f0*/  @P1 BRA `(.L_x_31) ;  /* 0x00000000002c1947 */ /* 0x000fea0003800000 */
[----:B------:R-:W-:Y:S04]  /*1900*/  SHF.R.U32.HI R0, RZ, 0x7, R4 ;  /* 0x00000007ff007819 */ /* 0x000fe80000011604 */
[----:B------:R-:W-:Y:S11]  /*1910*/  ISETP.GE.AND P0, PT, R0, UR4, PT ;  /* 0x0000000400007c0c */ /* 0x000ff6000bf06270 */
[----:B------:R-:W-:Y:S02]  /*1920*/  @!UPT UIADD3 URZ, UPT, UPT, URZ, URZ, URZ ;  /* 0x000000fffffff290 */ /* 0x000fe4000fffe0ff */
[----:B------:R-:W4:Y:S08]  /*1930*/  @!P0 LDC R6, c[0x0][0x988] ;  /* 0x00026200ff068b82 */ /* 0x000f300000000800 */
[----:B---3--:R-:W3:Y:S01]  /*1940*/  @!P0 LDC.64 R8, c[0x0][0x980] ;  /* 0x00026000ff088b82 */ /* 0x008ee20000000a00 */
[----:B----4-:R-:W-:Y:S05]  /*1950*/  @!P0 IMAD R0, R11, R6, R0 ;  /* 0x000000060b008224 */ /* 0x010fea00078e0200 */
[C---:B------:R-:W-:Y:S04]  /*1960*/  @!P0 IADD3 R6, P1, PT, R0.reuse, UR5, RZ ;  /* 0x0000000500068c10 */ /* 0x040fe8000ff3e0ff */
[----:B------:R-:W-:Y:S02]  /*1970*/  @!P0 LEA.HI.X.SX32 R0, R0, RZ, 0x1, P1 ;  /* 0x000000ff00008211 */ /* 0x000fe400008f0eff */
[C---:B---3--:R-:W-:Y:S04]  /*1980*/  @!P0 LEA R8, P1, R6.reuse, R8, 0x1 ;  /* 0x0000000806088211 */ /* 0x048fe800078208ff */
[----:B------:R-:W-:Y:S05]  /*1990*/  @!P0 LEA.HI.X R9, R6, R9, R0, 0x1, P1 ;  /* 0x0000000906098211 */ /* 0x000fea00008f0c00 */
[----:B------:R4:W-:Y:S04]  /*19a0*/  @!P0 STG.E.U16 desc[UR22][R8.64], RZ ;  /* 0x000000ff08008986 */ /* 0x0009e8000c101516 */
.L_x_31:
[----:B------:R-:W-:Y:S05]  /*19b0*/  BSYNC.RECONVERGENT B0 ;  /* 0x0000000000007941 */ /* 0x000fea0003800200 */
.L_x_30:
[----:B------:R-:W-:Y:S01]  /*19c0*/  IADD3 R6, PT, PT, R14, R7, R14 ;  /* 0x000000070e067210 */ /* 0x000fe20007ffe00e */
[C---:B------:R-:W-:Y:S01]  /*19d0*/  IMAD.IADD R5, R15.reuse, 0x1, R5 ;  /* 0x000000010f057824 */ /* 0x040fe200078e0205 */
[C---:B------:R-:W-:Y:S01]  /*19e0*/  IADD3 R4, PT, PT, R15.reuse, R4, RZ ;  /* 0x000000040f047210 */ /* 0x040fe20007ffe0ff */
[----:B------:R-:W-:Y:S01]  /*19f0*/  IMAD.IADD R3, R15, 0x1, R3 ;  /* 0x000000010f037824 */ /* 0x000fe200078e0203 */
[----:B------:R-:W-:Y:S11]  /*1a00*/  ISETP.GE.U32.AND P0, PT, R6, 0x1000, PT ;  /* 0x000010000600780c */ /* 0x000ff60003f06070 */
[----:B------:R-:W-:Y:S02]  /*1a10*/  @!UPT UIADD3 URZ, UPT, UPT, URZ, URZ, URZ ;  /* 0x000000fffffff290 */ /* 0x000fe4000fffe0ff */
[----:B------:R-:W-:Y:S05]  /*1a20*/  @!P0 BRA `(.L_x_32) ;  /* 0xfffffff800d08947 */ /* 0x000fea000383ffff */
[----:B------:R-:W-:Y:S05]  /*1a30*/  BSYNC.RECONVERGENT B1 ;  /* 0x0000000000017941 */ /* 0x000fea0003800200 */
.L_x_23:
[----:B------:R-:W-:Y:S01]  /*1a40*/  ISETP.NE.AND P0, PT, R16, 0x2, PT ;  /* 0x000000021000780c */ /* 0x000fe20003f05270 */
[----:B------:R-:W1:Y:S01]  /*1a50*/  LDCU UR4, c[0x0][0x38c] ;  /* 0x00007180ff0477ac */ /* 0x000e620008000800 */
[----:B------:R-:W-:Y:S11]  /*1a60*/  BSSY.RECONVERGENT B1, `(.L_x_33) ;  /* 0x000001a000017945 */ /* 0x000ff60003800200 */
[----:B------:R-:W-:Y:S05]  /*1a70*/  @!P0 BRA `(.L_x_34) ;  /* 0x0000000000608947 */ /* 0x000fea0003800000 */
[----:B------:R-:W1:Y:S01]  /*1a80*/  LDC R5, c[0x0][0x384] ;  /* 0x0000e100ff057b82 */ /* 0x000e620000000800 */
[----:B---34-:R-:W-:-:S07]  /*1a90*/  HFMA2 R8, -RZ, RZ, 0, 0 ;  /* 0x00000000ff087431 */ /* 0x018fce00000001ff */
.L_x_37:
[----:B------:R-:W-:Y:S01]  /*1aa0*/  LOP3.LUT R3, R2, 0x7f, RZ, 0xc0, !PT ;  /* 0x0000007f02037812 */ /* 0x000fe200078ec0ff */
[----:B------:R-:W-:Y:S01]  /*1ab0*/  VIADD R8, R8, 0x1 ;  /* 0x0000000108087836 */ /* 0x000fe20000000000 */
[----:B------:R-:W-:Y:S03]  /*1ac0*/  BSSY.RECONVERGENT B0, `(.L_x_35) ;  /* 0x0000011000007945 */ /* 0x000fe60003800200 */
[----:B------:R-:W-:Y:S01]  /*1ad0*/  VIADD R4, R3, UR27 ;  /* 0x0000001b03047c36 */ /* 0x000fe20008000000 */
[----:B------:R-:W-:Y:S04]  /*1ae0*/  LOP3.LUT R0, R8, R16, RZ, 0x3c, !PT ;  /* 0x0000001008007212 */ /* 0x000fe800078e3cff */
[----:B-1----:R-:W-:Y:S02]  /*1af0*/  ISETP.GE.U32.AND P0, PT, R4, R5, PT ;  /* 0x000000050400720c */ /* 0x002fe40003f06070 */
[----:B------:R-:W-:Y:S11]  /*1b00*/  ISETP.NE.AND P2, PT, R0, 0x2, PT ;  /* 0x000000020000780c */ /* 0x000ff60003f45270 */
[----:B------:R-:W-:Y:S05]  /*1b10*/  @P0 BRA `(.L_x_36) ;  /* 0x00000000002c0947 */ /* 0x000fea0003800000 */
[----:B------:R-:W-:Y:S04]  /*1b20*/  SHF.R.U32.HI R0, RZ, 0x7, R2 ;  /* 0x00000007ff007819 */ /* 0x000fe80000011602 */
[----:B------:R-:W-:Y:S11]  /*1b30*/  ISETP.GE.AND P0, PT, R0, UR4, PT ;  /* 0x0000000400007c0c */ /* 0x000ff6000bf06270 */
[----:B------:R-:W-:Y:S02]  /*1b40*/  @!UPT UIADD3 URZ, UPT, UPT, URZ, URZ, URZ ;  /* 0x000000fffffff290 */ /* 0x000fe4000fffe0ff */
[----:B------:R-:W1:Y:S08]  /*1b50*/  @!P0 LDC R4, c[0x0][0x9a0] ;  /* 0x00026800ff048b82 */ /* 0x000e700000000800 */
[----:B------:R-:W3:Y:S01]  /*1b60*/  @!P0 LDC.64 R6, c[0x0][0x998] ;  /* 0x00026600ff068b82 */ /* 0x000ee20000000a00 */
[----:B-1----:R-:W-:Y:S05]  /*1b70*/  @!P0 IMAD R0, R3, R4, R0 ;  /* 0x0000000403008224 */ /* 0x002fea00078e0200 */
[C---:B------:R-:W-:Y:S04]  /*1b80*/  @!P0 IADD3 R3, P1, PT, R0.reuse, UR14, RZ ;  /* 0x0000000e00038c10 */ /* 0x040fe8000ff3e0ff */
[----:B------:R-:W-:Y:S02]  /*1b90*/  @!P0 LEA.HI.X.SX32 R0, R0, RZ, 0x1, P1 ;  /* 0x000000ff00008211 */ /* 0x000fe400008f0eff */
[C---:B---3--:R-:W-:Y:S04]  /*1ba0*/  @!P0 LEA R6, P1, R3.reuse, R6, 0x1 ;  /* 0x0000000603068211 */ /* 0x048fe800078208ff */
[----:B------:R-:W-:Y:S05]  /*1bb0*/  @!P0 LEA.HI.X R7, R3, R7, R0, 0x1, P1 ;  /* 0x0000000703078211 */ /* 0x000fea00008f0c00 */
[----:B------:R1:W-:Y:S04]  /*1bc0*/  @!P0 STG.E.U16 desc[UR22][R6.64], RZ ;  /* 0x000000ff06008986 */ /* 0x0003e8000c101516 */
.L_x_36:
[----:B------:R-:W-:Y:S05]  /*1bd0*/  BSYNC.RECONVERGENT B0 ;  /* 0x0000000000007941 */ /* 0x000fea0003800200 */
.L_x_35:
[----:B------:R-:W-:Y:S01]  /*1be0*/  IADD3 R2, PT, PT, R14, R2, RZ ;  /* 0x000000020e027210 */ /* 0x000fe20007ffe0ff */
[----:B------:R-:W-:Y:S06]  /*1bf0*/  @P2 BRA `(.L_x_37) ;  /* 0xfffffffc00a82947 */ /* 0x000fec000383ffff */
.L_x_34:
[----:B-1----:R-:W-:Y:S05]  /*1c00*/  BSYNC.RECONVERGENT B1 ;  /* 0x0000000000017941 */ /* 0x002fea0003800200 */
.L_x_33:
[----:B------:R-:W1:Y:S01]  /*1c10*/  LDC R11, c[0x0][0x384] ;  /* 0x0000e100ff0b7b82 */ /* 0x000e620000000800 */
[----:B------:R-:W-:Y:S01]  /*1c20*/  BSSY.RECONVERGENT B1, `(.L_x_38) ;  /* 0x0000051000017945 */ /* 0x000fe20003800200 */
[C---:B------:R-:W-:Y:S01]  /*1c30*/  LEA R5, R14.reuse, R2, 0x1 ;  /* 0x000000020e057211 */ /* 0x040fe200078e08ff */
[----:B------:R-:W-:Y:S01]  /*1c40*/  IMAD R4, R14, 0x3, R2 ;  /* 0x000000030e047824 */ /* 0x000fe200078e0202 */
[----:B------:R-:W-:Y:S01]  /*1c50*/  IADD3 R3, PT, PT, R2, R14, RZ ;  /* 0x0000000e02037210 */ /* 0x000fe20007ffe0ff */
[----:B------:R-:W1:Y:S06]  /*1c60*/  LDCU UR4, c[0x0][0x38c] ;  /* 0x00007180ff0477ac */ /* 0x000e6c0008000800 */
.L_x_47:
[----:B----4-:R-:W-:Y:S01]  /*1c70*/  LOP3.LUT R6, R2, 0x7f, RZ, 0xc0, !PT ;  /* 0x0000007f02067812 */ /* 0x010fe200078ec0ff */
[----:B------:R-:W-:Y:S01]  /*1c80*/  BSSY.RECONVERGENT B0, `(.L_x_39) ;  /* 0x0000018000007945 */ /* 0x000fe20003800200 */
[----:B---34-:R-:W-:Y:S02]  /*1c90*/  LOP3.LUT R8, R3, 0x7f, RZ, 0xc0, !PT ;  /* 0x0000007f03087812 */ /* 0x018fe400078ec0ff */
[----:B------:R-:W-:Y:S01]  /*1ca0*/  LOP3.LUT R9, R5, 0x7f, RZ, 0xc0, !PT ;  /* 0x0000007f05097812 */ /* 0x000fe200078ec0ff */
[----:B-12---:R-:W-:Y:S01]  /*1cb0*/  VIADD R13, R6, UR27 ;  /* 0x0000001b060d7c36 */ /* 0x006fe20008000000 */
        /* <DEDUP_REMOVED lines=10> */
[----:B------:R-:W-:Y:S11]  /*1d60*/  ISETP.GE.AND P0, PT, R0, UR4, PT ;  /* 0x0000000400007c0c */ /* 0x000ff6000bf06270 */
        /* <DEDUP_REMOVED lines=9> */
.L_x_40:
[----:B------:R-:W-:Y:S05]  /*1e00*/  BSYNC.RECONVERGENT B0 ;  /* 0x0000000000007941 */ /* 0x000fea0003800200 */
.L_x_39:
        /* <DEDUP_REMOVED lines=13> */
.L_x_42:
[----:B------:R-:W-:Y:S05]  /*1ee0*/  BSYNC.RECONVERGENT B0 ;  /* 0x0000000000007941 */ /* 0x000fea0003800200 */
.L_x_41:
[----:B------:R-:W-:Y:S04]  /*1ef0*/  BSSY.RECONVERGENT B0, `(.L_x_43) ;  /* 0x000000d000007945 */ /* 0x000fe80003800200 */
[----:B------:R-:W-:Y:S05]  /*1f00*/  @P2 BRA `(.L_x_44) ;  /* 0x00000000002c2947 */ /* 0x000fea0003800000 */
[----:B------:R-:W-:Y:S04]  /*1f10*/  SHF.R.U32.HI R0, RZ, 0x7, R5 ;  /* 0x00000007ff007819 */ /* 0x000fe80000011605 */
[----:B------:R-:W-:Y:S11]  /*1f20*/  ISETP.GE.AND P0, PT, R0, UR4, PT ;  /* 0x0000000400007c0c */ /* 0x000ff6000bf06270 */
[----:B------:R-:W-:Y:S02]  /*1f30*/  @!UPT UIADD3 URZ, UPT, UPT, URZ, URZ, URZ ;  /* 0x000000fffffff290 */ /* 0x000fe4000fffe0ff */
[----:B------:R-:W3:Y:S08]  /*1f40*/  @!P0 LDC R6, c[0x0][0x9a0] ;  /* 0x00026800ff068b82 */ /* 0x000ef00000000800 */
[----:B-12---:R-:W1:Y:S01]  /*1f50*/  @!P0 LDC.64 R12, c[0x0][0x998] ;  /* 0x00026600ff0c8b82 */ /* 0x006e620000000a00 */
[----:B---3--:R-:W-:Y:S05]  /*1f60*/  @!P0 IMAD R0, R9, R6, R0 ;  /* 0x0000000609008224 */ /* 0x008fea00078e0200 */
[C---:B------:R-:W-:Y:S04]  /*1f70*/  @!P0 IADD3 R6, P2, PT, R0.reuse, UR14, RZ ;  /* 0x0000000e00068c10 */ /* 0x040fe8000ff5e0ff */
[----:B------:R-:W-:Y:S02]  /*1f80*/  @!P0 LEA.HI.X.SX32 R0, R0, RZ, 0x1, P2 ;  /* 0x000000ff00008211 */ /* 0x000fe400010f0eff */
[C---:B-1----:R-:W-:Y:S04]  /*1f90*/  @!P0 LEA R12, P2, R6.reuse, R12, 0x1 ;  /* 0x0000000c060c8211 */ /* 0x042fe800078408ff */
[----:B------:R-:W-:Y:S05]  /*1fa0*/  @!P0 LEA.HI.X R13, R6, R13, R0, 0x1, P2 ;  /* 0x0000000d060d8211 */ /* 0x000fea00010f0c00 */
[----:B------:R3:W-:Y:S04]  /*1fb0*/  @!P0 STG.E.U16 desc[UR22][R12.64], RZ ;  /* 0x000000ff0c008986 */ /* 0x0007e8000c101516 */
.L_x_44:
[----:B------:R-:W-:Y:S05]  /*1fc0*/  BSYNC.RECONVERGENT B0 ;  /* 0x0000000000007941 */ /* 0x000fea0003800200 */
.L_x_43:
[----:B------:R-:W-:Y:S01]  /*1fd0*/  IADD3 R8, PT, PT, R14, R2, R14 ;  /* 0x000000020e087210 */ /* 0x000fe20007ffe00e */
[----:B------:R-:W-:Y:S04]  /*1fe0*/  BSSY.RECONVERGENT B0, `(.L_x_45) ;  /* 0x000000d000007945 */ /* 0x000fe80003800200 */
[----:B------:R-:W-:Y:S05]  /*1ff0*/  @P1 BRA `(.L_x_46) ;  /* 0x00000000002c1947 */ /* 0x000fea0003800000 */
[----:B------:R-:W-:Y:S04]  /*2000*/  SHF.R.U32.HI R0, RZ, 0x7, R4 ;  /* 0x00000007ff007819 */ /* 0x000fe80000011604 */
[----:B------:R-:W-:Y:S11]  /*2010*/  ISETP.GE.AND P0, PT, R0, UR4, PT ;  /* 0x0000000400007c0c */ /* 0x000ff6000bf06270 */
[----:B------:R-:W-:Y:S02]  /*2020*/  @!UPT UIADD3 URZ, UPT, UPT, URZ, URZ, URZ ;  /* 0x000000fffffff290 */ /* 0x000fe4000fffe0ff */
[----:B------:R-:W4:Y:S08]  /*2030*/  @!P0 LDC R2, c[0x0][0x9a0] ;  /* 0x00026800ff028b82 */ /* 0x000f300000000800 */
[----:B------:R-:W5:Y:S01]  /*2040*/  @!P0 LDC.64 R6, c[0x0][0x998] ;  /* 0x00026600ff068b82 */ /* 0x000f620000000a00 */
[----:B----4-:R-:W-:Y:S05]  /*2050*/  @!P0 IMAD R0, R10, R2, R0 ;  /* 0x000000020a008224 */ /* 0x010fea00078e0200 */
[C---:B------:R-:W-:Y:S04]  /*2060*/  @!P0 IADD3 R2, P1, PT, R0.reuse, UR14, RZ ;  /* 0x0000000e00028c10 */ /* 0x040fe8000ff3e0ff */
[----:B------:R-:W-:Y:S02]  /*2070*/  @!P0 LEA.HI.X.SX32 R0, R0, RZ, 0x1, P1 ;  /* 0x000000ff00008211 */ /* 0x000fe400008f0eff */
[C---:B-----5:R-:W-:Y:S04]  /*2080*/  @!P0 LEA R6, P1, R2.reuse, R6, 0x1 ;  /* 0x0000000602068211 */ /* 0x060fe800078208ff */
[----:B------:R-:W-:Y:S05]  /*2090*/  @!P0 LEA.HI.X R7, R2, R7, R0, 0x1, P1 ;  /* 0x0000000702078211 */ /* 0x000fea00008f0c00 */
[----:B------:R4:W-:Y:S04]  /*20a0*/  @!P0 STG.E.U16 desc[UR22][R6.64], RZ ;  /* 0x000000ff06008986 */ /* 0x0009e8000c101516 */
.L_x_46:
[----:B------:R-:W-:Y:S05]  /*20b0*/  BSYNC.RECONVERGENT B0 ;  /* 0x0000000000007941 */ /* 0x000fea0003800200 */
.L_x_45:
        /* <DEDUP_REMOVED lines=8> */
.L_x_38:
[----:B------:R-:W-:Y:S05]  /*2140*/  EXIT ;  /* 0x000000000000794d */ /* 0x000fea0003800000 */
.L_x_17:
[----:B------:R-:W-:-:S09]  /*2150*/  UISETP.GT.AND UP0, UPT, UR62, 0x2, UPT ;  /* 0x000000023e00788c */ /* 0x000fd2000bf04270 */
[----:B------:R-:W-:Y:S05]  /*2160*/  BRA.U UP0, `(.L_x_48) ;  /* 0x0000004100607547 */ /* 0x000fea000b800000 */
[----:B------:R-:W-:Y:S01]  /*2170*/  IMAD.MOV.U32 R4, RZ, RZ, -0x1 ;  /* 0xffffffffff047424 */ /* 0x000fe200078e00ff */
[----:B-1----:R-:W-:-:S04]  /*2180*/  MOV R5, UR62 ;  /* 0x0000003e00057c02 */ /* 0x002fc80008000f00 */
[----:B------:R-:W-:-:S05]  /*2190*/  VIADDMNMX.U32 R5, R5, R4, 0x2, PT ;  /* 0x0000000205057446 */ /* 0x000fca0003800004 */
[----:B------:R-:W-:-:S06]  /*21a0*/  IMAD.SHL.U32 R6, R5, 0x4, RZ ;  /* 0x0000000405067824 */ /* 0x000fcc00078e00ff */
[----:B------:R-:W1:Y:S02]  /*21b0*/  LDC R6, c[0x2][R6] ;  /* 0x0080000006067b82 */ /* 0x000e640000000800 */
[----:B-1----:R-:W-:-:S04]  /*21c0*/  SHF.R.S32.HI R7, RZ, 0x1f, R6 ;  /* 0x0000001fff077819 */ /* 0x002fc80000011406 */
.L_x_306:
[----:B------:R-:W-:Y:S05]  /*21d0*/  BRX R6 -0x21e0                                                                                                                                                                                                                                             (*"BRANCH_TARGETS .L_x_307,.L_x_308,.L_x_309"*) ;  /* 0xffffffdc06887949 */ /* 0x000fea000383ffff */
.L_x_308:
[----:B------:R-:W-:-:S08]  /*21e0*/  NOP ;  /* 0x0000000000007918 */ /* 0x000fd00000000000 */
[----:B------:R-:W1:-:S00]  /*21f0*/  USETMAXREG.DEALLOC.CTAPOOL 0x60 ;  /* 0x00000060000079c8 */ /* 0x000e4000080e0500 */
[----:B------:R-:W2:Y:S01]  /*2200*/  S2UR UR14, SR_CgaCtaId ;  /* 0x00000000000e79c3 */ /* 0x000ea20000008800 */
[----:B------:R-:W-:Y:S01]  /*2210*/  UMOV UR4, 0x40 ;  /* 0x0000004000047882 */ /* 0x000fe20000000000 */
[----:B------:R-:W-:Y:S01]  /*2220*/  NOP ;  /* 0x0000000000007918 */ /* 0x000fe20000000000 */
[----:B--2---:R-:W-:-:S03]  /*2230*/  ULEA UR5, UR14, UR4, 0x18 ;  /* 0x000000040e057291 */ /* 0x004fc6000f8ec0ff */
[----:B------:R-:W-:Y:S02]  /*2240*/  UMOV UR4, 0x400 ;  /* 0x0000040000047882 */ /* 0x000fe40000000000 */
[----:B------:R-:W-:-:S04]  /*2250*/  ULEA UR14, UR14, UR4, 0x18 ;  /* 0x000000040e0e7291 */ /* 0x000fc8000f8ec0ff */
[----:B-1----:R-:W1:Y:S02]  /*2260*/  LDS.U8 R0, [UR5+0x1c] ;  /* 0x00001c05ff007984 */ /* 0x002e640008000000 */
[----:B-1----:R-:W-:-:S13]  /*2270*/  ISETP.NE.AND P0, PT, R0, RZ, PT ;  /* 0x000000ff0000720c */ /* 0x002fda0003f05270 */
[----:B------:R-:W-:Y:S05]  /*2280*/  @P0 BRA `(.L_x_49) ;  /* 0x0000000000580947 */ /* 0x000fea0003800000 */
[----:B------:R-:W-:-:S13]  /*2290*/  ELECT P0, URZ, PT ;  /* 0x0000000000ff782f */ /* 0x000fda0003800000 */
[----:B------:R-:W-:Y:S05]  /*22a0*/  @!P0 BRA `(.L_x_50) ;  /* 0x00000000005c8947 */ /* 0x000fea0003800000 */
[----:B------:R-:W-:Y:S01]  /*22b0*/  UMOV UR4, 0x10 ;  /* 0x0000001000047882 */ /* 0x000fe20000000000 */
[----:B------:R-:W-:Y:S01]  /*22c0*/  HFMA2 R0, -RZ, RZ, 0, 5.9604644775390625e-08 ;  /* 0x00000001ff007431 */ /* 0x000fe200000001ff */
[----:B------:R-:W-:-:S03]  /*22d0*/  MOV R2, 0xffff ;  /* 0x0000ffff00027802 */ /* 0x000fc60000000f00 */
[----:B------:R-:W-:Y:S04]  /*22e0*/  DEPBAR.LE SB1, 0x36 ;  /* 0x00009d800000791a */ /* 0x000fe80000000000 */
[----:B------:R-:W1:Y:S02]  /*22f0*/  UTCATOMSWS.FIND_AND_SET.ALIGN UP0, UR4, UR4 ;  /* 0x00000004000475e3 */ /* 0x000e640008000800 */
[----:B-1----:R-:W-:Y:S01]  /*2300*/  MOV R3, UR4 ;  /* 0x0000000400037c02 */ /* 0x002fe20008000f00 */
[----:B------:R-:W-:Y:S06]  /*2310*/  BRA.U UP0, `(.L_x_51) ;  /* 0x0000000100187547 */ /* 0x000fec000b800000 */
.L_x_52:
[----:B------:R-:W-:Y:S05]  /*2320*/  NANOSLEEP 0x64 ;  /* 0x000000640000795d */ /* 0x000fea0003800000 */
[----:B------:R-:W-:-:S05]  /*2330*/  UMOV UR4, 0x10 ;  /* 0x0000001000047882 */ /* 0x000fca0000000000 */
[----:B------:R-:W-:Y:S04]  /*2340*/  DEPBAR.LE SB1, 0x36 ;  /* 0x00009d800000791a */ /* 0x000fe80000000000 */
[----:B------:R-:W1:Y:S02]  /*2350*/  UTCATOMSWS.FIND_AND_SET.ALIGN UP0, UR4, UR4 ;  /* 0x00000004000475e3 */ /* 0x000e640008000800 */
[----:B-1----:R-:W-:Y:S01]  /*2360*/  MOV R3, UR4 ;  /* 0x0000000400037c02 */ /* 0x002fe20008000f00 */
[----:B------:R-:W-:Y:S05]  /*2370*/  BRA.U !UP0, `(.L_x_52) ;  /* 0xfffffffd08e87547 */ /* 0x000fea000b83ffff */
.L_x_51:
[-C--:B------:R-:W-:Y:S02]  /*2380*/  SHF.L.U32 R2, R2, R3.reuse, RZ ;  /* 0x0000000302027219 */ /* 0x080fe400000006ff */
[----:B------:R-:W-:Y:S01]  /*2390*/  SHF.L.U32 R0, R0, R3, RZ ;  /* 0x0000000300007219 */ /* 0x000fe200000006ff */
[----:B------:R-:W-:Y:S02]  /*23a0*/  IMAD.SHL.U32 R3, R3, 0x20, RZ ;  /* 0x0000002003037824 */ /* 0x000fe400078e00ff */
[----:B------:R1:W-:Y:S04]  /*23b0*/  ATOMS.OR RZ, [UR5+0x14], R2 ;  /* 0x00001402ffff798c */ /* 0x0003e8000b000005 */
[----:B------:R1:W-:Y:S04]  /*23c0*/  ATOMS.OR RZ, [UR5+0x18], R0 ;  /* 0x00001800ffff798c */ /* 0x0003e8000b000005 */
[----:B------:R1:W-:Y:S01]  /*23d0*/  STS [UR14+0x1a8c0], R3 ;  /* 0x01a8c003ff007988 */ /* 0x0003e2000800080e */
[----:B------:R-:W-:Y:S05]  /*23e0*/  BRA `(.L_x_50) ;  /* 0x00000000000c7947 */ /* 0x000fea0003800000 */
.L_x_49:
[----:B------:R1:W-:Y:S01]  /*23f0*/  STS [UR14+0x1a8c0], R4 ;  /* 0x01a8c004ff007988 */ /* 0x0003e2000800080e */
[----:B------:R-:W-:-:S03]  /*2400*/  MOV R2, 0x2420 ;  /* 0x0000242000027802 */ /* 0x000fc60000000f00 */
[----:B-1----:R-:W-:Y:S05]  /*2410*/  CALL.REL.NOINC `($__internal_1_$__cuda_sm10x_tcgen05_guardrail_trap_phase_invalid_during_alloc) ;  /* 0x000000e000b47944 */ /* 0x002fea0003c00000 */
.L_x_50:
[----:B------:R-:W-:Y:S05]  /*2420*/  WARPSYNC.ALL ;  /* 0x0000000000007948 */ /* 0x000fea0003800000 */
[----:B------:R-:W-:Y:S01]  /*2430*/  USHF.R.U32.HI UR4, URZ, 0x4, UR14 ;  /* 0x00000004ff047899 */ /* 0x000fe2000801160e */
[----:B------:R-:W-:Y:S01]  /*2440*/  NOP ;  /* 0x0000000000007918 */ /* 0x000fe20000000000 */
[----:B------:R-:W-:Y:S01]  /*2450*/  UIADD3 UR5, UPT, UPT, UR14, 0x8000, URZ ;  /* 0x000080000e057890 */ /* 0x000fe2000fffe0ff */
[----:B------:R-:W-:Y:S01]  /*2460*/  BSSY.RECONVERGENT B0, `(.L_x_53) ;  /* 0x000001c000007945 */ /* 0x000fe20003800200 */
[----:B------:R-:W-:Y:S02]  /*2470*/  UIADD3 UR7, UPT, UPT, UR14, 0x4000, URZ ;  /* 0x000040000e077890 */ /* 0x000fe4000fffe0ff */
[----:B------:R-:W-:-:S02]  /*2480*/  UIADD3 UR6, UPT, UPT, UR14, 0x2000, URZ ;  /* 0x000020000e067890 */ /* 0x000fc4000fffe0ff */
[----:B------:R-:W-:Y:S02]  /*2490*/  UIADD3 UR8, UPT, UPT, UR14, 0xa000, URZ ;  /* 0x0000a0000e087890 */ /* 0x000fe4000fffe0ff */
[----:B------:R-:W-:Y:S02]  /*24a0*/  ULOP3.LUT UR18, UR4, 0x3fff, URZ, 0xc0, !UPT ;  /* 0x00003fff04127892 */ /* 0x000fe4000f8ec0ff */
[----:B------:R-:W-:Y:S02]  /*24b0*/  USHF.R.U32.HI UR4, URZ, 0x4, UR5 ;  /* 0x00000004ff047899 */ /* 0x000fe40008011605 */
[----:B------:R-:W-:Y:S02]  /*24c0*/  USHF.R.U32.HI UR7, URZ, 0x4, UR7 ;  /* 0x00000004ff077899 */ /* 0x000fe40008011607 */
[----:B------:R-:W-:Y:S02]  /*24d0*/  USHF.R.U32.HI UR6, URZ, 0x4, UR6 ;  /* 0x00000004ff067899 */ /* 0x000fe40008011606 */
[----:B------:R-:W-:-:S02]  /*24e0*/  USHF.R.U32.HI UR5, URZ, 0x4, UR8 ;  /* 0x00000004ff057899 */ /* 0x000fc40008011608 */
[----:B------:R-:W-:Y:S02]  /*24f0*/  ULOP3.LUT UR63, UR7, 0x3fff, URZ, 0xc0, !UPT ;  /* 0x00003fff073f7892 */ /* 0x000fe4000f8ec0ff */
[----:B------:R-:W-:Y:S02]  /*2500*/  ULOP3.LUT UR6, UR6, 0x3fff, URZ, 0xc0, !UPT ;  /* 0x00003fff06067892 */ /* 0x000fe4000f8ec0ff */
[----:B------:R-:W-:Y:S02]  /*2510*/  ULOP3.LUT UR28, UR4, 0x3fff, URZ, 0xc0, !UPT ;  /* 0x00003fff041c7892 */ /* 0x000fe4000f8ec0ff */
[----:B------:R-:W-:Y:S02]  /*2520*/  ULOP3.LUT UR5, UR5, 0x3fff, URZ, 0xc0, !UPT ;  /* 0x00003fff05057892 */ /* 0x000fe4000f8ec0ff */
[----:B------:R-:W-:Y:S02]  /*2530*/  ULOP3.LUT UR36, UR18, 0x10000, URZ, 0xfc, !UPT ;  /* 0x0001000012247892 */ /* 0x000fe4000f8efcff */
[----:B------:R-:W-:-:S02]  /*2540*/  ULOP3.LUT UR25, UR63, 0x10000, URZ, 0xfc, !UPT ;  /* 0x000100003f197892 */ /* 0x000fc4000f8efcff */
[----:B------:R-:W-:Y:S02]  /*2550*/  ULOP3.LUT UR34, UR6, 0x10000, URZ, 0xfc, !UPT ;  /* 0x0001000006227892 */ /* 0x000fe4000f8efcff */
[----:B------:R-:W-:Y:S02]  /*2560*/  ULOP3.LUT UR32, UR28, 0x10000, URZ, 0xfc, !UPT ;  /* 0x000100001c207892 */ /* 0x000fe4000f8efcff */
[----:B------:R-:W-:Y:S02]  /*2570*/  ULOP3.LUT UR20, UR5, 0x4000000, URZ, 0xfc, !UPT ;  /* 0x0400000005147892 */ /* 0x000fe4000f8efcff */
[----:B------:R-:W-:Y:S01]  /*2580*/  ULOP3.LUT UR26, UR5, 0x10000, URZ, 0xfc, !UPT ;  /* 0x00010000051a7892 */ /* 0x000fe2000f8efcff */
[----:B------:R-:W-:Y:S01]  /*2590*/  UMOV UR19, 0x80004020 ;  /* 0x8000402000137882 */ /* 0x000fe20000000000 */
[----:B------:R-:W-:Y:S01]  /*25a0*/  UMOV UR37, 0x80004020 ;  /* 0x8000402000257882 */ /* 0x000fe20000000000 */
[----:B------:R-:W-:Y:S01]  /*25b0*/  UMOV UR29, 0x80004020 ;  /* 0x80004020001d7882 */ /* 0x000fe20000000000 */
[----:B------:R-:W-:Y:S01]  /*25c0*/  UMOV UR35, 0x80004020 ;  /* 0x8000402000237882 */ /* 0x000fe20000000000 */
[----:B------:R-:W-:Y:S01]  /*25d0*/  UMOV UR33, 0x80004020 ;  /* 0x8000402000217882 */ /* 0x000fe20000000000 */
[----:B------:R-:W-:Y:S01]  /*25e0*/  UMOV UR21, 0x40004040 ;  /* 0x4000404000157882 */ /* 0x000fe20000000000 */
[----:B------:R-:W-:Y:S01]  /*25f0*/  UMOV UR27, 0x40004040 ;  /* 0x40004040001b7882 */ /* 0x000fe20000000000 */
[----:B------:R-:W-:Y:S05]  /*2600*/  @!P2 BRA `(.L_x_54) ;  /* 0x000000000004a947 */ /* 0x000fea0003800000 */
[----:B------:R-:W-:Y:S05]  /*2610*/  BPT.TRAP 0x1 ;  /* 0x000000040000795c */ /* 0x000fea0000300000 */
.L_x_54:
[----:B------:R-:W-:Y:S05]  /*2620*/  BSYNC.RECONVERGENT B0 ;  /* 0x0000000000007941 */ /* 0x000fea0003800200 */
.L_x_53:
[----:B------:R-:W-:Y:S01]  /*2630*/  SHF.L.U32 R5, RZ, 0x1f, RZ ;  /* 0x0000001fff057819 */ /* 0x000fe200000006ff */
[----:B------:R-:W-:-:S03]  /*2640*/  IMAD.MOV.U32 R4, RZ, RZ, 0x1 ;  /* 0x00000001ff047424 */ /* 0x000fc600078e00ff */
[----:B------:R-:W2:Y:S02]  /*2650*/  SYNCS.PHASECHK.TRANS64.TRYWAIT P0, [UR14+0x1a800], R5 ;  /* 0x01a80005ff0075a7 */ /* 0x000ea4000800110e */
[----:B------:R-:W-:Y:S01]  /*2660*/  SHF.L.U32 R4, R4, 0x1f, RZ ;  /* 0x0000001f04047819 */ /* 0x000fe200000006ff */
[----:B--2---:R-:W-:Y:S06]  /*2670*/  @!P0 BRA `(.L_x_55) ;  /* 0x000000d000bc8947 */ /* 0x004fec0003800000 */
.L_x_240:
[----:B------:R-:W2:Y:S01]  /*2680*/  SYNCS.PHASECHK.TRANS64.TRYWAIT P0, [UR14+0x1a858], R4 ;  /* 0x01a85804ff0075a7 */ /* 0x000ea2000800110e */
[----:B-1----:R-:W-:Y:S01]  /*2690*/  HFMA2 R2, -RZ, RZ, 0, 1.1444091796875e-05 ;  /* 0x000000c0ff027431 */ /* 0x002fe200000001ff */
[----:B------:R-:W-:Y:S01]  /*26a0*/  MOV R0, 0xc0 ;  /* 0x000000c000007802 */ /* 0x000fe20000000f00 */
[----:B--2---:R-:W-:Y:S06]  /*26b0*/  @!P0 BRA `(.L_x_56) ;  /* 0x000000d000c48947 */ /* 0x004fec0003800000 */
.L_x_242:
[----:B------:R-:W-:Y:S01]  /*26c0*/  R2UR UR9, R2 ;  /* 0x00000000020972ca */ /* 0x000fe200000e0000 */
[----:B------:R-:W-:Y:S01]  /*26d0*/  UIADD3 UR30, UPT, UPT, UR36, 0x2, URZ ;  /* 0x00000002241e7890 */ /* 0x000fe2000fffe0ff */
[----:B------:R-:W-:Y:S01]  /*26e0*/  R2UR UR8, R0 ;  /* 0x00000000000872ca */ /* 0x000fe200000e0000 */
[----:B------:R-:W-:Y:S01]  /*26f0*/  UIADD3 UR4, UPT, UPT, UR25, 0x2, URZ ;  /* 0x0000000219047890 */ /* 0x000fe2000fffe0ff */
[----:B------:R-:W-:Y:S01]  /*2700*/  UMOV UR6, UR25 ;  /* 0x0000001900067c82 */ /* 0x000fe20008000000 */
[----:B------:R-:W-:Y:S01]  /*2710*/  UMOV UR7, 0x80004020 ;  /* 0x8000402000077882 */ /* 0x000fe20000000000 */
[----:B------:R-:W-:Y:S01]  /*2720*/  UMOV UR12, 0x0 ;  /* 0x00000000000c7882 */ /* 0x000fe20000000000 */
[----:B------:R-:W-:Y:S01]  /*2730*/  UMOV UR13, 0x8200010 ;  /* 0x08200010000d7882 */ /* 0x000fe20000000000 */
[----:B------:R-:W-:Y:S01]  /*2740*/  UMOV UR31, 0x80004020 ;  /* 0x80004020001f7882 */ /* 0x000fe20000000000 */
[----:B------:R-:W-:Y:S01]  /*2750*/  UMOV UR10, 0x0 ;  /* 0x00000000000a7882 */ /* 0x000fe20000000000 */
[----:B------:R-:W-:Y:S01]  /*2760*/  UMOV UR11, 0x8200010 ;  /* 0x08200010000b7882 */ /* 0x000fe20000000000 */
[----:B------:R-:W-:-:S02]  /*2770*/  UMOV UR5, 0x80004020 ;  /* 0x8000402000057882 */ /* 0x000fc40000000000 */
[----:B------:R2:W-:Y:S01]  /*2780*/  UTCHMMA gdesc[UR36], gdesc[UR6], tmem[UR9], tmem[UR12], idesc[UR13], !UPT ;  /* 0x00ff0c06240075ea */ /* 0x0005e2000f800009 */
[----:B------:R-:W-:Y:S01]  /*2790*/  UISETP.NE.AND UP0, UPT, UR62, 0x2, UPT ;  /* 0x000000023e00788c */ /* 0x000fe2000bf05270 */
[----:B------:R2:W-:Y:S08]  /*27a0*/  UTCHMMA gdesc[UR30], gdesc[UR4], tmem[UR8], tmem[UR10], idesc[UR11], UPT ;  /* 0x00ff0a041e0075ea */ /* 0x0005f0000b800008 */
[----:B------:R-:W-:Y:S05]  /*27b0*/  BRA.U !UP0, `(.L_x_57) ;  /* 0x0000000108047547 */ /* 0x000fea000b800000 */
[----:B--2---:R-:W-:Y:S05]  /*27c0*/  BPT.TRAP 0x1 ;  /* 0x000000040000795c */ /* 0x004fea0000300000 */
.L_x_57:
[----:B--2---:R-:W-:-:S09]  /*27d0*/  UIADD3 UR4, UPT, UPT, UR14, 0x1a850, URZ ;  /* 0x0001a8500e047890 */ /* 0x004fd2000fffe0ff */
[----:B------:R2:W-:Y:S01]  /*27e0*/  UTCBAR [UR4], URZ ;  /* 0x000000ff040073e9 */ /* 0x0005e200080000ff */
[----:B------:R-:W-:Y:S05]  /*27f0*/  BRA.U !UP1, `(.L_x_58) ;  /* 0x0000000109047547 */ /* 0x000fea000b800000 */
[----:B--2---:R-:W-:Y:S05]  /*2800*/  BPT.TRAP 0x1 ;  /* 0x000000040000795c */ /* 0x004fea0000300000 */
.L_x_58:
[----:B------:R-:W3:Y:S02]  /*2810*/  SYNCS.PHASECHK.TRANS64.TRYWAIT P0, [UR14+0x1a820], R5 ;  /* 0x01a82005ff0075a7 */ /* 0x000ee4000800110e */
[----:B---3--:R-:W-:Y:S05]  /*2820*/  @!P0 BRA `(.L_x_59) ;  /* 0x000000d000808947 */ /* 0x008fea0003800000 */
.L_x_244:
[----:B------:R-:W-:Y:S05]  /*2830*/  BRA.U !UP0, `(.L_x_60) ;  /* 0x0000000108047547 */ /* 0x000fea000b800000 */
[----:B--2---:R-:W-:Y:S05]  /*2840*/  BPT.TRAP 0x1 ;  /* 0x000000040000795c */ /* 0x004fea0000300000 */
.L_x_60:
[----:B------:R-:W4:Y:S02]  /*2850*/  SYNCS.PHASECHK.TRANS64.TRYWAIT P0, [UR14+0x1a868], R4 ;  /* 0x01a86804ff0075a7 */ /* 0x000f24000800110e */
[----:B----4-:R-:W-:Y:S05]  /*2860*/  @!P0 BRA `(.L_x_61) ;  /* 0x000000d000888947 */ /* 0x010fea0003800000 */
.L_x_246:
[----:B------:R-:W-:Y:S05]  /*2870*/  BRA.U !UP0, `(.L_x_62) ;  /* 0x0000000108047547 */ /* 0x000fea000b800000 */
[----:B--2---:R-:W-:Y:S05]  /*2880*/  BPT.TRAP 0x1 ;  /* 0x000000040000795c */ /* 0x004fea0000300000 */
.L_x_62:
[----:B------:R-:W4:Y:S01]  /*2890*/  SYNCS.PHASECHK.TRANS64.TRYWAIT P0, [UR14+0x1a878], R4 ;  /* 0x01a87804ff0075a7 */ /* 0x000f22000800110e */
[----:B------:R-:W-:Y:S01]  /*28a0*/  HFMA2 R2, -RZ, RZ, 0, 3.814697265625e-06 ;  /* 0x00000040ff027431 */ /* 0x000fe200000001ff */
[----:B---3--:R-:W-:Y:S01]  /*28b0*/  MOV R0, 0x40 ;  /* 0x0000004000007802 */ /* 0x008fe20000000f00 */
[----:B----4-:R-:W-:Y:S06]  /*28c0*/  @!P0 BRA `(.L_x_63) ;  /* 0x000000d000888947 */ /* 0x010fec0003800000 */
.L_x_248:
[----:B------:R-:W-:Y:S01]  /*28d0*/  R2UR UR5, R2 ;  /* 0x00000000020572ca */ /* 0x000fe200000e0000 */
[----:B------:R-:W-:Y:S01]  /*28e0*/  UIADD3 UR10, UPT, UPT, UR32, 0x2, URZ ;  /* 0x00000002200a7890 */ /* 0x000fe2000fffe0ff */
[----:B--2---:R-:W-:Y:S01]  /*28f0*/  R2UR UR4, R0 ;  /* 0x00000000000472ca */ /* 0x004fe200000e0000 */
[----:B------:R-:W-:Y:S01]  /*2900*/  UIADD3 UR8, UPT, UPT, UR34, 0x2, URZ ;  /* 0x0000000222087890 */ /* 0x000fe2000fffe0ff */
[----:B------:R-:W-:Y:S01]  /*2910*/  UMOV UR12, 0x0 ;  /* 0x00000000000c7882 */ /* 0x000fe20000000000 */
[----:B------:R-:W-:Y:S01]  /*2920*/  UMOV UR13, 0x8200010 ;  /* 0x08200010000d7882 */ /* 0x000fe20000000000 */
[----:B------:R-:W-:Y:S01]  /*2930*/  UMOV UR11, 0x80004020 ;  /* 0x80004020000b7882 */ /* 0x000fe20000000000 */
[----:B------:R-:W-:Y:S01]  /*2940*/  UMOV UR9, 0x80004020 ;  /* 0x8000402000097882 */ /* 0x000fe20000000000 */
[----:B------:R-:W-:Y:S01]  /*2950*/  UMOV UR6, 0x0 ;  /* 0x0000000000067882 */ /* 0x000fe20000000000 */
[----:B------:R-:W-:-:S04]  /*2960*/  UMOV UR7, 0x8200010 ;  /* 0x0820001000077882 */ /* 0x000fc80000000000 */
[----:B------:R2:W-:Y:S02]  /*2970*/  UTCHMMA gdesc[UR34], gdesc[UR32], tmem[UR5], tmem[UR12], idesc[UR13], !UPT ;  /* 0x00ff0c20220075ea */ /* 0x0005e4000f800005 */
[----:B------:R2:W-:Y:S01]  /*2980*/  UTCHMMA gdesc[UR8], gdesc[UR10], tmem[UR4], tmem[UR6], idesc[UR7], UPT ;  /* 0x00ff060a080075ea */ /* 0x0005e2000b800004 */
[----:B------:R-:W-:Y:S05]  /*2990*/  BRA.U !UP0, `(.L_x_64) ;  /* 0x0000000108047547 */ /* 0x000fea000b800000 */
[----:B--2---:R-:W-:Y:S05]  /*29a0*/  BPT.TRAP 0x1 ;  /* 0x000000040000795c */ /* 0x004fea0000300000 */
.L_x_64:
[----:B--2---:R-:W-:-:S09]  /*29b0*/  UIADD3 UR4, UPT, UPT, UR14, 0x1a860, URZ ;  /* 0x0001a8600e047890 */ /* 0x004fd2000fffe0ff */
[----:B------:R2:W-:Y:S01]  /*29c0*/  UTCBAR [UR4], URZ ;  /* 0x000000ff040073e9 */ /* 0x0005e200080000ff */
[----:B------:R-:W-:Y:S05]  /*29d0*/  BRA.U !UP0, `(.L_x_65) ;  /* 0x0000000108047547 */ /* 0x000fea000b800000 */
[----:B--2---:R-:W-:Y:S05]  /*29e0*/  BPT.TRAP 0x1 ;  /* 0x000000040000795c */ /* 0x004fea0000300000 */
.L_x_65:
[----:B------:R-:W3:Y:S01]  /*29f0*/  SYNCS.PHASECHK.TRANS64.TRYWAIT P0, [UR14+0x1a880], R5 ;  /* 0x01a88005ff0075a7 */ /* 0x000ee2000800110e */
[----:B------:R-:W-:Y:S01]  /*2a00*/  HFMA2 R2, -RZ, RZ, 0, 1.1444091796875e-05 ;  /* 0x000000c0ff027431 */ /* 0x000fe200000001ff */
[----:B------:R-:W-:Y:S01]  /*2a10*/  MOV R0, 0x20 ;  /* 0x0000002000007802 */ /* 0x000fe20000000f00 */
[----:B---3--:R-:W-:Y:S06]  /*2a20*/  @!P0 BRA `(.L_x_66) ;  /* 0x000000d000488947 */ /* 0x008fec0003800000 */
.L_x_250:
[----:B------:R-:W-:Y:S01]  /*2a30*/  R2UR UR44, R2 ;  /* 0x00000000022c72ca */ /* 0x000fe200000e0000 */
[----:B------:R-:W-:Y:S01]  /*2a40*/  IMAD.MOV.U32 R2, RZ, RZ, 0x20 ;  /* 0x00000020ff027424 */ /* 0x000fe200078e00ff */
[----:B------:R-:W-:Y:S01]  /*2a50*/  R2UR UR45, R0 ;  /* 0x00000000002d72ca */ /* 0x000fe200000e0000 */
[----:B------:R-:W-:Y:S01]  /*2a60*/  IMAD.MOV.U32 R0, RZ, RZ, 0xd0 ;  /* 0x000000d0ff007424 */ /* 0x000fe200078e00ff */
[----:B------:R-:W-:Y:S01]  /*2a70*/  UIADD3 UR6, UPT, UPT, UR28, 0x40, URZ ;  /* 0x000000401c067890 */ /* 0x000fe2000fffe0ff */
[----:B-1----:R-:W-:Y:S01]  /*2a80*/  IMAD.MOV.U32 R3, RZ, RZ, 0xc8 ;  /* 0x000000c8ff037424 */ /* 0x002fe200078e00ff */
[----:B------:R-:W-:Y:S01]  /*2a90*/  R2UR UR43, R2 ;  /* 0x00000000022b72ca */ /* 0x000fe200000e0000 */
[----:B------:R-:W-:Y:S01]  /*2aa0*/  IMAD.MOV.U32 R2, RZ, RZ, 0xd8 ;  /* 0x000000d8ff027424 */ /* 0x000fe200078e00ff */
        /* <DEDUP_REMOVED lines=8> */
[C---:B------:R-:W-:Y:S01]  /*2b30*/  R2UR UR41, R3.reuse ;  /* 0x00000000032972ca */ /* 0x040fe200000e0000 */
[----:B--2---:R-:W-:Y:S01]  /*2b40*/  UIADD3 UR4, UPT, UPT, UR28, 0x80, URZ ;  /* 0x000000801c047890 */ /* 0x004fe2000fffe0ff */
[----:B------:R-:W-:Y:S01]  /*2b50*/  R2UR UR23, R2 ;  /* 0x00000000021772ca */ /* 0x000fe200000e0000 */
[----:B------:R-:W-:Y:S01]  /*2b60*/  IMAD.MOV.U32 R2, RZ, RZ, 0x20 ;  /* 0x00000020ff027424 */ /* 0x000fe200078e00ff */
[----:B------:R-:W-:Y:S01]  /*2b70*/  R2UR UR17, R0 ;  /* 0x00000000001172ca */ /* 0x000fe200000e0000 */
[----:B------:R-:W-:Y:S01]  /*2b80*/  IMAD.MOV.U32 R0, RZ, RZ, 0xf0 ;  /* 0x000000f0ff007424 */ /* 0x000fe200078e00ff */
[----:B------:R-:W-:Y:S01]  /*2b90*/  R2UR UR24, R3 ;  /* 0x00000000031872ca */ /* 0x000fe200000e0000 */
[----:B------:R-:W-:Y:S01]  /*2ba0*/  UIADD3 UR72, UPT, UPT, UR28, 0xc0, URZ ;  /* 0x000000c01c487890 */ /* 0x000fe2000fffe0ff */
[----:B------:R-:W-:Y:S01]  /*2bb0*/  R2UR UR22, R2 ;  /* 0x00000000021672ca */ /* 0x000fe200000e0000 */
[----:B------:R-:W-:Y:S01]  /*2bc0*/  UIADD3 UR70, UPT, UPT, UR28, 0x100, URZ ;  /* 0x000001001c467890 */ /* 0x000fe2000fffe0ff */
[----:B------:R-:W-:Y:S01]  /*2bd0*/  R2UR UR15, R0 ;  /* 0x00000000000f72ca */ /* 0x000fe200000e0000 */
[----:B------:R-:W-:Y:S01]  /*2be0*/  IMAD.MOV.U32 R0, RZ, RZ, 0x20 ;  /* 0x00000020ff007424 */ /* 0x000fe200078e00ff */
[----:B------:R-:W-:Y:S01]  /*2bf0*/  R2UR UR16, R2 ;  /* 0x00000000021072ca */ /* 0x000fe200000e0000 */
[----:B------:R-:W-:Y:S01]  /*2c00*/  IMAD.MOV.U32 R2, RZ, RZ, 0xf8 ;  /* 0x000000f8ff027424 */ /* 0x000fe200078e00ff */
[----:B------:R-:W-:-:S02]  /*2c10*/  UIADD3 UR68, UPT, UPT, UR28, 0x140, URZ ;  /* 0x000001401c447890 */ /* 0x000fc4000fffe0ff */
[----:B------:R-:W-:Y:S01]  /*2c20*/  R2UR UR13, R0 ;  /* 0x00000000000d72ca */ /* 0x000fe200000e0000 */
[----:B------:R-:W-:Y:S01]  /*2c30*/  UIADD3 UR66, UPT, UPT, UR28, 0x180, URZ ;  /* 0x000001801c427890 */ /* 0x000fe2000fffe0ff */
[----:B------:R-:W-:Y:S01]  /*2c40*/  R2UR UR12, R2 ;  /* 0x00000000020c72ca */ /* 0x000fe200000e0000 */
[----:B------:R-:W-:Y:S01]  /*2c50*/  UIADD3 UR64, UPT, UPT, UR28, 0x1c0, URZ ;  /* 0x000001c01c407890 */ /* 0x000fe2000fffe0ff */
[----:B------:R-:W-:Y:S01]  /*2c60*/  UMOV UR48, 0x0 ;  /* 0x0000000000307882 */ /* 0x000fe20000000000 */
[----:B------:R-:W-:Y:S01]  /*2c70*/  UMOV UR49, 0x8090010 ;  /* 0x0809001000317882 */ /* 0x000fe20000000000 */
[----:B------:R-:W-:Y:S01]  /*2c80*/  UMOV UR7, 0x80004020 ;  /* 0x8000402000077882 */ /* 0x000fe20000000000 */
[----:B------:R-:W-:Y:S01]  /*2c90*/  UMOV UR60, 0x0 ;  /* 0x00000000003c7882 */ /* 0x000fe20000000000 */
[----:B------:R-:W-:Y:S01]  /*2ca0*/  UMOV UR61, 0x8090010 ;  /* 0x08090010003d7882 */ /* 0x000fe20000000000 */
[----:B------:R-:W-:Y:S01]  /*2cb0*/  UMOV UR5, 0x80004020 ;  /* 0x8000402000057882 */ /* 0x000fe20000000000 */
[----:B------:R-:W-:Y:S01]  /*2cc0*/  UMOV UR58, 0x0 ;  /* 0x00000000003a7882 */ /* 0x000fe20000000000 */
[----:B------:R-:W-:Y:S01]  /*2cd0*/  UMOV UR59, 0x8090010 ;  /* 0x08090010003b7882 */ /* 0x000fe20000000000 */
[----:B------:R1:W-:Y:S01]  /*2ce0*/  UTCHMMA tmem[UR44], gdesc[UR28], tmem[UR45], tmem[UR48], idesc[UR49], !UPT ;  /* 0x00ff301c2c0079ea */ /* 0x0003e2000f80002d */
[----:B------:R-:W-:Y:S01]  /*2cf0*/  UMOV UR73, 0x80004020 ;  /* 0x8000402000497882 */ /* 0x000fe20000000000 */
[----:B------:R-:W-:Y:S01]  /*2d00*/  UMOV UR56, 0x0 ;  /* 0x0000000000387882 */ /* 0x000fe20000000000 */
[----:B------:R-:W-:Y:S01]  /*2d10*/  UMOV UR57, 0x8090010 ;  /* 0x0809001000397882 */ /* 0x000fe20000000000 */
[----:B------:R1:W-:Y:S01]  /*2d20*/  UTCHMMA tmem[UR42], gdesc[UR6], tmem[UR43], tmem[UR60], idesc[UR61], UPT ;  /* 0x00ff3c062a0079ea */ /* 0x0003e2000b80002b */
        /* <DEDUP_REMOVED lines=16> */
[----:B------:R1:W-:Y:S01]  /*2e30*/  UTCHMMA tmem[UR15], gdesc[UR66], tmem[UR16], tmem[UR50], idesc[UR51], UPT ;  /* 0x00ff32420f0079ea */ /* 0x0003e2000b800010 */
[----:B------:R1:W-:Y:S01]  /*2e40*/  UTCHMMA tmem[UR12], gdesc[UR64], tmem[UR13], tmem[UR46], idesc[UR47], UPT ;  /* 0x00ff2e400c0079ea */ /* 0x0003e2000b80000d */
[----:B------:R-:W-:Y:S05]  /*2e50*/  BRA.U !UP0, `(.L_x_67) ;  /* 0x0000000108047547 */ /* 0x000fea000b800000 */
[----:B-1----:R-:W-:Y:S05]  /*2e60*/  BPT.TRAP 0x1 ;  /* 0x000000040000795c */ /* 0x002fea0000300000 */
.L_x_67:
[----:B-1----:R-:W-:-:S09]  /*2e70*/  UIADD3 UR12, UPT, UPT, UR14, 0x1a888, URZ ;  /* 0x0001a8880e0c7890 */ /* 0x002fd2000fffe0ff */
[----:B------:R1:W-:Y:S01]  /*2e80*/  UTCBAR [UR12], URZ ;  /* 0x000000ff0c0073e9 */ /* 0x0003e200080000ff */
[----:B------:R-:W-:Y:S05]  /*2e90*/  BRA.U !UP1, `(.L_x_68) ;  /* 0x0000000109047547 */ /* 0x000fea000b800000 */
[----:B-1----:R-:W-:Y:S05]  /*2ea0*/  BPT.TRAP 0x1 ;  /* 0x000000040000795c */ /* 0x002fea0000300000 */
.L_x_68:
[----:B------:R-:W2:Y:S01]  /*2eb0*/  LDL R0, [R1] ;  /* 0x0000000001007983 */ /* 0x000ea20000100800 */
[----:B-1----:R-:W-:Y:S01]  /*2ec0*/  UIADD3 UR12, UPT, UPT, UR14, 0x1a828, URZ ;  /* 0x0001a8280e0c7890 */ /* 0x002fe2000fffe0ff */
[----:B------:R-:W-:Y:S01]  /*2ed0*/  HFMA2 R11, -RZ, RZ, 0, 0 ;  /* 0x00000000ff0b7431 */ /* 0x000fe200000001ff */
[----:B------:R-:W-:Y:S01]  /*2ee0*/  UMOV UR23, URZ ;  /* 0x000000ff00177c82 */ /* 0x000fe20008000000 */
[----:B------:R-:W-:-:S06]  /*2ef0*/  UMOV UR22, URZ ;  /* 0x000000ff00167c82 */ /* 0x000fcc0008000000 */
[----:B------:R1:W-:Y:S01]  /*2f00*/  UTCBAR [UR12], URZ ;  /* 0x000000ff0c0073e9 */ /* 0x0003e200080000ff */
[----:B--2---:R-:W-:-:S13]  /*2f10*/  ISETP.NE.AND P0, PT, R0, 0x1, PT ;  /* 0x000000010000780c */ /* 0x004fda0003f05270 */
[----:B-1----:R-:W-:Y:S05]  /*2f20*/  @!P0 BRA `(.L_x_69) ;  /* 0x0000001000f88947 */ /* 0x002fea0003800000 */
[----:B------:R-:W-:Y:S01]  /*2f30*/  UMOV UR11, 0x80004020 ;  /* 0x80004020000b7882 */ /* 0x000fe20000000000 */
[----:B------:R-:W-:Y:S01]  /*2f40*/  UMOV UR9, 0x80004020 ;  /* 0x8000402000097882 */ /* 0x000fe20000000000 */
[----:B------:R-:W-:Y:S01]  /*2f50*/  MOV R15, UR11 ;  /* 0x0000000b000f7c02 */ /* 0x000fe20008000f00 */
[----:B------:R-:W-:Y:S01]  /*2f60*/  IMAD.U32 R12, RZ, RZ, UR8 ;  /* 0x00000008ff0c7e24 */ /* 0x000fe2000f8e00ff */
[----:B------:R-:W-:Y:S02]  /*2f70*/  MOV R13, UR9 ;  /* 0x00000009000d7c02 */ /* 0x000fe40008000f00 */
[----:B------:R-:W-:Y:S01]  /*2f80*/  CS2R R10, SRZ ;  /* 0x00000000000a7805 */ /* 0x000fe2000001ff00 */
[----:B------:R-:W-:Y:S01]  /*2f90*/  IMAD.MOV.U32 R9, RZ, RZ, 0x1 ;  /* 0x00000001ff097424 */ /* 0x000fe200078e00ff */
[----:B------:R-:W-:Y:S01]  /*2fa0*/  MOV R8, RZ ;  /* 0x000000ff00087202 */ /* 0x000fe20000000f00 */
[----:B------:R-:W-:Y:S01]  /*2fb0*/  IMAD.MOV.U32 R7, RZ, RZ, 0x1 ;  /* 0x00000001ff077424 */ /* 0x000fe200078e00ff */
[----:B------:R-:W-:Y:S01]  /*2fc0*/  MOV R6, 0x1 ;  /* 0x0000000100067802 */ /* 0x000fe20000000f00 */
[----:B------:R-:W-:Y:S01]  /*2fd0*/  IMAD.MOV.U32 R5, RZ, RZ, RZ ;  /* 0x000000ffff057224 */ /* 0x000fe200078e00ff */
[----:B------:R-:W-:Y:S01]  /*2fe0*/  UIADD3 UR60, UPT, UPT, UR18, 0x40, URZ ;  /* 0x00000040123c7890 */ /* 0x000fe2000fffe0ff */
[----:B------:R-:W-:Y:S01]  /*2ff0*/  IMAD.U32 R14, RZ, RZ, UR10 ;  /* 0x0000000aff0e7e24 */ /* 0x000fe2000f8e00ff */
[----:B------:R-:W-:-:S02]  /*3000*/  UIADD3 UR58, UPT, UPT, UR18, 0x80, URZ ;  /* 0x00000080123a7890 */ /* 0x000fc4000fffe0ff */
[----:B------:R-:W-:Y:S02]  /*3010*/  UIADD3 UR56, UPT, UPT, UR18, 0xc0, URZ ;  /* 0x000000c012387890 */ /* 0x000fe4000fffe0ff */
[----:B------:R-:W-:Y:S02]  /*3020*/  UIADD3 UR54, UPT, UPT, UR20, 0x100, URZ ;  /* 0x0000010014367890 */ /* 0x000fe4000fffe0ff */
[----:B------:R-:W-:Y:S02]  /*3030*/  UIADD3 UR52, UPT, UPT, UR20, 0x180, URZ ;  /* 0x0000018014347890 */ /* 0x000fe4000fffe0ff */
[----:B------:R-:W-:Y:S02]  /*3040*/  UIADD3 UR50, UPT, UPT, UR20, 0x200, URZ ;  /* 0x0000020014327890 */ /* 0x000fe4000fffe0ff */
[----:B------:R-:W-:Y:S02]  /*3050*/  UIADD3 UR48, UPT, UPT, UR26, 0x4, URZ ;  /* 0x000000041a307890 */ /* 0x000fe4000fffe0ff */
[----:B------:R-:W-:-:S02]  /*3060*/  UIADD3 UR46, UPT, UPT, UR26, 0x6, URZ ;  /* 0x000000061a2e7890 */ /* 0x000fc4000fffe0ff */
[----:B------:R-:W-:Y:S02]  /*3070*/  UIADD3 UR44, UPT, UPT, UR26, 0x400, URZ ;  /* 0x000004001a2c7890 */ /* 0x000fe4000fffe0ff */
[----:B------:R-:W-:Y:S02]  /*3080*/  UIADD3 UR42, UPT, UPT, UR26, 0x402, URZ ;  /* 0x000004021a2a7890 */ /* 0x000fe4000fffe0ff */
[----:B------:R-:W-:Y:S02]  /*3090*/  UIADD3 UR40, UPT, UPT, UR26, 0x404, URZ ;  /* 0x000004041a287890 */ /* 0x000fe4000fffe0ff */
[----:B------:R-:W-:Y:S01]  /*30a0*/  UIADD3 UR38, UPT, UPT, UR26, 0x406, URZ ;  /* 0x000004061a267890 */ /* 0x000fe2000fffe0ff */
[----:B------:R-:W-:Y:S01]  /*30b0*/  UMOV UR76, UR6 ;  /* 0x00000006004c7c82 */ /* 0x000fe20008000000 */
[----:B------:R-:W-:Y:S01]  /*30c0*/  UMOV UR77, 0x80004020 ;  /* 0x80004020004d7882 */ /* 0x000fe20000000000 */
[----:B------:R-:W-:Y:S01]  /*30d0*/  UMOV UR74, UR4 ;  /* 0x00000004004a7c82 */ /* 0x000fe20008000000 */
[----:B------:R-:W-:Y:S01]  /*30e0*/  UMOV UR75, 0x80004020 ;  /* 0x80004020004b7882 */ /* 0x000fe20000000000 */
[----:B------:R-:W-:Y:S01]  /*30f0*/  UMOV UR73, 0x80004020 ;  /* 0x8000402000497882 */ /* 0x000fe20000000000 */
[----:B------:R-:W-:Y:S01]  /*3100*/  UMOV UR71, 0x80004020 ;  /* 0x8000402000477882 */ /* 0x000fe20000000000 */
[----:B------:R-:W-:Y:S01]  /*3110*/  UMOV UR69, 0x80004020 ;  /* 0x8000402000457882 */ /* 0x000fe20000000000 */
[----:B------:R-:W-:Y:S01]  /*3120*/  UMOV UR67, 0x80004020 ;  /* 0x8000402000437882 */ /* 0x000fe20000000000 */
[----:B------:R-:W-:Y:S01]  /*3130*/  UMOV UR65, 0x80004020 ;  /* 0x8000402000417882 */ /* 0x000fe20000000000 */
[----:B------:R-:W-:Y:S01]  /*3140*/  UMOV UR10, 0x1 ;  /* 0x00000001000a7882 */ /* 0x000fe20000000000 */
[----:B------:R-:W-:Y:S01]  /*3150*/  UMOV UR22, URZ ;  /* 0x000000ff00167c82 */ /* 0x000fe20008000000 */
[----:B------:R-:W-:Y:S01]  /*3160*/  UMOV UR23, URZ ;  /* 0x000000ff00177c82 */ /* 0x000fe20008000000 */
        /* <DEDUP_REMOVED lines=12> */
.L_x_93:
[----:B------:R-:W-:Y:S04]  /*3230*/  BSSY.RECONVERGENT B0, `(.L_x_70) ;  /* 0x0000003000007945 */ /* 0x000fe80003800200 */
[----:B-1----:R-:W-:Y:S05]  /*3240*/  @!P2 BRA `(.L_x_71) ;  /* 0x000000000004a947 */ /* 0x002fea0003800000 */
[----:B------:R-:W-:Y:S05]  /*3250*/  BPT.TRAP 0x1 ;  /* 0x000000040000795c */ /* 0x000fea0000300000 */
.L_x_71:
[----:B------:R-:W-:Y:S05]  /*3260*/  BSYNC.RECONVERGENT B0 ;  /* 0x0000000000007941 */ /* 0x000fea0003800200 */
.L_x_70:
[----:B------:R-:W-:Y:S01]  /*3270*/  ULEA UR4, UR10, UR14, 0x3 ;  /* 0x0000000e0a047291 */ /* 0x000fe2000f8e18ff */
[----:B------:R-:W-:Y:S01]  /*3280*/  SHF.L.U32 R2, R5, 0x1f, RZ ;  /* 0x0000001f05027819 */ /* 0x000fe200000006ff */
[----:B------:R-:W-:Y:S07]  /*3290*/  UISETP.NE.AND UP0, UPT, UR62, 0x2, UPT ;  /* 0x000000023e00788c */ /* 0x000fee000bf05270 */
[----:B------:R-:W1:Y:S02]  /*32a0*/  SYNCS.PHASECHK.TRANS64.TRYWAIT P0, [UR4+0x1a800], R2 ;  /* 0x01a80002ff0075a7 */ /* 0x000e640008001104 */
[----:B-1----:R-:W-:Y:S05]  /*32b0*/  @!P0 BRA `(.L_x_72) ;  /* 0x000000c8003c8947 */ /* 0x002fea0003800000 */
.L_x_252:
[----:B------:R-:W-:Y:S05]  /*32c0*/  BRA.U !UP0, `(.L_x_73) ;  /* 0x0000000108047547 */ /* 0x000fea000b800000 */
[----:B------:R-:W-:Y:S05]  /*32d0*/  BPT.TRAP 0x1 ;  /* 0x000000040000795c */ /* 0x000fea0000300000 */
.L_x_73:
[----:B------:R-:W-:Y:S01]  /*32e0*/  SHF.L.U32 R4, R8, 0x1f, RZ ;  /* 0x0000001f08047819 */ /* 0x000fe200000006ff */
[----:B-1----:R-:W-:Y:S02]  /*32f0*/  HFMA2 R0, -RZ, RZ, 0, 1.1444091796875e-05 ;  /* 0x000000c0ff007431 */ /* 0x002fe400000001ff */
[----:B------:R-:W-:Y:S01]  /*3300*/  IMAD.MOV.U32 R2, RZ, RZ, 0xc0 ;  /* 0x000000c0ff027424 */ /* 0x000fe200078e00ff */
[----:B------:R-:W1:Y:S02]  /*3310*/  SYNCS.PHASECHK.TRANS64.TRYWAIT P0, [UR14+0x1a858], R4 ;  /* 0x01a85804ff0075a7 */ /* 0x000e64000800110e */
[----:B-1----:R-:W-:Y:S05]  /*3320*/  @!P0 BRA `(.L_x_74) ;  /* 0x000000c800388947 */ /* 0x002fea0003800000 */
.L_x_254:
[----:B------:R-:W-:Y:S01]  /*3330*/  ULEA UR6, UR10, UR25, 0x9 ;  /* 0x000000190a067291 */ /* 0x000fe2000f8e48ff */
        /* <DEDUP_REMOVED lines=9> */
[----:B------:R-:W-:Y:S04]  /*33d0*/  UMOV UR9, 0x80004020 ;  /* 0x8000402000097882 */ /* 0x000fe80000000000 */
[----:B------:R2:W-:Y:S02]  /*33e0*/  UTCHMMA gdesc[UR36], gdesc[UR6], tmem[UR11], tmem[UR4], idesc[UR5], !UPT ;  /* 0x00ff0406240075ea */ /* 0x0005e4000f80000b */
[----:B--2---:R-:W-:Y:S01]  /*33f0*/  UMOV UR4, UR30 ;  /* 0x0000001e00047c82 */ /* 0x004fe20008000000 */
[----:B------:R-:W-:Y:S02]  /*3400*/  UMOV UR5, 0x80004020 ;  /* 0x8000402000057882 */ /* 0x000fe40000000000 */
[----:B------:R2:W-:Y:S01]  /*3410*/  UTCHMMA gdesc[UR4], gdesc[UR8], tmem[UR12], tmem[UR16], idesc[UR17], UPT ;  /* 0x00ff1008040075ea */ /* 0x0005e2000b80000c */
[----:B------:R-:W-:Y:S05]  /*3420*/  BRA.U !UP0, `(.L_x_75) ;  /* 0x0000000108047547 */ /* 0x000fea000b800000 */
[----:B--2---:R-:W-:Y:S05]  /*3430*/  BPT.TRAP 0x1 ;  /* 0x000000040000795c */ /* 0x004fea0000300000 */
.L_x_75:
[----:B--2---:R-:W-:Y:S09]  /*3440*/  UIADD3 UR4, UPT, UPT, UR14, 0x1a850, URZ ;  /* 0x0001a8500e047890 */ /* 0x004ff2000fffe0ff */
[----:B------:R2:W-:Y:S01]  /*3450*/  UTCBAR [UR4], URZ ;  /* 0x000000ff040073e9 */ /* 0x0005e200080000ff */
[----:B------:R-:W-:Y:S05]  /*3460*/  BRA.U !UP0, `(.L_x_76) ;  /* 0x0000000108047547 */ /* 0x000fea000b800000 */
[----:B--2---:R-:W-:Y:S05]  /*3470*/  BPT.TRAP 0x1 ;  /* 0x000000040000795c */ /* 0x004fea0000300000 */
.L_x_76:
[----:B------:R-:W-:Y:S04]  /*3480*/  SHF.L.U32 R2, R11, 0x1f, RZ ;  /* 0x0000001f0b027819 */ /* 0x000fe800000006ff */
[----:B------:R-:W3:Y:S02]  /*3490*/  SYNCS.PHASECHK.TRANS64.TRYWAIT P0, [UR14+0x1a890], R2 ;  /* 0x01a89002ff0075a7 */ /* 0x000ee4000800110e */
[----:B---3--:R-:W-:Y:S05]  /*34a0*/  @!P0 BRA `(.L_x_77) ;  /* 0x000000c400f08947 */ /* 0x008fea0003800000 */
.L_x_256:
[----:B------:R-:W-:Y:S05]  /*34b0*/  BRA.U !UP0, `(.L_x_78) ;  /* 0x0000000108047547 */ /* 0x000fea000b800000 */
[----:B--2---:R-:W-:Y:S05]  /*34c0*/  BPT.TRAP 0x1 ;  /* 0x000000040000795c */ /* 0x004fea0000300000 */
.L_x_78:
[----:B-1----:R-:W-:Y:S01]  /*34d0*/  SHF.L.U32 R4, R10, 0x1f, RZ ;  /* 0x0000001f0a047819 */ /* 0x002fe200000006ff */
[----:B---3--:R-:W-:Y:S01]  /*34e0*/  IMAD.MOV.U32 R2, RZ, RZ, 0x40 ;  /* 0x00000040ff027424 */ /* 0x008fe200078e00ff */
[----:B------:R-:W-:Y:S02]  /*34f0*/  MOV R0, 0x40 ;  /* 0x0000004000007802 */ /* 0x000fe40000000f00 */
[----:B------:R-:W1:Y:S02]  /*3500*/  SYNCS.PHASECHK.TRANS64.TRYWAIT P0, [UR14+0x1a868], R4 ;  /* 0x01a86804ff0075a7 */ /* 0x000e64000800110e */
[----:B-1----:R-:W-:Y:S05]  /*3510*/  @!P0 BRA `(.L_x_79) ;  /* 0x000000c400ec8947 */ /* 0x002fea0003800000 */
.L_x_258:
[----:B--2---:R-:W-:Y:S01]  /*3520*/  UIADD3 UR4, UPT, UPT, UR20, 0x80, URZ ;  /* 0x0000008014047890 */ /* 0x004fe2000fffe0ff */
[----:B------:R-:W-:Y:S01]  /*3530*/  R2UR UR7, R2 ;  /* 0x00000000020772ca */ /* 0x000fe200000e0000 */
[----:B------:R-:W-:Y:S01]  /*3540*/  IMAD.MOV.U32 R2, RZ, RZ, 0x40 ;  /* 0x00000040ff027424 */ /* 0x000fe200078e00ff */
[----:B------:R-:W-:Y:S01]  /*3550*/  R2UR UR6, R0 ;  /* 0x00000000000672ca */ /* 0x000fe200000e0000 */
[----:B------:R-:W-:Y:S01]  /*3560*/  IMAD.MOV.U32 R0, RZ, RZ, 0x40 ;  /* 0x00000040ff007424 */ /* 0x000fe200078e00ff */
[----:B------:R-:W-:Y:S01]  /*3570*/  UMOV UR12, 0x0 ;  /* 0x00000000000c7882 */ /* 0x000fe20000000000 */
[----:B------:R-:W-:Y:S01]  /*3580*/  UMOV UR13, 0x8098010 ;  /* 0x08098010000d7882 */ /* 0x000fe20000000000 */
[----:B------:R-:W-:Y:S01]  /*3590*/  R2UR UR10, R2 ;  /* 0x00000000020a72ca */ /* 0x000fe200000e0000 */
[----:B------:R-:W-:Y:S01]  /*35a0*/  UMOV UR8, 0x0 ;  /* 0x0000000000087882 */ /* 0x000fe20000000000 */
[C---:B------:R-:W-:Y:S01]  /*35b0*/  R2UR UR11, R0.reuse ;  /* 0x00000000000b72ca */ /* 0x040fe200000e0000 */
[----:B------:R-:W-:Y:S01]  /*35c0*/  UMOV UR9, 0x8098010 ;  /* 0x0809801000097882 */ /* 0x000fe20000000000 */
[----:B------:R-:W-:Y:S01]  /*35d0*/  UMOV UR5, 0x40004040 ;  /* 0x4000404000057882 */ /* 0x000fe20000000000 */
[----:B------:R-:W-:Y:S01]  /*35e0*/  UMOV UR16, 0x0 ;  /* 0x0000000000107882 */ /* 0x000fe20000000000 */
[----:B------:R-:W-:Y:S01]  /*35f0*/  UMOV UR17, 0x8098010 ;  /* 0x0809801000117882 */ /* 0x000fe20000000000 */
[----:B------:R2:W-:Y:S01]  /*3600*/  UTCHMMA gdesc[UR20], gdesc[UR18], tmem[UR7], tmem[UR12], idesc[UR13], !UPT ;  /* 0x00ff0c12140075ea */ /* 0x0005e2000f800007 */
[C---:B------:R-:W-:Y:S01]  /*3610*/  R2UR UR15, R0.reuse ;  /* 0x00000000000f72ca */ /* 0x040fe200000e0000 */
[----:B------:R3:W-:Y:S04]  /*3620*/  UTCHMMA gdesc[UR4], gdesc[UR60], tmem[UR6], tmem[UR8], idesc[UR9], UPT ;  /* 0x00ff083c040075ea */ /* 0x0007e8000b800006 */
[----:B------:R4:W-:Y:S02]  /*3630*/  UTCHMMA gdesc[UR54], gdesc[UR58], tmem[UR10], tmem[UR16], idesc[UR17], UPT ;  /* 0x00ff103a360075ea */ /* 0x0009e4000b80000a */
[----:B------:R5:W-:Y:S01]  /*3640*/  UTCHMMA gdesc[UR52], gdesc[UR56], tmem[UR11], tmem[UR12], idesc[UR13], UPT ;  /* 0x00ff0c38340075ea */ /* 0x000be2000b80000b */
[----:B--2---:R-:W-:Y:S01]  /*3650*/  UMOV UR7, 0x8098010 ;  /* 0x0809801000077882 */ /* 0x004fe20000000000 */
[----:B---3--:R-:W-:Y:S02]  /*3660*/  UIADD3 UR8, UPT, UPT, UR18, 0x100, URZ ;  /* 0x0000010012087890 */ /* 0x008fe4000fffe0ff */
[----:B------:R-:W-:Y:S01]  /*3670*/  UIADD3 UR4, UPT, UPT, UR18, 0x140, URZ ;  /* 0x0000014012047890 */ /* 0x000fe2000fffe0ff */
[C---:B----4-:R-:W-:Y:S01]  /*3680*/  R2UR UR17, R0.reuse ;  /* 0x00000000001172ca */ /* 0x050fe200000e0000 */
[----:B------:R-:W-:Y:S01]  /*3690*/  UMOV UR10, 0x0 ;  /* 0x00000000000a7882 */ /* 0x000fe20000000000 */
[----:B-----5:R-:W-:Y:S01]  /*36a0*/  UIADD3 UR12, UPT, UPT, UR20, 0x280, URZ ;  /* 0x00000280140c7890 */ /* 0x020fe2000fffe0ff */
[----:B------:R-:W-:Y:S01]  /*36b0*/  R2UR UR16, R0 ;  /* 0x00000000001072ca */ /* 0x000fe200000e0000 */
[----:B------:R-:W-:Y:S01]  /*36c0*/  UMOV UR11, 0x8098010 ;  /* 0x08098010000b7882 */ /* 0x000fe20000000000 */
[----:B------:R-:W-:Y:S01]  /*36d0*/  UMOV UR9, 0x80004020 ;  /* 0x8000402000097882 */ /* 0x000fe20000000000 */
[----:B------:R-:W-:Y:S01]  /*36e0*/  UMOV UR6, 0x0 ;  /* 0x0000000000067882 */ /* 0x000fe20000000000 */
[----:B------:R2:W-:Y:S01]  /*36f0*/  UTCHMMA gdesc[UR50], gdesc[UR8], tmem[UR15], tmem[UR10], idesc[UR11], UPT ;  /* 0x00ff0a08320075ea */ /* 0x0005e2000b80000f */
[----:B------:R-:W-:Y:S01]  /*3700*/  UMOV UR13, 0x40004040 ;  /* 0x40004040000d7882 */ /* 0x000fe20000000000 */
[----:B------:R-:W-:Y:S04]  /*3710*/  UMOV UR5, 0x80004020 ;  /* 0x8000402000057882 */ /* 0x000fe80000000000 */
[----:B------:R3:W-:Y:S01]  /*3720*/  UTCHMMA gdesc[UR12], gdesc[UR4], tmem[UR17], tmem[UR6], idesc[UR7], UPT ;  /* 0x00ff06040c0075ea */ /* 0x0007e2000b800011 */
[----:B--2---:R-:W-:Y:S01]  /*3730*/  UIADD3 UR10, UPT, UPT, UR18, 0x180, URZ ;  /* 0x00000180120a7890 */ /* 0x004fe2000fffe0ff */
[----:B------:R-:W-:Y:S01]  /*3740*/  UMOV UR8, 0x0 ;  /* 0x0000000000087882 */ /* 0x000fe20000000000 */
[----:B------:R-:W-:Y:S01]  /*3750*/  UMOV UR9, 0x8098010 ;  /* 0x0809801000097882 */ /* 0x000fe20000000000 */
[----:B------:R-:W-:Y:S01]  /*3760*/  UMOV UR11, 0x80004020 ;  /* 0x80004020000b7882 */ /* 0x000fe20000000000 */
[----:B---3--:R-:W-:Y:S02]  /*3770*/  UIADD3 UR6, UPT, UPT, UR20, 0x300, URZ ;  /* 0x0000030014067890 */ /* 0x008fe4000fffe0ff */
[----:B------:R-:W-:Y:S01]  /*3780*/  UIADD3 UR4, UPT, UPT, UR20, 0x380, URZ ;  /* 0x0000038014047890 */ /* 0x000fe2000fffe0ff */
[----:B------:R-:W-:Y:S01]  /*3790*/  UMOV UR7, 0x40004040 ;  /* 0x4000404000077882 */ /* 0x000fe20000000000 */
[----:B------:R-:W-:Y:S01]  /*37a0*/  UMOV UR12, 0x0 ;  /* 0x00000000000c7882 */ /* 0x000fe20000000000 */
[----:B------:R-:W-:Y:S01]  /*37b0*/  UMOV UR13, 0x8098010 ;  /* 0x08098010000d7882 */ /* 0x000fe20000000000 */
[----:B------:R-:W-:Y:S03]  /*37c0*/  UMOV UR5, 0x40004040 ;  /* 0x4000404000057882 */ /* 0x000fe60000000000 */
[----:B------:R2:W-:Y:S02]  /*37d0*/  UTCHMMA gdesc[UR6], gdesc[UR10], tmem[UR16], tmem[UR8], idesc[UR9], UPT ;  /* 0x00ff080a060075ea */ /* 0x0005e4000b800010 */
[----:B--2---:R-:W-:Y:S01]  /*37e0*/  UIADD3 UR8, UPT, UPT, UR18, 0x1c0, URZ ;  /* 0x000001c012087890 */ /* 0x004fe2000fffe0ff */
[----:B------:R-:W-:Y:S08]  /*37f0*/  UMOV UR9, 0x80004020 ;  /* 0x8000402000097882 */ /* 0x000ff00000000000 */
[----:B------:R2:W-:Y:S01]  /*3800*/  UTCHMMA gdesc[UR4], gdesc[UR8], tmem[UR15], tmem[UR12], idesc[UR13], UPT ;  /* 0x00ff0c08040075ea */ /* 0x0005e2000b80000f */
[----:B------:R-:W-:Y:S05]  /*3810*/  BRA.U !UP0, `(.L_x_80) ;  /* 0x0000000108047547 */ /* 0x000fea000b800000 */
[----:B--2---:R-:W-:Y:S05]  /*3820*/  BPT.TRAP 0x1 ;  /* 0x000000040000795c */ /* 0x004fea0000300000 */
.L_x_80:
[----:B--2---:R-:W-:Y:S01]  /*3830*/  ULEA UR12, UR23, UR63, 0x9 ;  /* 0x0000003f170c7291 */ /* 0x004fe2000f8e48ff */
[----:B------:R-:W-:Y:S01]  /*3840*/  IMAD.MOV.U32 R0, RZ, RZ, RZ ;  /* 0x000000ffff007224 */ /* 0x000fe200078e00ff */
[----:B------:R-:W-:Y:S01]  /*3850*/  UISETP.NE.U32.AND UP2, UPT, UR22, URZ, UPT ;  /* 0x000000ff1600728c */ /* 0x000fe2000bf45070 */
[----:B------:R-:W-:Y:S01]  /*3860*/  IMAD.MOV.U32 R2, RZ, RZ, RZ ;  /* 0x000000ffff027224 */ /* 0x000fe200078e00ff */
[----:B------:R-:W-:Y:S01]  /*3870*/  UIADD3 UR4, UPT, UPT, UR14, 0x1a870, URZ ;  /* 0x0001a8700e047890 */ /* 0x000fe2000fffe0ff */
[----:B------:R-:W-:Y:S01]  /*3880*/  BSSY.RECONVERGENT B0, `(.L_x_81) ;  /* 0x0000034000007945 */ /* 0x000fe20003800200 */
[----:B------:R-:W-:Y:S01]  /*3890*/  UIADD3 UR6, UPT, UPT, UR26, 0x2, URZ ;  /* 0x000000021a067890 */ /* 0x000fe2000fffe0ff */
[C---:B------:R-:W-:Y:S01]  /*38a0*/  R2UR UR5, R0.reuse ;  /* 0x00000000000572ca */ /* 0x040fe200000e0000 */
[----:B------:R-:W-:Y:S01]  /*38b0*/  UIADD3 UR10, UPT, UPT, UR12, 0x40, URZ ;  /* 0x000000400c0a7890 */ /* 0x000fe2000fffe0ff */
[C---:B------:R-:W-:Y:S01]  /*38c0*/  R2UR UR17, R0.reuse ;  /* 0x00000000001172ca */ /* 0x040fe200000e0000 */
[----:B------:R-:W-:Y:S01]  /*38d0*/  UMOV UR8, 0x0 ;  /* 0x0000000000087882 */ /* 0x000fe20000000000 */
[----:B------:R-:W-:Y:S01]  /*38e0*/  UMOV UR9, 0x8090010 ;  /* 0x0809001000097882 */ /* 0x000fe20000000000 */
[----:B------:R-:W-:Y:S01]  /*38f0*/  UMOV UR13, 0x80004020 ;  /* 0x80004020000d7882 */ /* 0x000fe20000000000 */
[----:B------:R2:W-:Y:S01]  /*3900*/  UTCBAR [UR4], URZ ;  /* 0x000000ff040073e9 */ /* 0x0005e200080000ff */
[----:B------:R-:W-:Y:S01]  /*3910*/  UMOV UR7, 0x40004040 ;  /* 0x4000404000077882 */ /* 0x000fe20000000000 */
[----:B------:R-:W-:Y:S01]  /*3920*/  UMOV UR11, 0x80004020 ;  /* 0x80004020000b7882 */ /* 0x000fe20000000000 */
[C---:B------:R-:W-:Y:S02]  /*3930*/  R2UR UR16, R0.reuse ;  /* 0x00000000001072ca */ /* 0x040fe400000e0000 */
[C---:B------:R-:W-:Y:S02]  /*3940*/  R2UR UR15, R0.reuse ;  /* 0x00000000000f72ca */ /* 0x040fe400000e0000 */
[----:B------:R3:W-:Y:S01]  /*3950*/  UTCHMMA gdesc[UR26], gdesc[UR12], tmem[UR5], tmem[UR8], idesc[UR9], UP2 ;  /* 0x00ff080c1a0075ea */ /* 0x0007e20009000005 */
[C---:B------:R-:W-:Y:S01]  /*3960*/  R2UR UR22, R0.reuse ;  /* 0x00000000001672ca */ /* 0x040fe200000e0000 */
[----:B------:R4:W-:Y:S01]  /*3970*/  UTCHMMA gdesc[UR6], gdesc[UR10], tmem[UR17], tmem[UR8], idesc[UR9], UPT ;  /* 0x00ff080a060075ea */ /* 0x0009e2000b800011 */
[----:B------:R-:W-:Y:S01]  /*3980*/  LOP3.LUT R9, R9, 0x1, RZ, 0x3c, !PT ;  /* 0x0000000109097812 */ /* 0x000fe200078e3cff */
[----:B--2---:R-:W-:Y:S01]  /*3990*/  UIADD3 UR4, UPT, UPT, UR12, 0xc0, URZ ;  /* 0x000000c00c047890 */ /* 0x004fe2000fffe0ff */
[----:B---3--:R-:W-:Y:S01]  /*39a0*/  UMOV UR5, 0x80004020 ;  /* 0x8000402000057882 */ /* 0x008fe20000000000 */
[----:B------:R-:W-:Y:S01]  /*39b0*/  R2UR UR13, R0 ;  /* 0x00000000000d72ca */ /* 0x000fe200000e0000 */
[----:B----4-:R-:W-:Y:S01]  /*39c0*/  UIADD3 UR8, UPT, UPT, UR12, 0x80, URZ ;  /* 0x000000800c087890 */ /* 0x010fe2000fffe0ff */
[C---:B------:R-:W-:Y:S01]  /*39d0*/  R2UR UR17, R2.reuse ;  /* 0x00000000021172ca */ /* 0x040fe200000e0000 */
[----:B------:R-:W-:Y:S01]  /*39e0*/  UMOV UR10, 0x0 ;  /* 0x00000000000a7882 */ /* 0x000fe20000000000 */
[----:B------:R-:W-:Y:S01]  /*39f0*/  UMOV UR11, 0x8090010 ;  /* 0x08090010000b7882 */ /* 0x000fe20000000000 */
[----:B------:R-:W-:Y:S01]  /*3a00*/  UMOV UR9, 0x80004020 ;  /* 0x8000402000097882 */ /* 0x000fe20000000000 */
[----:B------:R-:W-:Y:S01]  /*3a10*/  UMOV UR6, 0x0 ;  /* 0x0000000000067882 */ /* 0x000fe20000000000 */
[----:B------:R-:W-:Y:S03]  /*3a20*/  UMOV UR7, 0x8090010 ;  /* 0x0809001000077882 */ /* 0x000fe60000000000 */
[----:B------:R2:W-:Y:S01]  /*3a30*/  UTCHMMA gdesc[UR48], gdesc[UR8], tmem[UR16], tmem[UR10], idesc[UR11], UPT ;  /* 0x00ff0a08300075ea */ /* 0x0005e2000b800010 */
[----:B------:R3:W-:Y:S01]  /*3a40*/  UTCHMMA gdesc[UR46], gdesc[UR4], tmem[UR15], tmem[UR6], idesc[UR7], UPT ;  /* 0x00ff06042e0075ea */ /* 0x0007e2000b80000f */
[----:B--2---:R-:W-:Y:S01]  /*3a50*/  UIADD3 UR10, UPT, UPT, UR12, 0x100, URZ ;  /* 0x000001000c0a7890 */ /* 0x004fe2000fffe0ff */
[----:B------:R-:W-:Y:S01]  /*3a60*/  R2UR UR16, R2 ;  /* 0x00000000021072ca */ /* 0x000fe200000e0000 */
[----:B---3--:R-:W-:Y:S01]  /*3a70*/  UIADD3 UR6, UPT, UPT, UR12, 0x140, URZ ;  /* 0x000001400c067890 */ /* 0x008fe2000fffe0ff */
[----:B------:R-:W-:Y:S01]  /*3a80*/  UMOV UR4, 0x0 ;  /* 0x0000000000047882 */ /* 0x000fe20000000000 */
[----:B------:R-:W-:Y:S01]  /*3a90*/  UMOV UR5, 0x8090010 ;  /* 0x0809001000057882 */ /* 0x000fe20000000000 */
[----:B------:R-:W-:Y:S01]  /*3aa0*/  UMOV UR11, 0x80004020 ;  /* 0x80004020000b7882 */ /* 0x000fe20000000000 */
[----:B------:R-:W-:Y:S01]  /*3ab0*/  UMOV UR8, 0x0 ;  /* 0x0000000000087882 */ /* 0x000fe20000000000 */
[----:B------:R-:W-:Y:S02]  /*3ac0*/  UMOV UR9, 0x8090010 ;  /* 0x0809001000097882 */ /* 0x000fe40000000000 */
[----:B------:R2:W-:Y:S01]  /*3ad0*/  UTCHMMA gdesc[UR44], gdesc[UR10], tmem[UR17], tmem[UR4], idesc[UR5], UPT ;  /* 0x00ff040a2c0075ea */ /* 0x0005e2000b800011 */
[----:B------:R-:W-:Y:S02]  /*3ae0*/  UMOV UR7, 0x80004020 ;  /* 0x8000402000077882 */ /* 0x000fe40000000000 */
[----:B------:R3:W-:Y:S01]  /*3af0*/  UTCHMMA gdesc[UR42], gdesc[UR6], tmem[UR22], tmem[UR8], idesc[UR9], UPT ;  /* 0x00ff08062a0075ea */ /* 0x0007e2000b800016 */
[----:B--2---:R-:W-:Y:S01]  /*3b00*/  UIADD3 UR4, UPT, UPT, UR12, 0x1c0, URZ ;  /* 0x000001c00c047890 */ /* 0x004fe2000fffe0ff */
[----:B------:R-:W-:Y:S01]  /*3b10*/  UMOV UR10, 0x0 ;  /* 0x00000000000a7882 */ /* 0x000fe20000000000 */
[----:B---3--:R-:W-:Y:S01]  /*3b20*/  UIADD3 UR8, UPT, UPT, UR12, 0x180, URZ ;  /* 0x000001800c087890 */ /* 0x008fe2000fffe0ff */
[----:B------:R-:W-:Y:S01]  /*3b30*/  UMOV UR6, 0x0 ;  /* 0x0000000000067882 */ /* 0x000fe20000000000 */
[----:B------:R-:W-:Y:S01]  /*3b40*/  UMOV UR7, 0x8090010 ;  /* 0x0809001000077882 */ /* 0x000fe20000000000 */
[----:B------:R-:W-:Y:S01]  /*3b50*/  UMOV UR9, 0x80004020 ;  /* 0x8000402000097882 */ /* 0x000fe20000000000 */
[----:B------:R-:W-:Y:S01]  /*3b60*/  UMOV UR11, 0x8090010 ;  /* 0x08090010000b7882 */ /* 0x000fe20000000000 */
[----:B------:R-:W-:Y:S04]  /*3b70*/  UMOV UR5, 0x80004020 ;  /* 0x8000402000057882 */ /* 0x000fe80000000000 */
[----:B------:R2:W-:Y:S01]  /*3b80*/  UTCHMMA gdesc[UR40], gdesc[UR8], tmem[UR16], tmem[UR6], idesc[UR7], UPT ;  /* 0x00ff0608280075ea */ /* 0x0005e2000b800010 */
[----:B------:R2:W-:Y:S01]  /*3b90*/  UTCHMMA gdesc[UR38], gdesc[UR4], tmem[UR13], tmem[UR10], idesc[UR11], UPT ;  /* 0x00ff0a04260075ea */ /* 0x0005e2000b80000d */
[----:B------:R-:W-:Y:S05]  /*3ba0*/  @!P2 BRA `(.L_x_82) ;  /* 0x000000000004a947 */ /* 0x000fea0003800000 */
[----:B--2---:R-:W-:Y:S05]  /*3bb0*/  BPT.TRAP 0x1 ;  /* 0x000000040000795c */ /* 0x004fea0000300000 */
.L_x_82:
[----:B--2---:R-:W-:Y:S05]  /*3bc0*/  BSYNC.RECONVERGENT B0 ;  /* 0x0000000000007941 */ /* 0x004fea0003800200 */
.L_x_81:
[----:B------:R-:W-:Y:S04]  /*3bd0*/  ULEA UR4, UR23, UR14, 0x3 ;  /* 0x0000000e17047291 */ /* 0x000fe8000f8e18ff */
[----:B------:R-:W-:Y:S02]  /*3be0*/  UIADD3 UR5, UPT, UPT, UR4, 0x1a810, URZ ;  /* 0x0001a81004057890 */ /* 0x000fe4000fffe0ff */
[----:B------:R-:W-:Y:S04]  /*3bf0*/  UIADD3 UR4, UPT, UPT, UR23, 0x1, URZ ;  /* 0x0000000117047890 */ /* 0x000fe8000fffe0ff */
[----:B------:R-:W-:Y:S03]  /*3c00*/  UISETP.NE.AND UP2, UPT, UR4, 0x2, UPT ;  /* 0x000000020400788c */ /* 0x000fe6000bf45270 */
[----:B------:R2:W-:Y:S01]  /*3c10*/  UTCBAR [UR5], URZ ;  /* 0x000000ff050073e9 */ /* 0x0005e200080000ff */
[----:B------:R-:W-:Y:S01]  /*3c20*/  USEL UR23, UR4, URZ, UP2 ;  /* 0x000000ff04177287 */ /* 0x000fe20009000000 */
[----:B------:R-:W-:Y:S11]  /*3c30*/  BRA.U !UP0, `(.L_x_83) ;  /* 0x0000000108047547 */ /* 0x000ff6000b800000 */
[----:B--2---:R-:W-:Y:S05]  /*3c40*/  BPT.TRAP 0x1 ;  /* 0x000000040000795c */ /* 0x004fea0000300000 */
.L_x_83:
[----:B------:R-:W-:Y:S01]  /*3c50*/  LOP3.LUT R11, R11, 0x1, RZ, 0x3c, !PT ;  /* 0x000000010b0b7812 */ /* 0x000fe200078e3cff */
[----:B------:R-:W-:Y:S09]  /*3c60*/  UIADD3 UR4, UPT, UPT, UR14, 0x1a898, URZ ;  /* 0x0001a8980e047890 */ /* 0x000ff2000fffe0ff */
[----:B------:R3:W-:Y:S01]  /*3c70*/  UTCBAR [UR4], URZ ;  /* 0x000000ff040073e9 */ /* 0x0007e200080000ff */
[----:B------:R-:W-:Y:S05]  /*3c80*/  BRA.U !UP0, `(.L_x_84) ;  /* 0x0000000108047547 */ /* 0x000fea000b800000 */
[----:B--23--:R-:W-:Y:S05]  /*3c90*/  BPT.TRAP 0x1 ;  /* 0x000000040000795c */ /* 0x00cfea0000300000 */
.L_x_84:
[----:B------:R-:W-:Y:S04]  /*3ca0*/  SHF.L.U32 R2, R9, 0x1f, RZ ;  /* 0x0000001f09027819 */ /* 0x000fe800000006ff */
[----:B------:R-:W4:Y:S02]  /*3cb0*/  SYNCS.PHASECHK.TRANS64.TRYWAIT P0, [UR14+0x1a878], R2 ;  /* 0x01a87802ff0075a7 */ /* 0x000f24000800110e */
[----:B----4-:R-:W-:Y:S05]  /*3cc0*/  @!P0 BRA `(.L_x_85) ;  /* 0x000000c000188947 */ /* 0x010fea0003800000 */
.L_x_260:
[----:B------:R-:W-:Y:S05]  /*3cd0*/  BRA.U !UP1, `(.L_x_86) ;  /* 0x0000000109047547 */ /* 0x000fea000b800000 */
[----:B--23--:R-:W-:Y:S05]  /*3ce0*/  BPT.TRAP 0x1 ;  /* 0x000000040000795c */ /* 0x00cfea0000300000 */
.L_x_86:
[----:B-1----:R-:W-:Y:S01]  /*3cf0*/  SHF.L.U32 R4, R6, 0x1f, RZ ;  /* 0x0000001f06047819 */ /* 0x002fe200000006ff */
[----:B----4-:R-:W-:Y:S02]  /*3d00*/  HFMA2 R0, -RZ, RZ, 0, 3.814697265625e-06 ;  /* 0x00000040ff007431 */ /* 0x010fe400000001ff */
[----:B------:R-:W-:Y:S01]  /*3d10*/  IMAD.MOV.U32 R2, RZ, RZ, 0x40 ;  /* 0x00000040ff027424 */ /* 0x000fe200078e00ff */
[----:B------:R-:W1:Y:S02]  /*3d20*/  SYNCS.PHASECHK.TRANS64.TRYWAIT P0, [UR14+0x1a820], R4 ;  /* 0x01a82004ff0075a7 */ /* 0x000e64000800110e */
[----:B-1----:R-:W-:Y:S05]  /*3d30*/  @!P0 BRA `(.L_x_87) ;  /* 0x000000c000148947 */ /* 0x002fea0003800000 */
.L_x_262:
[----:B--2---:R-:W-:Y:S01]  /*3d40*/  R2UR UR5, R2 ;  /* 0x00000000020572ca */ /* 0x004fe200000e0000 */
[----:B------:R-:W-:Y:S01]  /*3d50*/  UMOV UR8, 0x0 ;  /* 0x0000000000087882 */ /* 0x000fe20000000000 */
[----:B------:R-:W-:Y:S01]  /*3d60*/  R2UR UR12, R14 ;  /* 0x000000000e0c72ca */ /* 0x000fe200000e0000 */
[----:B------:R-:W-:Y:S01]  /*3d70*/  UMOV UR9, 0x8200010 ;  /* 0x0820001000097882 */ /* 0x000fe20000000000 */
[----:B------:R-:W-:Y:S01]  /*3d80*/  R2UR UR13, R15 ;  /* 0x000000000f0d72ca */ /* 0x000fe200000e0000 */
[----:B------:R-:W-:Y:S01]  /*3d90*/  UMOV UR6, 0x0 ;  /* 0x0000000000067882 */ /* 0x000fe20000000000 */
[----:B------:R-:W-:Y:S01]  /*3da0*/  R2UR UR10, R12 ;  /* 0x000000000c0a72ca */ /* 0x000fe200000e0000 */
[----:B------:R-:W-:Y:S01]  /*3db0*/  UMOV UR7, 0x8200010 ;  /* 0x0820001000077882 */ /* 0x000fe20000000000 */
[----:B------:R-:W-:Y:S02]  /*3dc0*/  R2UR UR11, R13 ;  /* 0x000000000d0b72ca */ /* 0x000fe400000e0000 */
[----:B---3--:R-:W-:Y:S03]  /*3dd0*/  R2UR UR4, R0 ;  /* 0x00000000000472ca */ /* 0x008fe600000e0000 */
[----:B------:R2:W-:Y:S10]  /*3de0*/  UTCHMMA gdesc[UR34], gdesc[UR32], tmem[UR5], tmem[UR8], idesc[UR9], !UPT ;  /* 0x00ff0820220075ea */ /* 0x0005f4000f800005 */
[----:B------:R2:W-:Y:S01]  /*3df0*/  UTCHMMA gdesc[UR10], gdesc[UR12], tmem[UR4], tmem[UR6], idesc[UR7], UPT ;  /* 0x00ff060c0a0075ea */ /* 0x0005e2000b800004 */
[----:B------:R-:W-:Y:S05]  /*3e00*/  BRA.U !UP0, `(.L_x_88) ;  /* 0x0000000108047547 */ /* 0x000fea000b800000 */
[----:B--2---:R-:W-:Y:S05]  /*3e10*/  BPT.TRAP 0x1 ;  /* 0x000000040000795c */ /* 0x004fea0000300000 */
.L_x_88:
[----:B--2---:R-:W-:Y:S09]  /*3e20*/  UIADD3 UR4, UPT, UPT, UR14, 0x1a860, URZ ;  /* 0x0001a8600e047890 */ /* 0x004ff2000fffe0ff */
[----:B------:R2:W-:Y:S01]  /*3e30*/  UTCBAR [UR4], URZ ;  /* 0x000000ff040073e9 */ /* 0x0005e200080000ff */
[----:B------:R-:W-:Y:S05]  /*3e40*/  BRA.U !UP0, `(.L_x_89) ;  /* 0x0000000108047547 */ /* 0x000fea000b800000 */
[----:B--2---:R-:W-:Y:S05]  /*3e50*/  BPT.TRAP 0x1 ;  /* 0x000000040000795c */ /* 0x004fea0000300000 */
.L_x_89:
[----:B-1----:R-:W-:Y:S01]  /*3e60*/  SHF.L.U32 R4, R7, 0x1f, RZ ;  /* 0x0000001f07047819 */ /* 0x002fe200000006ff */
[----:B------:R-:W-:Y:S01]  /*3e70*/  IMAD.MOV.U32 R2, RZ, RZ, 0xc0 ;  /* 0x000000c0ff027424 */ /* 0x000fe200078e00ff */
[----:B------:R-:W-:Y:S02]  /*3e80*/  MOV R0, 0x20 ;  /* 0x0000002000007802 */ /* 0x000fe40000000f00 */
[----:B------:R-:W1:Y:S02]  /*3e90*/  SYNCS.PHASECHK.TRANS64.TRYWAIT P0, [UR14+0x1a880], R4 ;  /* 0x01a88004ff0075a7 */ /* 0x000e64000800110e */
[----:B-1----:R-:W-:Y:S05]  /*3ea0*/  @!P0 BRA `(.L_x_90) ;  /* 0x000000bc00d08947 */ /* 0x002fea0003800000 */
.L_x_264:
[----:B--2---:R-:W-:Y:S01]  /*3eb0*/  R2UR UR4, R2 ;  /* 0x00000000020472ca */ /* 0x004fe200000e0000 */
[----:B-1----:R-:W-:Y:S01]  /*3ec0*/  IMAD.MOV.U32 R3, RZ, RZ, 0xc8 ;  /* 0x000000c8ff037424 */ /* 0x002fe200078e00ff */
[----:B------:R-:W-:Y:S01]  /*3ed0*/  R2UR UR6, R0 ;  /* 0x00000000000672ca */ /* 0x000fe200000e0000 */
[----:B------:R-:W-:Y:S01]  /*3ee0*/  IMAD.MOV.U32 R2, RZ, RZ, 0x20 ;  /* 0x00000020ff027424 */ /* 0x000fe200078e00ff */
[----:B------:R-:W-:Y:S01]  /*3ef0*/  UMOV UR10, 0x0 ;  /* 0x00000000000a7882 */ /* 0x000fe20000000000 */
[----:B------:R-:W-:Y:S01]  /*3f00*/  UMOV UR11, 0x8090010 ;  /* 0x08090010000b7882 */ /* 0x000fe20000000000 */
[----:B------:R-:W-:Y:S01]  /*3f10*/  R2UR UR8, R3 ;  /* 0x00000000030872ca */ /* 0x000fe200000e0000 */
[----:B------:R-:W-:Y:S01]  /*3f20*/  UMOV UR17, 0x8090010 ;  /* 0x0809001000117882 */ /* 0x000fe20000000000 */
[----:B------:R-:W-:Y:S01]  /*3f30*/  R2UR UR9, R2 ;  /* 0x00000000020972ca */ /* 0x000fe200000e0000 */
[----:B------:R-:W-:Y:S02]  /*3f40*/  IMAD.MOV.U32 R0, RZ, RZ, 0xd0 ;  /* 0x000000d0ff007424 */ /* 0x000fe400078e00ff */
[----:B------:R-:W-:Y:S02]  /*3f50*/  IMAD.MOV.U32 R3, RZ, RZ, 0x20 ;  /* 0x00000020ff037424 */ /* 0x000fe400078e00ff */
[----:B------:R-:W-:Y:S01]  /*3f60*/  IMAD.MOV.U32 R2, RZ, RZ, 0xd8 ;  /* 0x000000d8ff027424 */ /* 0x000fe200078e00ff */
[----:B------:R-:W-:Y:S01]  /*3f70*/  R2UR UR13, R0 ;  /* 0x00000000000d72ca */ /* 0x000fe200000e0000 */
[----:B------:R1:W-:Y:S01]  /*3f80*/  UTCHMMA tmem[UR4], gdesc[UR28], tmem[UR6], tmem[UR10], idesc[UR11], UPT ;  /* 0x00ff0a1c040079ea */ /* 0x0003e2000b800006 */
[C---:B------:R-:W-:Y:S01]  /*3f90*/  R2UR UR16, R3.reuse ;  /* 0x00000000031072ca */ /* 0x040fe200000e0000 */
[----:B------:R-:W-:Y:S01]  /*3fa0*/  IMAD.MOV.U32 R0, RZ, RZ, 0x20 ;  /* 0x00000020ff007424 */ /* 0x000fe200078e00ff */
[----:B------:R-:W-:Y:S01]  /*3fb0*/  R2UR UR5, R2 ;  /* 0x00000000020572ca */ /* 0x000fe200000e0000 */
[----:B------:R-:W-:Y:S02]  /*3fc0*/  IMAD.MOV.U32 R2, RZ, RZ, 0xe0 ;  /* 0x000000e0ff027424 */ /* 0x000fe400078e00ff */
[----:B------:R2:W-:Y:S01]  /*3fd0*/  UTCHMMA tmem[UR8], gdesc[UR76], tmem[UR9], tmem[UR10], idesc[UR11], UPT ;  /* 0x00ff0a4c080079ea */ /* 0x0005e2000b800009 */
[----:B------:R-:W-:Y:S01]  /*3fe0*/  R2UR UR7, R0 ;  /* 0x00000000000772ca */ /* 0x000fe200000e0000 */
[----:B-1----:R-:W-:Y:S01]  /*3ff0*/  UMOV UR4, 0x0 ;  /* 0x0000000000047882 */ /* 0x002fe20000000000 */
[----:B--2---:R-:W-:Y:S01]  /*4000*/  R2UR UR10, R2 ;  /* 0x00000000020a72ca */ /* 0x004fe200000e0000 */
[----:B------:R-:W-:Y:S01]  /*4010*/  UMOV UR8, 0x0 ;  /* 0x0000000000087882 */ /* 0x000fe20000000000 */
[----:B------:R-:W-:Y:S01]  /*4020*/  R2UR UR11, R0 ;  /* 0x00000000000b72ca */ /* 0x000fe200000e0000 */
[----:B------:R-:W-:Y:S01]  /*4030*/  UMOV UR9, 0x8090010 ;  /* 0x0809001000097882 */ /* 0x000fe20000000000 */
[----:B------:R-:W-:Y:S01]  /*4040*/  IMAD.MOV.U32 R0, RZ, RZ, 0xe8 ;  /* 0x000000e8ff007424 */ /* 0x000fe200078e00ff */
[----:B------:R1:W-:Y:S01]  /*4050*/  UTCHMMA tmem[UR13], gdesc[UR74], tmem[UR16], tmem[UR8], idesc[UR9], UPT ;  /* 0x00ff084a0d0079ea */ /* 0x0003e2000b800010 */
[----:B------:R-:W-:Y:S03]  /*4060*/  IMAD.MOV.U32 R2, RZ, RZ, 0x20 ;  /* 0x00000020ff027424 */ /* 0x000fe600078e00ff */
[----:B------:R-:W-:Y:S01]  /*4070*/  R2UR UR12, R0 ;  /* 0x00000000000c72ca */ /* 0x000fe200000e0000 */
[----:B------:R-:W-:Y:S01]  /*4080*/  IMAD.MOV.U32 R0, RZ, RZ, 0xf0 ;  /* 0x000000f0ff007424 */ /* 0x000fe200078e00ff */
[----:B------:R-:W-:Y:S01]  /*4090*/  R2UR UR15, R2 ;  /* 0x00000000020f72ca */ /* 0x000fe200000e0000 */
[----:B------:R-:W-:Y:S03]  /*40a0*/  IMAD.MOV.U32 R2, RZ, RZ, 0xf8 ;  /* 0x000000f8ff027424 */ /* 0x000fe600078e00ff */
[----:B-1----:R-:W-:Y:S01]  /*40b0*/  R2UR UR8, R0 ;  /* 0x00000000000872ca */ /* 0x002fe200000e0000 */
[----:B------:R-:W-:Y:S01]  /*40c0*/  UMOV UR16, 0x0 ;  /* 0x0000000000107882 */ /* 0x000fe20000000000 */
[----:B------:R-:W-:Y:S01]  /*40d0*/  R2UR UR9, R3 ;  /* 0x00000000030972ca */ /* 0x000fe200000e0000 */
[----:B------:R1:W-:Y:S01]  /*40e0*/  UTCHMMA tmem[UR5], gdesc[UR72], tmem[UR7], tmem[UR16], idesc[UR17], UPT ;  /* 0x00ff1048050079ea */ /* 0x0003e2000b800007 */
[----:B------:R-:W-:Y:S01]  /*40f0*/  UMOV UR13, 0x8090010 ;  /* 0x08090010000d7882 */ /* 0x000fe20000000000 */
[----:B------:R-:W-:Y:S05]  /*4100*/  IMAD.MOV.U32 R0, RZ, RZ, 0x20 ;  /* 0x00000020ff007424 */ /* 0x000fea00078e00ff */
[----:B------:R-:W-:Y:S01]  /*4110*/  R2UR UR6, R0 ;  /* 0x00000000000672ca */ /* 0x000fe200000e0000 */
[----:B-1----:R-:W-:Y:S02]  /*4120*/  UMOV UR5, 0x8090010 ;  /* 0x0809001000057882 */ /* 0x002fe40000000000 */
[----:B------:R1:W-:Y:S02]  /*4130*/  UTCHMMA tmem[UR10], gdesc[UR70], tmem[UR11], tmem[UR4], idesc[UR5], UPT ;  /* 0x00ff04460a0079ea */ /* 0x0003e4000b80000b */
[----:B-1----:R-:W-:Y:S01]  /*4140*/  UMOV UR10, 0x0 ;  /* 0x00000000000a7882 */ /* 0x002fe20000000000 */
[----:B------:R-:W-:Y:S01]  /*4150*/  UMOV UR11, 0x8090010 ;  /* 0x08090010000b7882 */ /* 0x000fe20000000000 */
[----:B------:R-:W-:Y:S01]  /*4160*/  R2UR UR4, R2 ;  /* 0x00000000020472ca */ /* 0x000fe200000e0000 */
[----:B------:R1:W-:Y:S02]  /*4170*/  UTCHMMA tmem[UR12], gdesc[UR68], tmem[UR15], tmem[UR10], idesc[UR11], UPT ;  /* 0x00ff0a440c0079ea */ /* 0x0003e4000b80000f */
[----:B-1----:R-:W-:Y:S02]  /*4180*/  UMOV UR12, 0x0 ;  /* 0x00000000000c7882 */ /* 0x002fe40000000000 */
[----:B------:R1:W-:Y:S08]  /*4190*/  UTCHMMA tmem[UR8], gdesc[UR66], tmem[UR9], tmem[UR12], idesc[UR13], UPT ;  /* 0x00ff0c42080079ea */ /* 0x0003f0000b800009 */
[----:B------:R1:W-:Y:S01]  /*41a0*/  UTCHMMA tmem[UR4], gdesc[UR64], tmem[UR6], tmem[UR16], idesc[UR17], UPT ;  /* 0x00ff1040040079ea */ /* 0x0003e2000b800006 */
[----:B------:R-:W-:Y:S05]  /*41b0*/  BRA.U !UP0, `(.L_x_91) ;  /* 0x0000000108047547 */ /* 0x000fea000b800000 */
[----:B-1----:R-:W-:Y:S05]  /*41c0*/  BPT.TRAP 0x1 ;  /* 0x000000040000795c */ /* 0x002fea0000300000 */
.L_x_91:
[----:B-1----:R-:W-:Y:S09]  /*41d0*/  UIADD3 UR4, UPT, UPT, UR14, 0x1a888, URZ ;  /* 0x0001a8880e047890 */ /* 0x002ff2000fffe0ff */
[----:B------:R1:W-:Y:S01]  /*41e0*/  UTCBAR [UR4], URZ ;  /* 0x000000ff040073e9 */ /* 0x0003e200080000ff */
[----:B------:R-:W-:Y:S05]  /*41f0*/  BRA.U !UP1, `(.L_x_92) ;  /* 0x0000000109047547 */ /* 0x000fea000b800000 */
[----:B-1----:R-:W-:Y:S05]  /*4200*/  BPT.TRAP 0x1 ;  /* 0x000000040000795c */ /* 0x002fea0000300000 */
.L_x_92:
[----:B------:R-:W-:Y:S01]  /*4210*/  LOP3.LUT R6, R6, 0x1, RZ, 0x3c, !PT ;  /* 0x0000000106067812 */ /* 0x000fe200078e3cff */
[----:B------:R-:W2:Y:S01]  /*4220*/  LDL.LU R0, [R1] ;  /* 0x0000000001007983 */ /* 0x000ea20000300800 */
[----:B------:R-:W-:Y:S01]  /*4230*/  LOP3.LUT R8, R8, 0x1, RZ, 0x3c, !PT ;  /* 0x0000000108087812 */ /* 0x000fe200078e3cff */
[----:B-1----:R-:W-:Y:S01]  /*4240*/  UIADD3 UR4, UPT, UPT, UR14, 0x1a828, URZ ;  /* 0x0001a8280e047890 */ /* 0x002fe2000fffe0ff */
[----:B------:R-:W-:Y:S01]  /*4250*/  LOP3.LUT R10, R10, 0x1, RZ, 0x3c, !PT ;  /* 0x000000010a0a7812 */ /* 0x000fe200078e3cff */
[----:B------:R-:W-:Y:S01]  /*4260*/  UISETP.NE.AND UP2, UPT, UR24, 0x2, UPT ;  /* 0x000000021800788c */ /* 0x000fe2000bf45270 */
[----:B------:R-:W-:Y:S01]  /*4270*/  LOP3.LUT R7, R7, 0x1, RZ, 0x3c, !PT ;  /* 0x0000000107077812 */ /* 0x000fe200078e3cff */
[----:B------:R-:W-:Y:S02]  /*4280*/  UMOV UR22, 0x1 ;  /* 0x0000000100167882 */ /* 0x000fe40000000000 */
[----:B------:R-:W-:Y:S02]  /*4290*/  USEL UR5, URZ, 0x1, UP2 ;  /* 0x00000001ff057887 */ /* 0x000fe40009000000 */
[----:B------:R-:W-:Y:S01]  /*42a0*/  USEL UR10, UR24, URZ, UP2 ;  /* 0x000000ff180a7287 */ /* 0x000fe20009000000 */
[----:B------:R1:W-:Y:S03]  /*42b0*/  UTCBAR [UR4], URZ ;  /* 0x000000ff040073e9 */ /* 0x0003e600080000ff */
[----:B------:R-:W-:Y:S02]  /*42c0*/  LOP3.LUT R5, R5, UR5, RZ, 0x3c, !PT ;  /* 0x0000000505057c12 */ /* 0x000fe4000f8e3cff */
[C---:B--2---:R-:W-:Y:S01]  /*42d0*/  ISETP.GT.U32.AND P0, PT, R0.reuse, 0x2, PT ;  /* 0x000000020000780c */ /* 0x044fe20003f04070 */
[----:B------:R-:W-:Y:S05]  /*42e0*/  VIADD R0, R0, 0xffffffff ;  /* 0xffffffff00007836 */ /* 0x000fea0000000000 */
[----:B------:R1:W-:Y:S07]  /*42f0*/  STL [R1], R0 ;  /* 0x0000000001007387 */ /* 0x0003ee0000100800 */
[----:B------:R-:W-:Y:S05]  /*4300*/  @P0 BRA `(.L_x_93) ;  /* 0xffffffec00c80947 */ /* 0x000fea000383ffff */
.L_x_69:
[----:B------:R-:W-:Y:S05]  /*4310*/  BRA.U !UP0, `(.L_x_94) ;  /* 0x0000000108047547 */ /* 0x000fea000b800000 */
[----:B-1----:R-:W-:Y:S05]  /*4320*/  BPT.TRAP 0x1 ;  /* 0x000000040000795c */ /* 0x002fea0000300000 */
.L_x_94:
[----:B------:R-:W-:-:S05]  /*4330*/  HFMA2 R2, -RZ, RZ, 0, 5.9604644775390625e-08 ;  /* 0x00000001ff027431 */ /* 0x000fca00000001ff */
[----:B------:R-:W-:-:S04]  /*4340*/  SHF.L.U32 R2, R2, 0x1f, RZ ;  /* 0x0000001f02027819 */ /* 0x000fc800000006ff */
[----:B------:R-:W2:Y:S02]  /*4350*/  SYNCS.PHASECHK.TRANS64.TRYWAIT P0, [UR14+0x1a8b0], R2 ;  /* 0x01a8b002ff0075a7 */ /* 0x000ea4000800110e */
[----:B--2---:R-:W-:Y:S05]  /*4360*/  @!P0 BRA `(.L_x_95) ;  /* 0x000000b800b88947 */ /* 0x004fea0003800000 */
.L_x_266:
[----:B------:R-:W-:Y:S05]  /*4370*/  BRA.U !UP0, `(.L_x_96) ;  /* 0x0000000108047547 */ /* 0x000fea000b800000 */
[----:B-1----:R-:W-:Y:S05]  /*4380*/  BPT.TRAP 0x1 ;  /* 0x000000040000795c */ /* 0x002fea0000300000 */
.L_x_96:
[----:B-1----:R-:W-:-:S09]  /*4390*/  UIADD3 UR4, UPT, UPT, UR14, 0x1a8a0, URZ ;  /* 0x0001a8a00e047890 */ /* 0x002fd2000fffe0ff */
[----:B------:R1:W-:Y:S01]  /*43a0*/  UTCBAR [UR4], URZ ;  /* 0x000000ff040073e9 */ /* 0x0003e200080000ff */
[----:B------:R-:W-:Y:S05]  /*43b0*/  BRA.U !UP0, `(.L_x_97) ;  /* 0x0000000108047547 */ /* 0x000fea000b800000 */
[----:B-1----:R-:W-:Y:S05]  /*43c0*/  BPT.TRAP 0x1 ;  /* 0x000000040000795c */ /* 0x002fea0000300000 */
.L_x_97:
[----:B------:R-:W2:Y:S02]  /*43d0*/  SYNCS.PHASECHK.TRANS64.TRYWAIT P0, [UR14+0x1a8b8], R2 ;  /* 0x01a8b802ff0075a7 */ /* 0x000ea4000800110e */
[----:B--2---:R-:W-:Y:S05]  /*43e0*/  @!P0 BRA `(.L_x_98) ;  /* 0x000000b800b08947 */ /* 0x004fea0003800000 */
.L_x_268:
[----:B------:R-:W-:Y:S05]  /*43f0*/  BRA.U !UP0, `(.L_x_99) ;  /* 0x0000000108047547 */ /* 0x000fea000b800000 */
[----:B-1----:R-:W-:Y:S05]  /*4400*/  BPT.TRAP 0x1 ;  /* 0x000000040000795c */ /* 0x002fea0000300000 */
.L_x_99:
[----:B------:R-:W-:Y:S01]  /*4410*/  SHF.L.U32 R11, R11, 0x1f, RZ ;  /* 0x0000001f0b0b7819 */ /* 0x000fe200000006ff */
[----:B------:R-:W-:Y:S01]  /*4420*/  IMAD.MOV.U32 R4, RZ, RZ, RZ ;  /* 0x000000ffff047224 */ /* 0x000fe200078e00ff */
[----:B------:R-:W-:Y:S02]  /*4430*/  MOV R3, RZ ;  /* 0x000000ff00037202 */ /* 0x000fe40000000f00 */
[----:B------:R-:W3:Y:S02]  /*4440*/  SYNCS.PHASECHK.TRANS64.TRYWAIT P0, [UR14+0x1a890], R11 ;  /* 0x01a8900bff0075a7 */ /* 0x000ee4000800110e */
[----:B---3--:R-:W-:Y:S05]  /*4450*/  @!P0 BRA `(.L_x_100) ;  /* 0x000000b800ac8947 */ /* 0x008fea0003800000 */
.L_x_270:
[----:B--2---:R-:W-:Y:S01]  /*4460*/  IMAD.MOV.U32 R2, RZ, RZ, RZ ;  /* 0x000000ffff027224 */ /* 0x004fe200078e00ff */
[----:B------:R-:W-:Y:S01]  /*4470*/  R2UR UR49, R4 ;  /* 0x00000000043172ca */ /* 0x000fe200000e0000 */
[----:B------:R-:W-:Y:S01]  /*4480*/  IMAD.MOV.U32 R0, RZ, RZ, RZ ;  /* 0x000000ffff007224 */ /* 0x000fe200078e00ff */
[----:B------:R-:W-:Y:S01]  /*4490*/  R2UR UR48, R3 ;  /* 0x00000000033072ca */ /* 0x000fe200000e0000 */
[----:B-1----:R-:W-:Y:S01]  /*44a0*/  ULEA UR4, UR23, UR63, 0x9 ;  /* 0x0000003f17047291 */ /* 0x002fe2000f8e48ff */
[----:B------:R-:W-:Y:S01]  /*44b0*/  R2UR UR47, R2 ;  /* 0x00000000022f72ca */ /* 0x000fe200000e0000 */
[----:B------:R-:W-:Y:S01]  /*44c0*/  UISETP.NE.U32.AND UP1, UPT, UR22, URZ, UPT ;  /* 0x000000ff1600728c */ /* 0x000fe2000bf25070 */
[----:B------:R-:W-:Y:S01]  /*44d0*/  R2UR UR46, R0 ;  /* 0x00000000002e72ca */ /* 0x000fe200000e0000 */
[----:B------:R-:W-:Y:S01]  /*44e0*/  UIADD3 UR28, UPT, UPT, UR26, 0x2, URZ ;  /* 0x000000021a1c7890 */ /* 0x000fe2000fffe0ff */
[----:B------:R-:W-:Y:S01]  /*44f0*/  R2UR UR45, R2 ;  /* 0x00000000022d72ca */ /* 0x000fe200000e0000 */
[----:B------:R-:W-:Y:S01]  /*4500*/  UIADD3 UR42, UPT, UPT, UR4, 0x40, URZ ;  /* 0x00000040042a7890 */ /* 0x000fe2000fffe0ff */
[----:B------:R-:W-:Y:S01]  /*4510*/  R2UR UR44, R0 ;  /* 0x00000000002c72ca */ /* 0x000fe200000e0000 */
[----:B------:R-:W-:Y:S01]  /*4520*/  UIADD3 UR24, UPT, UPT, UR26, 0x4, URZ ;  /* 0x000000041a187890 */ /* 0x000fe2000fffe0ff */
[----:B------:R-:W-:Y:S01]  /*4530*/  R2UR UR22, R2 ;  /* 0x00000000021672ca */ /* 0x000fe200000e0000 */
[----:B------:R-:W-:Y:S01]  /*4540*/  UIADD3 UR40, UPT, UPT, UR4, 0x80, URZ ;  /* 0x0000008004287890 */ /* 0x000fe2000fffe0ff */
[----:B------:R-:W-:Y:S01]  /*4550*/  R2UR UR15, R0 ;  /* 0x00000000000f72ca */ /* 0x000fe200000e0000 */
[----:B------:R-:W-:-:S02]  /*4560*/  UIADD3 UR16, UPT, UPT, UR26, 0x6, URZ ;  /* 0x000000061a107890 */ /* 0x000fc4000fffe0ff */
[----:B------:R-:W-:Y:S02]  /*4570*/  UIADD3 UR38, UPT, UPT, UR4, 0xc0, URZ ;  /* 0x000000c004267890 */ /* 0x000fe4000fffe0ff */
[----:B------:R-:W-:Y:S02]  /*4580*/  UIADD3 UR12, UPT, UPT, UR26, 0x400, URZ ;  /* 0x000004001a0c7890 */ /* 0x000fe4000fffe0ff */
[----:B------:R-:W-:Y:S02]  /*4590*/  UIADD3 UR36, UPT, UPT, UR4, 0x100, URZ ;  /* 0x0000010004247890 */ /* 0x000fe4000fffe0ff */
[----:B------:R-:W-:Y:S02]  /*45a0*/  UIADD3 UR10, UPT, UPT, UR26, 0x402, URZ ;  /* 0x000004021a0a7890 */ /* 0x000fe4000fffe0ff */
[----:B------:R-:W-:Y:S02]  /*45b0*/  UIADD3 UR34, UPT, UPT, UR4, 0x140, URZ ;  /* 0x0000014004227890 */ /* 0x000fe4000fffe0ff */
[----:B------:R-:W-:-:S02]  /*45c0*/  UIADD3 UR8, UPT, UPT, UR26, 0x404, URZ ;  /* 0x000004041a087890 */ /* 0x000fc4000fffe0ff */
[----:B------:R-:W-:Y:S01]  /*45d0*/  UIADD3 UR32, UPT, UPT, UR4, 0x180, URZ ;  /* 0x0000018004207890 */ /* 0x000fe2000fffe0ff */
[----:B------:R-:W-:Y:S01]  /*45e0*/  UMOV UR64, 0x0 ;  /* 0x0000000000407882 */ /* 0x000fe20000000000 */
[----:B------:R-:W-:Y:S01]  /*45f0*/  UMOV UR65, 0x8090010 ;  /* 0x0809001000417882 */ /* 0x000fe20000000000 */
[----:B------:R-:W-:Y:S01]  /*4600*/  UIADD3 UR6, UPT, UPT, UR26, 0x406, URZ ;  /* 0x000004061a067890 */ /* 0x000fe2000fffe0ff */
[----:B------:R-:W-:Y:S01]  /*4610*/  UMOV UR5, 0x80004020 ;  /* 0x8000402000057882 */ /* 0x000fe20000000000 */
[----:B------:R-:W-:Y:S01]  /*4620*/  UIADD3 UR30, UPT, UPT, UR4, 0x1c0, URZ ;  /* 0x000001c0041e7890 */ /* 0x000fe2000fffe0ff */
[----:B------:R1:W-:Y:S01]  /*4630*/  UTCHMMA gdesc[UR26], gdesc[UR4], tmem[UR49], tmem[UR64], idesc[UR65], UP1 ;  /* 0x00ff40041a0075ea */ /* 0x0003e20008800031 */
        /* <DEDUP_REMOVED lines=12> */
[----:B------:R1:W-:Y:S01]  /*4700*/  UTCHMMA gdesc[UR28], gdesc[UR42], tmem[UR48], tmem[UR62], idesc[UR63], UPT ;  /* 0x00ff3e2a1c0075ea */ /* 0x0003e2000b800030 */
        /* <DEDUP_REMOVED lines=20> */
[----:B------:R1:W-:Y:S01]  /*4850*/  UTCHMMA gdesc[UR8], gdesc[UR32], tmem[UR22], tmem[UR52], idesc[UR53], UPT ;  /* 0x00ff3420080075ea */ /* 0x0003e2000b800016 */
[----:B------:R1:W-:Y:S01]  /*4860*/  UTCHMMA gdesc[UR6], gdesc[UR30], tmem[UR15], tmem[UR50], idesc[UR51], UPT ;  /* 0x00ff321e060075ea */ /* 0x0003e2000b80000f */
[----:B------:R-:W-:Y:S05]  /*4870*/  BRA.U !UP0, `(.L_x_101) ;  /* 0x0000000108047547 */ /* 0x000fea000b800000 */
[----:B-1----:R-:W-:Y:S05]  /*4880*/  BPT.TRAP 0x1 ;  /* 0x000000040000795c */ /* 0x002fea0000300000 */
.L_x_101:
[----:B------:R-:W-:Y:S01]  /*4890*/  IMAD.MOV.U32 R0, RZ, RZ, 0x40 ;  /* 0x00000040ff007424 */ /* 0x000fe200078e00ff */
[----:B-1----:R-:W-:Y:S01]  /*48a0*/  UIADD3 UR5, UPT, UPT, UR14, 0x1a8a8, URZ ;  /* 0x0001a8a80e057890 */ /* 0x002fe2000fffe0ff */
[----:B------:R-:W-:Y:S01]  /*48b0*/  IMAD.MOV.U32 R2, RZ, RZ, 0x40 ;  /* 0x00000040ff027424 */ /* 0x000fe200078e00ff */
[----:B------:R-:W-:Y:S02]  /*48c0*/  UIADD3 UR38, UPT, UPT, UR18, 0x40, URZ ;  /* 0x0000004012267890 */ /* 0x000fe4000fffe0ff */
[----:B------:R-:W-:Y:S01]  /*48d0*/  R2UR UR45, R0 ;  /* 0x00000000002d72ca */ /* 0x000fe200000e0000 */
[----:B------:R-:W-:Y:S01]  /*48e0*/  UIADD3 UR36, UPT, UPT, UR20, 0x80, URZ ;  /* 0x0000008014247890 */ /* 0x000fe2000fffe0ff */
[----:B------:R-:W-:Y:S01]  /*48f0*/  R2UR UR44, R2 ;  /* 0x00000000022c72ca */ /* 0x000fe200000e0000 */
[----:B------:R-:W-:Y:S01]  /*4900*/  UIADD3 UR34, UPT, UPT, UR18, 0x80, URZ ;  /* 0x0000008012227890 */ /* 0x000fe2000fffe0ff */
[C---:B------:R-:W-:Y:S01]  /*4910*/  R2UR UR43, R0.reuse ;  /* 0x00000000002b72ca */ /* 0x040fe200000e0000 */
        /* <DEDUP_REMOVED lines=11> */
[----:B------:R1:W-:Y:S01]  /*49d0*/  UTCBAR [UR5], URZ ;  /* 0x000000ff050073e9 */ /* 0x0003e200080000ff */
[----:B------:R-:W-:-:S02]  /*49e0*/  UIADD3 UR12, UPT, UPT, UR20, 0x280, URZ ;  /* 0x00000280140c7890 */ /* 0x000fc4000fffe0ff */
[----:B------:R-:W-:Y:S02]  /*49f0*/  UIADD3 UR10, UPT, UPT, UR18, 0x180, URZ ;  /* 0x00000180120a7890 */ /* 0x000fe4000fffe0ff */
[----:B------:R-:W-:Y:S01]  /*4a00*/  UIADD3 UR8, UPT, UPT, UR20, 0x300, URZ ;  /* 0x0000030014087890 */ /* 0x000fe2000fffe0ff */
[----:B------:R-:W-:Y:S01]  /*4a10*/  UMOV UR60, 0x0 ;  /* 0x00000000003c7882 */ /* 0x000fe20000000000 */
[----:B------:R-:W-:Y:S01]  /*4a20*/  UMOV UR61, 0x8098010 ;  /* 0x08098010003d7882 */ /* 0x000fe20000000000 */
[----:B------:R-:W-:Y:S01]  /*4a30*/  UIADD3 UR4, UPT, UPT, UR20, 0x380, URZ ;  /* 0x0000038014047890 */ /* 0x000fe2000fffe0ff */
[----:B------:R2:W-:Y:S01]  /*4a40*/  UTCHMMA gdesc[UR20], gdesc[UR18], tmem[UR45], tmem[UR60], idesc[UR61], !UPT ;  /* 0x00ff3c12140075ea */ /* 0x0005e2000f80002d */
        /* <DEDUP_REMOVED lines=32> */
[----:B-1----:R-:W-:Y:S01]  /*4c50*/  UMOV UR5, 0x40004040 ;  /* 0x4000404000057882 */ /* 0x002fe20000000000 */
[----:B------:R2:W-:Y:S01]  /*4c60*/  UTCHMMA gdesc[UR12], gdesc[UR16], tmem[UR40], tmem[UR50], idesc[UR51], UPT ;  /* 0x00ff32100c0075ea */ /* 0x0005e2000b800028 */
[----:B------:R2:W-:Y:S01]  /*4c70*/  UTCHMMA gdesc[UR8], gdesc[UR10], tmem[UR22], tmem[UR48], idesc[UR49], UPT ;  /* 0x00ff300a080075ea */ /* 0x0005e2000b800016 */
[----:B------:R2:W-:Y:S01]  /*4c80*/  UTCHMMA gdesc[UR4], gdesc[UR6], tmem[UR15], tmem[UR46], idesc[UR47], UPT ;  /* 0x00ff2e06040075ea */ /* 0x0005e2000b80000f */
[----:B------:R-:W-:Y:S05]  /*4c90*/  BRA.U !UP0, `(.L_x_102) ;  /* 0x0000000108047547 */ /* 0x000fea000b800000 */
[----:B--2---:R-:W-:Y:S05]  /*4ca0*/  BPT.TRAP 0x1 ;  /* 0x000000040000795c */ /* 0x004fea0000300000 */
.L_x_102:
[----:B--2---:R-:W-:Y:S01]  /*4cb0*/  UIADD3 UR4, UPT, UPT, UR14, 0x1a870, URZ ;  /* 0x0001a8700e047890 */ /* 0x004fe2000fffe0ff */
[----:B------:R-:W-:Y:S08]  /*4cc0*/  BSSY.RECONVERGENT B0, `(.L_x_103) ;  /* 0x0000004000007945 */ /* 0x000ff00003800200 */
[----:B------:R1:W-:Y:S01]  /*4cd0*/  UTCBAR [UR4], URZ ;  /* 0x000000ff040073e9 */ /* 0x0003e200080000ff */
[----:B------:R-:W-:Y:S05]  /*4ce0*/  @!P2 BRA `(.L_x_104) ;  /* 0x000000000004a947 */ /* 0x000fea0003800000 */
[----:B-1----:R-:W-:Y:S05]  /*4cf0*/  BPT.TRAP 0x1 ;  /* 0x000000040000795c */ /* 0x002fea0000300000 */
.L_x_104:
[----:B-1----:R-:W-:Y:S05]  /*4d00*/  BSYNC.RECONVERGENT B0 ;  /* 0x0000000000007941 */ /* 0x002fea0003800200 */
.L_x_103:
[----:B------:R-:W-:-:S04]  /*4d10*/  ULEA UR4, UR23, UR14, 0x3 ;  /* 0x0000000e17047291 */ /* 0x000fc8000f8e18ff */
[----:B------:R-:W-:-:S09]  /*4d20*/  UIADD3 UR4, UPT, UPT, UR4, 0x1a810, URZ ;  /* 0x0001a81004047890 */ /* 0x000fd2000fffe0ff */
[----:B------:R1:W-:Y:S01]  /*4d30*/  UTCBAR [UR4], URZ ;  /* 0x000000ff040073e9 */ /* 0x0003e200080000ff */
[----:B------:R-:W-:Y:S05]  /*4d40*/  BRA.U !UP0, `(.L_x_105) ;  /* 0x0000000108047547 */ /* 0x000fea000b800000 */
[----:B-1----:R-:W-:Y:S05]  /*4d50*/  BPT.TRAP 0x1 ;  /* 0x000000040000795c */ /* 0x002fea0000300000 */
.L_x_105:
[----:B------:R-:W-:-:S13]  /*4d60*/  ELECT P0, URZ, PT ;  /* 0x0000000000ff782f */ /* 0x000fda0003800000 */
[----:B-1----:R-:W-:Y:S05]  /*4d70*/  @!P0 EXIT ;  /* 0x000000000000894d */ /* 0x002fea0003800000 */
[----:B------:R-:W-:-:S09]  /*4d80*/  UIADD3 UR4, UPT, UPT, UR14, 0x1a898, URZ ;  /* 0x0001a8980e047890 */ /* 0x000fd2000fffe0ff */
[----:B------:R1:W-:Y:S01]  /*4d90*/  UTCBAR [UR4], URZ ;  /* 0x000000ff040073e9 */ /* 0x0003e200080000ff */
[----:B------:R-:W-:Y:S01]  /*4da0*/  NOP ;  /* 0x0000000000007918 */ /* 0x000fe20000000000 */
[----:B-1----:R-:W-:Y:S05]  /*4db0*/  EXIT ;  /* 0x000000000000794d */ /* 0x002fea0003800000 */
.L_x_307:
[----:B------:R-:W-:-:S08]  /*4dc0*/  NOP ;  /* 0x0000000000007918 */ /* 0x000fd00000000000 */
[----:B------:R-:W1:-:S00]  /*4dd0*/  USETMAXREG.DEALLOC.CTAPOOL 0x60 ;  /* 0x00000060000079c8 */ /* 0x000e4000080e0500 */
[----:B-1----:R-:W-:Y:S01]  /*4de0*/  ISETP.NE.AND P0, PT, R0, RZ, PT ;  /* 0x000000ff0000720c */ /* 0x002fe20003f05270 */
[----:B------:R-:W-:-:S12]  /*4df0*/  BSSY.RECONVERGENT B0, `(.L_x_106) ;  /* 0x0000003000007945 */ /* 0x000fd80003800200 */
[----:B------:R-:W-:Y:S05]  /*4e00*/  @!P0 BRA `(.L_x_107) ;  /* 0x0000000000048947 */ /* 0x000fea0003800000 */
[----:B------:R-:W-:Y:S05]  /*4e10*/  BPT.TRAP 0x1 ;  /* 0x000000040000795c */ /* 0x000fea0000300000 */
.L_x_107:
[----:B------:R-:W-:Y:S05]  /*4e20*/  BSYNC.RECONVERGENT B0 ;  /* 0x0000000000007941 */ /* 0x000fea0003800200 */
.L_x_106:
[----:B------:R-:W1:Y:S01]  /*4e30*/  S2UR UR24, SR_CgaCtaId ;  /* 0x00000000001879c3 */ /* 0x000e620000008800 */
[----:B------:R-:W-:Y:S01]  /*4e40*/  UMOV UR4, 0x400 ;  /* 0x0000040000047882 */ /* 0x000fe20000000000 */
[----:B------:R-:W-:Y:S01]  /*4e50*/  IMAD.MOV.U32 R6, RZ, RZ, 0x1 ;  /* 0x00000001ff067424 */ /* 0x000fe200078e00ff */
[----:B------:R-:W-:-:S04]  /*4e60*/  ISETP.NE.AND P2, PT, R3, RZ, PT ;  /* 0x000000ff0300720c */ /* 0x000fc80003f45270 */
[----:B------:R-:W-:-:S09]  /*4e70*/  SHF.L.U32 R6, R6, 0x1f, RZ ;  /* 0x0000001f06067819 */ /* 0x000fd200000006ff */
[----:B------:R-:W-:Y:S01]  /*4e80*/  @!P2 IMAD.MOV.U32 R5, RZ, RZ, 0x2000 ;  /* 0x00002000ff05a424 */ /* 0x000fe200078e00ff */
[----:B-1----:R-:W-:-:S09]  /*4e90*/  ULEA UR24, UR24, UR4, 0x18 ;  /* 0x0000000418187291 */ /* 0x002fd2000f8ec0ff */
[----:B------:R-:W1:Y:S02]  /*4ea0*/  SYNCS.PHASECHK.TRANS64.TRYWAIT P0, [UR24+0x1a810], R6 ;  /* 0x01a81006ff0075a7 */ /* 0x000e640008001118 */
[----:B-1----:R-:W-:Y:S05]  /*4eb0*/  @!P0 BRA `(.L_x_108) ;  /* 0x000000b0002c8947 */ /* 0x002fea0003800000 */
.L_x_272:
[----:B------:R-:W-:Y:S01]  /*4ec0*/  ISETP.NE.AND P2, PT, R3, RZ, PT ;  /* 0x000000ff0300720c */ /* 0x000fe20003f45270 */
[----:B------:R-:W-:Y:S01]  /*4ed0*/  BSSY.RECONVERGENT B0, `(.L_x_109) ;  /* 0x0000005000007945 */ /* 0x000fe20003800200 */
[----:B------:R-:W-:-:S11]  /*4ee0*/  PLOP3.LUT P4, PT, P1, P4, PT, 0xf8, 0x8f ;  /* 0x00000000008f781c */ /* 0x000fd60000f89f70 */
[----:B------:R2:W-:Y:S02]  /*4ef0*/  @!P2 SYNCS.ARRIVE.TRANS64 RZ, [UR24+0x1a800], R5 ;  /* 0x01a80005ffffa9a7 */ /* 0x0005e40008000018 */
[----:B------:R-:W-:Y:S05]  /*4f00*/  @!P4 BRA `(.L_x_110) ;  /* 0x000000000004c947 */ /* 0x000fea0003800000 */
[----:B------:R-:W-:Y:S05]  /*4f10*/  BPT.TRAP 0x1 ;  /* 0x000000040000795c */ /* 0x000fea0000300000 */
.L_x_110:
[----:B------:R-:W-:Y:S05]  /*4f20*/  BSYNC.RECONVERGENT B0 ;  /* 0x0000000000007941 */ /* 0x000fea0003800200 */
.L_x_109:
[----:B-1----:R-:W-:Y:S01]  /*4f30*/  LOP3.LUT P0, R4, R2, 0x1f, RZ, 0xc0, !PT ;  /* 0x0000001f02047812 */ /* 0x002fe2000780c0ff */
[----:B------:R-:W-:Y:S03]  /*4f40*/  BSSY.RECONVERGENT B0, `(.L_x_111) ;  /* 0x0000004000007945 */ /* 0x000fe60003800200 */
[----:B------:R-:W-:-:S13]  /*4f50*/  PLOP3.LUT P0, PT, P0, P2, PT, 0x8f, 0xf8 ;  /* 0x0000000000f8781c */ /* 0x000fda0000705177 */
[----:B------:R-:W-:Y:S05]  /*4f60*/  @P0 BRA `(.L_x_112) ;  /* 0x0000000000040947 */ /* 0x000fea0003800000 */
[----:B------:R-:W-:Y:S05]  /*4f70*/  BPT.TRAP 0x1 ;  /* 0x000000040000795c */ /* 0x000fea0000300000 */
.L_x_112:
[----:B------:R-:W-:Y:S05]  /*4f80*/  BSYNC.RECONVERGENT B0 ;  /* 0x0000000000007941 */ /* 0x000fea0003800200 */
.L_x_111:
[----:B------:R-:W-:Y:S01]  /*4f90*/  ISETP.NE.AND P0, PT, R0, RZ, PT ;  /* 0x000000ff0000720c */ /* 0x000fe20003f05270 */
[----:B------:R-:W-:-:S12]  /*4fa0*/  BSSY.RECONVERGENT B0, `(.L_x_113) ;  /* 0x0000003000007945 */ /* 0x000fd80003800200 */
[----:B------:R-:W-:Y:S05]  /*4fb0*/  @!P0 BRA `(.L_x_114) ;  /* 0x0000000000048947 */ /* 0x000fea0003800000 */
[----:B------:R-:W-:Y:S05]  /*4fc0*/  BPT.TRAP 0x1 ;  /* 0x000000040000795c */ /* 0x000fea0000300000 */
.L_x_114:
[----:B------:R-:W-:Y:S05]  /*4fd0*/  BSYNC.RECONVERGENT B0 ;  /* 0x0000000000007941 */ /* 0x000fea0003800200 */
.L_x_113:
[----:B------:R-:W1:Y:S01]  /*4fe0*/  LDCU.64 UR4, c[0x0][0x348] ;  /* 0x00006900ff0477ac */ /* 0x000e620008000a00 */
[----:B------:R-:W-:Y:S01]  /*4ff0*/  ELECT P0, URZ, PT ;  /* 0x0000000000ff782f */ /* 0x000fe20003800000 */
[----:B------:R-:W3:Y:S01]  /*5000*/  LDCU.64 UR18, c[0x0][0x348] ;  /* 0x00006900ff1277ac */ /* 0x000ee20008000a00 */
[----:B------:R-:W-:Y:S02]  /*5010*/  UIADD3 UR25, UPT, UPT, UR24, 0x1a800, URZ ;  /* 0x0001a80018197890 */ /* 0x000fe4000fffe0ff */
[----:B------:R-:W-:Y:S02]  /*5020*/  UIADD3 UR8, UPT, UPT, UR24, 0x4000, URZ ;  /* 0x0000400018087890 */ /* 0x000fe4000fffe0ff */
[----:B------:R-:W-:Y:S01]  /*5030*/  UIADD3 UR9, UPT, UPT, UR24, 0x1a800, URZ ;  /* 0x0001a80018097890 */ /* 0x000fe2000fffe0ff */
[----:B------:R-:W-:-:S06]  /*5040*/  UMOV UR20, 0x0 ;  /* 0x0000000000147882 */ /* 0x000fcc0000000000 */
[----:B------:R-:W-:Y:S01]  /*5050*/  @P0 IMAD.SHL.U32 R2, R74, 0x80, RZ ;  /* 0x000000804a020824 */ /* 0x000fe200078e00ff */
[----:B-1----:R-:W-:Y:S01]  /*5060*/  UIADD3 UR16, UP1, UPT, UR4, 0x100, URZ ;  /* 0x0000010004107890 */ /* 0x002fe2000ff3e0ff */
[----:B------:R-:W-:Y:S01]  /*5070*/  UMOV UR21, 0x10000000 ;  /* 0x1000000000157882 */ /* 0x000fe20000000000 */
[----:B------:R-:W-:Y:S02]  /*5080*/  UMOV UR26, URZ ;  /* 0x000000ff001a7c82 */ /* 0x000fe40008000000 */
[----:B------:R-:W-:Y:S01]  /*5090*/  @P0 R2UR UR11, R2 ;  /* 0x00000000020b02ca */ /* 0x000fe200000e0000 */
[----:B------:R-:W-:Y:S01]  /*50a0*/  UIADD3.X UR17, UPT, UPT, URZ, UR5, URZ, UP1, !UPT ;  /* 0x00000005ff117290 */ /* 0x000fe20008ffe4ff */
[----:B------:R-:W-:Y:S01]  /*50b0*/  @!P2 IMAD.MOV.U32 R2, RZ, RZ, 0x2000 ;  /* 0x00002000ff02a424 */ /* 0x000fe200078e00ff */
[----:B---3--:R-:W-:Y:S01]  /*50c0*/  UIADD3 UR4, UP0, UPT, UR18, 0x300, URZ ;  /* 0x0000030012047890 */ /* 0x008fe2000ff1e0ff */
[----:B------:R-:W-:Y:S01]  /*50d0*/  UMOV UR28, UR13 ;  /* 0x0000000d001c7c82 */ /* 0x000fe20008000000 */
[----:B------:R-:W-:-:S02]  /*50e0*/  UMOV UR29, UR14 ;  /* 0x0000000e001d7c82 */ /* 0x000fc40008000000 */
[----:B------:R-:W-:Y:S01]  /*50f0*/  UIADD3.X UR5, UPT, UPT, URZ, UR19, URZ, UP0, !UPT ;  /* 0x00000013ff057290 */ /* 0x000fe200087fe4ff */
[----:B------:R1:W-:Y:S01]  /*5100*/  @!P2 SYNCS.ARRIVE.TRANS64.RED.A0TR RZ, [UR24+0x1a800], R2 ;  /* 0x01a80002ffffa9a7 */ /* 0x0003e20008300418 */
[----:B------:R-:W-:Y:S01]  /*5110*/  UMOV UR10, URZ ;  /* 0x000000ff000a7c82 */ /* 0x000fe20008000000 */
[----:B------:R-:W-:Y:S01]  /*5120*/  UMOV UR12, URZ ;  /* 0x000000ff000c7c82 */ /* 0x000fe20008000000 */
[----:B------:R1:W-:Y:S01]  /*5130*/  UTMALDG.4D [UR24], [UR16], desc[UR20] ;  /* 0x00001418100075b4 */ /* 0x0003e20008019000 */
[----:B------:R-:W-:-:S04]  /*5140*/  UISETP.NE.AND UP0, UPT, UR62, 0x1, UPT ;  /* 0x000000013e00788c */ /* 0x000fc8000bf05270 */
[----:B------:R1:W-:Y:S01]  /*5150*/  UTMALDG.5D [UR8], [UR4], desc[UR20] ;  /* 0x00001408040075b4 */ /* 0x0003e20008021000 */
[----:B------:R-:W3:Y:S02]  /*5160*/  SYNCS.PHASECHK.TRANS64.TRYWAIT P0, [UR24+0x1a838], R6 ;  /* 0x01a83806ff0075a7 */ /* 0x000ee40008001118 */
[----:B-1-3--:R-:W-:Y:S05]  /*5170*/  @!P0 BRA `(.L_x_115) ;  /* 0x000000ac00948947 */ /* 0x00afea0003800000 */
.L_x_274:
[----:B------:R-:W3:Y:S01]  /*5180*/  LDCU UR4, c[0x0][0x40c] ;  /* 0x00008180ff0477ac */ /* 0x000ee20008000800 */
[----:B------:R-:W-:Y:S01]  /*5190*/  R2UR UR11, R74 ;  /* 0x000000004a0b72ca */ /* 0x000fe200000e0000 */
[----:B------:R-:W4:Y:S01]  /*51a0*/  LDC.64 R14, c[0x0][0x400] ;  /* 0x00010000ff0e7b82 */ /* 0x000f220000000a00 */
[C---:B--2---:R-:W-:Y:S01]  /*51b0*/  IMAD.SHL.U32 R5, R4.reuse, 0x4, RZ ;  /* 0x0000000404057824 */ /* 0x044fe200078e00ff */
[----:B------:R-:W2:Y:S01]  /*51c0*/  LDCU UR5, c[0x0][0x410] ;  /* 0x00008200ff0577ac */ /* 0x000ea20008000800 */
[----:B------:R-:W-:-:S09]  /*51d0*/  LEA R4, R4, UR24, 0x4 ;  /* 0x0000001804047c11 */ /* 0x000fd2000f8e20ff */
[----:B------:R-:W-:Y:S02]  /*51e0*/  USHF.L.U32 UR11, UR11, 0x7, URZ ;  /* 0x000000070b0b7899 */ /* 0x000fe400080006ff */
[----:B---3--:R-:W-:-:S04]  /*51f0*/  UIMAD UR4, UR13, UR4, URZ ;  /* 0x000000040d0472a4 */ /* 0x008fc8000f8e02ff */
[----:B-1----:R-:W-:Y:S01]  /*5200*/  IADD3 R2, PT, PT, R5, UR11, RZ ;  /* 0x0000000b05027c10 */ /* 0x002fe2000fffe0ff */
[----:B--2---:R-:W-:-:S03]  /*5210*/  UIMAD UR4, UR14, UR5, UR4 ;  /* 0x000000050e0472a4 */ /* 0x004fc6000f8e0204 */
[C---:B------:R-:W-:Y:S01]  /*5220*/  IADD3 R8, PT, PT, R2.reuse, 0x2, RZ ;  /* 0x0000000202087810 */ /* 0x040fe20007ffe0ff */
[C---:B------:R-:W-:Y:S01]  /*5230*/  VIADD R9, R2.reuse, 0x1 ;  /* 0x0000000102097836 */ /* 0x040fe20000000000 */
[C---:B------:R-:W-:Y:S01]  /*5240*/  ISETP.GE.AND P3, PT, R2.reuse, UR6, PT ;  /* 0x0000000602007c0c */ /* 0x040fe2000bf66270 */
[C---:B------:R-:W-:Y:S01]  /*5250*/  VIADD R7, R2.reuse, 0x3 ;  /* 0x0000000302077836 */ /* 0x040fe20000000000 */
[----:B------:R-:W-:Y:S02]  /*5260*/  IADD3 R10, PT, PT, R2, UR4, RZ ;  /* 0x00000004020a7c10 */ /* 0x000fe4000fffe0ff */
[----:B------:R-:W-:Y:S02]  /*5270*/  ISETP.GE.AND P2, PT, R9, UR6, PT ;  /* 0x0000000609007c0c */ /* 0x000fe4000bf46270 */
[----:B------:R-:W-:Y:S01]  /*5280*/  ISETP.GE.AND P1, PT, R8, UR6, PT ;  /* 0x0000000608007c0c */ /* 0x000fe2000bf26270 */
[C---:B------:R-:W-:Y:S01]  /*5290*/  VIADD R9, R10.reuse, 0x1 ;  /* 0x000000010a097836 */ /* 0x040fe20000000000 */
[----:B------:R-:W-:Y:S01]  /*52a0*/  ISETP.GE.AND P0, PT, R7, UR6, PT ;  /* 0x0000000607007c0c */ /* 0x000fe2000bf06270 */
[C---:B------:R-:W-:Y:S01]  /*52b0*/  VIADD R7, R10.reuse, 0x3 ;  /* 0x000000030a077836 */ /* 0x040fe20000000000 */
[C---:B------:R-:W-:Y:S01]  /*52c0*/  IADD3 R8, PT, PT, R10.reuse, 0x2, RZ ;  /* 0x000000020a087810 */ /* 0x040fe20007ffe0ff */
[----:B----4-:R-:W-:-:S04]  /*52d0*/  IMAD.WIDE.U32 R10, R10, 0x4, R14 ;  /* 0x000000040a0a7825 */ /* 0x010fc800078e000e */
[--C-:B------:R-:W-:Y:S01]  /*52e0*/  IMAD.WIDE.U32 R16, R9, 0x4, R14.reuse ;  /* 0x0000000409107825 */ /* 0x100fe200078e000e */
[----:B------:R-:W-:Y:S01]  /*52f0*/  @!PT LDS RZ, [RZ] ;  /* 0x00000000fffff984 */ /* 0x000fe20000000800 */
[----:B------:R-:W-:Y:S01]  /*5300*/  @!PT LDS RZ, [RZ] ;  /* 0x00000000fffff984 */ /* 0x000fe20000000800 */
[----:B------:R-:W-:Y:S01]  /*5310*/  @!PT LDS RZ, [RZ] ;  /* 0x00000000fffff984 */ /* 0x000fe20000000800 */
[----:B------:R1:W-:Y:S03]  /*5320*/  LDGSTS.E.LTC128B [R4+0x1a000], desc[UR22][R10.64], !P3 ;  /* 0x1a0000000a047fae */ /* 0x0003e6000d9a1216 */
[--C-:B------:R-:W-:Y:S01]  /*5330*/  IMAD.WIDE.U32 R8, R8, 0x4, R14.reuse ;  /* 0x0000000408087825 */ /* 0x100fe200078e000e */
[----:B------:R1:W-:Y:S03]  /*5340*/  LDGSTS.E.LTC128B [R4+0x1a004], desc[UR22][R16.64], !P2 ;  /* 0x1a00400010047fae */ /* 0x0003e6000d1a1216 */
[----:B------:R-:W-:Y:S01]  /*5350*/  IMAD.WIDE.U32 R14, R7, 0x4, R14 ;  /* 0x00000004070e7825 */ /* 0x000fe200078e000e */
[----:B------:R1:W-:Y:S04]  /*5360*/  LDGSTS.E.LTC128B [R4+0x1a008], desc[UR22][R8.64], !P1 ;  /* 0x1a00800008047fae */ /* 0x0003e8000c9a1216 */
[----:B------:R1:W-:Y:S01]  /*5370*/  LDGSTS.E.LTC128B [R4+0x1a00c], desc[UR22][R14.64], !P0 ;  /* 0x1a00c0000e047fae */ /* 0x0003e2000c1a1216 */
[----:B------:R-:W-:Y:S01]  /*5380*/  NOP ;  /* 0x0000000000007918 */ /* 0x000fe20000000000 */
[----:B------:R-:W-:Y:S02]  /*5390*/  SYNCS.ARRIVE.TRANS64.RED.A0T1 RZ, [UR24+0x1a830], RZ ;  /* 0x01a830ffffff79a7 */ /* 0x000fe40008200418 */
[----:B------:R-:W-:Y:S01]  /*53a0*/  ARRIVES.LDGSTSBAR.64.TRANSCNT [UR24+0x1a830] ;  /* 0x01a83000ff0079b0 */ /* 0x000fe20008002a18 */
[----:B------:R-:W-:Y:S01]  /*53b0*/  NOP ;  /* 0x0000000000007918 */ /* 0x000fe20000000000 */
[----:B------:R-:W-:Y:S05]  /*53c0*/  BRA.U !UP0, `(.L_x_116) ;  /* 0x0000000108047547 */ /* 0x000fea000b800000 */
[----:B------:R-:W-:Y:S05]  /*53d0*/  BPT.TRAP 0x1 ;  /* 0x000000040000795c */ /* 0x000fea0000300000 */
.L_x_116:
[----:B------:R-:W-:Y:S01]  /*53e0*/  SYNCS.ARRIVE.TRANS64.A1T0 RZ, [UR24+0x1a830], RZ ;  /* 0x01a830ffffff79a7 */ /* 0x000fe20008100018 */
[----:B------:R-:W-:Y:S05]  /*53f0*/  BRA.U !UP2, `(.L_x_117) ;  /* 0x000000010a047547 */ /* 0x000fea000b800000 */
[----:B------:R-:W-:Y:S05]  /*5400*/  BPT.TRAP 0x1 ;  /* 0x000000040000795c */ /* 0x000fea0000300000 */
.L_x_117:
[----:B------:R-:W-:-:S13]  /*5410*/  ISETP.NE.AND P5, PT, R3, RZ, PT ;  /* 0x000000ff0300720c */ /* 0x000fda0003fa5270 */
[----:B-1----:R-:W-:Y:S01]  /*5420*/  @!P5 MOV R8, 0x2000 ;  /* 0x000020000008d802 */ /* 0x002fe20000000f00 */
[----:B------:R-:W1:Y:S02]  /*5430*/  SYNCS.PHASECHK.TRANS64.TRYWAIT P5, [UR24+0x1a828], R6 ;  /* 0x01a82806ff0075a7 */ /* 0x000e6400080a1118 */
[----:B-1----:R-:W-:Y:S05]  /*5440*/  @!P5 BRA `(.L_x_118) ;  /* 0x000000a800f8d947 */ /* 0x002fea0003800000 */
.L_x_276:
[----:B------:R-:W-:Y:S01]  /*5450*/  ISETP.NE.AND P6, PT, R3, RZ, PT ;  /* 0x000000ff0300720c */ /* 0x000fe20003fc5270 */
[----:B------:R-:W-:-:S12]  /*5460*/  UPLOP3.LUT UP3, UPT, UP4, UP3, UPT, 0xf8, 0x8f ;  /* 0x00000000008f789c */ /* 0x000fd80002767f70 */
[----:B------:R2:W-:Y:S01]  /*5470*/  @!P6 SYNCS.ARRIVE.TRANS64 RZ, [UR24+0x1a820], R8 ;  /* 0x01a82008ffffe9a7 */ /* 0x0005e20008000018 */
[----:B------:R-:W-:Y:S05]  /*5480*/  BRA.U !UP3, `(.L_x_119) ;  /* 0x000000010b047547 */ /* 0x000fea000b800000 */
[----:B------:R-:W-:Y:S05]  /*5490*/  BPT.TRAP 0x1 ;  /* 0x000000040000795c */ /* 0x000fea0000300000 */
.L_x_119:
[----:B------:R-:W-:Y:S01]  /*54a0*/  LOP3.LUT P5, R13, R13, 0x1f, RZ, 0xc0, !PT ;  /* 0x0000001f0d0d7812 */ /* 0x000fe200078ac0ff */
[----:B------:R-:W-:Y:S03]  /*54b0*/  BSSY.RECONVERGENT B0, `(.L_x_120) ;  /* 0x0000004000007945 */ /* 0x000fe60003800200 */
[----:B------:R-:W-:-:S13]  /*54c0*/  PLOP3.LUT P5, PT, P5, P6, PT, 0x8f, 0xf8 ;  /* 0x0000000000f8781c */ /* 0x000fda0002fad177 */
[----:B------:R-:W-:Y:S05]  /*54d0*/  @P5 BRA `(.L_x_121) ;  /* 0x0000000000045947 */ /* 0x000fea0003800000 */
[----:B------:R-:W-:Y:S05]  /*54e0*/  BPT.TRAP 0x1 ;  /* 0x000000040000795c */ /* 0x000fea0000300000 */
.L_x_121:
[----:B------:R-:W-:Y:S05]  /*54f0*/  BSYNC.RECONVERGENT B0 ;  /* 0x0000000000007941 */ /* 0x000fea0003800200 */
.L_x_120:
[----:B------:R-:W-:Y:S05]  /*5500*/  BRA.U !UP2, `(.L_x_122) ;  /* 0x000000010a047547 */ /* 0x000fea000b800000 */
[----:B------:R-:W-:Y:S05]  /*5510*/  BPT.TRAP 0x1 ;  /* 0x000000040000795c */ /* 0x000fea0000300000 */
.L_x_122:
[----:B------:R-:W3:Y:S01]  /*5520*/  LDCU.64 UR6, c[0x0][0x348] ;  /* 0x00006900ff0677ac */ /* 0x000ee20008000a00 */
[----:B-1----:R-:W-:Y:S01]  /*5530*/  @!P6 MOV R7, 0x2000 ;  /* 0x000020000007e802 */ /* 0x002fe20000000f00 */
[----:B------:R-:W1:Y:S03]  /*5540*/  LDCU.64 UR28, c[0x0][0x348] ;  /* 0x00006900ff1c77ac */ /* 0x000e660008000a00 */
[----:B------:R4:W-:Y:S01]  /*5550*/  @!P6 SYNCS.ARRIVE.TRANS64.RED.A0TR RZ, [UR24+0x1a820], R7 ;  /* 0x01a82007ffffe9a7 */ /* 0x0009e20008300418 */
[----:B------:R-:W-:Y:S02]  /*5560*/  UIADD3 UR16, UPT, UPT, UR24, 0x2000, URZ ;  /* 0x0000200018107890 */ /* 0x000fe4000fffe0ff */
[----:B------:R-:W-:Y:S01]  /*5570*/  UIADD3 UR17, UPT, UPT, UR24, 0x1a820, URZ ;  /* 0x0001a82018117890 */ /* 0x000fe2000fffe0ff */
[----:B------:R-:W-:Y:S01]  /*5580*/  UMOV UR19, UR27 ;  /* 0x0000001b00137c82 */ /* 0x000fe20008000000 */
[----:B------:R-:W-:-:S02]  /*5590*/  UIADD3 UR8, UPT, UPT, UR24, 0x8000, URZ ;  /* 0x0000800018087890 */ /* 0x000fc4000fffe0ff */
[----:B------:R-:W-:Y:S01]  /*55a0*/  UIADD3 UR9, UPT, UPT, UR24, 0x1a820, URZ ;  /* 0x0001a82018097890 */ /* 0x000fe2000fffe0ff */
[----:B------:R-:W-:Y:S01]  /*55b0*/  UMOV UR30, 0x0 ;  /* 0x00000000001e7882 */ /* 0x000fe20000000000 */
[----:B---3--:R-:W-:Y:S01]  /*55c0*/  UIADD3 UR6, UP1, UPT, UR6, 0x200, URZ ;  /* 0x0000020006067890 */ /* 0x008fe2000ff3e0ff */
[----:B------:R-:W-:Y:S01]  /*55d0*/  UMOV UR31, 0x10000000 ;  /* 0x10000000001f7882 */ /* 0x000fe20000000000 */
[----:B------:R-:W-:Y:S02]  /*55e0*/  UMOV UR18, URZ ;  /* 0x000000ff00127c82 */ /* 0x000fe40008000000 */
[----:B------:R-:W-:Y:S02]  /*55f0*/  UIADD3.X UR7, UPT, UPT, URZ, UR7, URZ, UP1, !UPT ;  /* 0x00000007ff077290 */ /* 0x000fe40008ffe4ff */
[----:B-1----:R-:W-:Y:S01]  /*5600*/  UIADD3 UR26, UP1, UPT, UR28, 0x400, URZ ;  /* 0x000004001c1a7890 */ /* 0x002fe2000ff3e0ff */
[----:B------:R-:W-:Y:S01]  /*5610*/  UMOV UR20, UR13 ;  /* 0x0000000d00147c82 */ /* 0x000fe20008000000 */
[----:B------:R-:W-:-:S02]  /*5620*/  UMOV UR21, UR14 ;  /* 0x0000000e00157c82 */ /* 0x000fc40008000000 */
[----:B------:R-:W-:Y:S01]  /*5630*/  UIADD3.X UR27, UPT, UPT, URZ, UR29, URZ, UP1, !UPT ;  /* 0x0000001dff1b7290 */ /* 0x000fe20008ffe4ff */
[----:B------:R-:W-:Y:S01]  /*5640*/  UMOV UR10, URZ ;  /* 0x000000ff000a7c82 */ /* 0x000fe20008000000 */
[----:B------:R-:W-:Y:S01]  /*5650*/  UMOV UR12, URZ ;  /* 0x000000ff000c7c82 */ /* 0x000fe20008000000 */
[----:B------:R4:W-:Y:S06]  /*5660*/  UTMALDG.4D [UR16], [UR6], desc[UR30] ;  /* 0x00001e10060075b4 */ /* 0x0009ec0008019000 */
[----:B------:R4:W-:Y:S02]  /*5670*/  UTMALDG.5D [UR8], [UR26], desc[UR30] ;  /* 0x00001e081a0075b4 */ /* 0x0009e40008021000 */
[----:B----4-:R-:W-:Y:S05]  /*5680*/  BRA.U !UP0, `(.L_x_123) ;  /* 0x0000000108047547 */ /* 0x010fea000b800000 */
[----:B------:R-:W-:Y:S05]  /*5690*/  BPT.TRAP 0x1 ;  /* 0x000000040000795c */ /* 0x000fea0000300000 */
.L_x_123:
[----:B------:R-:W1:Y:S02]  /*56a0*/  SYNCS.PHASECHK.TRANS64.TRYWAIT P5, [UR24+0x1a848], R6 ;  /* 0x01a84806ff0075a7 */ /* 0x000e6400080a1118 */
[----:B-1----:R-:W-:Y:S05]  /*56b0*/  @!P5 BRA `(.L_x_124) ;  /* 0x000000a80074d947 */ /* 0x002fea0003800000 */
.L_x_278:
[----:B------:R-:W3:Y:S01]  /*56c0*/  LDCU UR5, c[0x0][0x424] ;  /* 0x00008480ff0577ac */ /* 0x000ee20008000800 */
[----:B-1----:R-:W1:Y:S01]  /*56d0*/  LDC.64 R6, c[0x0][0x418] ;  /* 0x00010600ff067b82 */ /* 0x002e620000000a00 */
[----:B------:R-:W4:Y:S01]  /*56e0*/  LDCU UR6, c[0x0][0x428] ;  /* 0x00008500ff0677ac */ /* 0x000f220008000800 */
[----:B---3--:R-:W-:-:S04]  /*56f0*/  UIMAD UR5, UR13, UR5, URZ ;  /* 0x000000050d0572a4 */ /* 0x008fc8000f8e02ff */
[----:B----4-:R-:W-:-:S06]  /*5700*/  UIMAD UR5, UR14, UR6, UR5 ;  /* 0x000000060e0572a4 */ /* 0x010fcc000f8e0205 */
[----:B------:R-:W-:-:S04]  /*5710*/  IADD3 R10, PT, PT, R2, UR5, RZ ;  /* 0x00000005020a7c10 */ /* 0x000fc8000fffe0ff */
[C---:B------:R-:W-:Y:S02]  /*5720*/  IADD3 R9, PT, PT, R10.reuse, 0x1, RZ ;  /* 0x000000010a097810 */ /* 0x040fe40007ffe0ff */
[C---:B--2---:R-:W-:Y:S02]  /*5730*/  IADD3 R8, PT, PT, R10.reuse, 0x2, RZ ;  /* 0x000000020a087810 */ /* 0x044fe40007ffe0ff */
[C---:B------:R-:W-:Y:S01]  /*5740*/  IADD3 R2, PT, PT, R10.reuse, 0x3, RZ ;  /* 0x000000030a027810 */ /* 0x040fe20007ffe0ff */
[----:B-1----:R-:W-:-:S04]  /*5750*/  IMAD.WIDE.U32 R10, R10, 0x4, R6 ;  /* 0x000000040a0a7825 */ /* 0x002fc800078e0006 */
        /* <DEDUP_REMOVED lines=16> */
.L_x_125:
[----:B------:R-:W2:Y:S01]  /*5860*/  LDL R2, [R1] ;  /* 0x0000000001027983 */ /* 0x000ea20000100800 */
[----:B------:R-:W-:Y:S01]  /*5870*/  SYNCS.ARRIVE.TRANS64.A1T0 RZ, [UR24+0x1a840], RZ ;  /* 0x01a840ffffff79a7 */ /* 0x000fe20008100018 */
[----:B--2---:R-:W-:-:S13]  /*5880*/  ISETP.NE.AND P0, PT, R2, 0x1, PT ;  /* 0x000000010200780c */ /* 0x004fda0003f05270 */
[----:B------:R-:W-:Y:S05]  /*5890*/  @!P0 EXIT ;  /* 0x000000000000894d */ /* 0x000fea0003800000 */
[----:B------:R-:W2:Y:S01]  /*58a0*/  LDC.64 R16, c[0x0][0x400] ;  /* 0x00010000ff107b82 */ /* 0x000ea20000000a00 */
[----:B------:R-:W-:Y:S01]  /*58b0*/  R2UR UR19, R74 ;  /* 0x000000004a1372ca */ /* 0x000fe200000e0000 */
[----:B------:R-:W-:Y:S01]  /*58c0*/  IMAD.MOV.U32 R12, RZ, RZ, RZ ;  /* 0x000000ffff0c7224 */ /* 0x000fe200078e00ff */
[----:B-1----:R-:W-:Y:S01]  /*58d0*/  CS2R R10, SRZ ;  /* 0x00000000000a7805 */ /* 0x002fe2000001ff00 */
[----:B------:R-:W-:Y:S01]  /*58e0*/  IMAD.MOV.U32 R9, RZ, RZ, 0x1 ;  /* 0x00000001ff097424 */ /* 0x000fe200078e00ff */
[----:B------:R-:W1:Y:S03]  /*58f0*/  LDCU.64 UR20, c[0x0][0x348] ;  /* 0x00006900ff1477ac */ /* 0x000e660008000a00 */
[----:B------:R-:W3:Y:S01]  /*5900*/  LDC.64 R14, c[0x0][0x418] ;  /* 0x00010600ff0e7b82 */ /* 0x000ee20000000a00 */
[----:B------:R-:W4:Y:S01]  /*5910*/  LDCU UR7, c[0x0][0x408] ;  /* 0x00008100ff0777ac */ /* 0x000f220008000800 */
[----:B------:R-:W1:Y:S01]  /*5920*/  LDCU UR25, c[0x0][0x380] ;  /* 0x00007000ff1977ac */ /* 0x000e620008000800 */
[----:B------:R-:W1:Y:S01]  /*5930*/  LDCU UR15, c[0x0][0x420] ;  /* 0x00008400ff0f77ac */ /* 0x000e620008000800 */
[----:B------:R-:W-:Y:S01]  /*5940*/  UMOV UR6, 0x1 ;  /* 0x0000000100067882 */ /* 0x000fe20000000000 */
[----:B------:R-:W-:-:S05]  /*5950*/  UMOV UR12, URZ ;  /* 0x000000ff000c7c82 */ /* 0x000fca0008000000 */
.L_x_144:
[----:B------:R-:W-:Y:S01]  /*5960*/  UIADD3 UR9, UPT, UPT, UR19, 0x1, URZ ;  /* 0x0000000113097890 */ /* 0x000fe2000fffe0ff */
[----:B------:R-:W-:Y:S01]  /*5970*/  ISETP.NE.AND P0, PT, R0, RZ, PT ;  /* 0x000000ff0000720c */ /* 0x000fe20003f05270 */
[----:B------:R-:W-:Y:S01]  /*5980*/  UIADD3 UR8, UPT, UPT, UR12, 0x1, URZ ;  /* 0x000000010c087890 */ /* 0x000fe2000fffe0ff */
[----:B------:R-:W-:Y:S01]  /*5990*/  R2UR UR10, R74 ;  /* 0x000000004a0a72ca */ /* 0x000fe200000e0000 */
[----:B------:R-:W-:Y:S01]  /*59a0*/  UISETP.NE.AND UP0, UPT, UR9, UR39, UPT ;  /* 0x000000270900728c */ /* 0x000fe2000bf05270 */
[----:B------:R-:W-:Y:S10]  /*59b0*/  BSSY.RECONVERGENT B0, `(.L_x_126) ;  /* 0x0000006000007945 */ /* 0x000ff40003800200 */
[----:B------:R-:W-:Y:S02]  /*59c0*/  @UP0 UIADD3 UR8, UPT, UPT, UR12, URZ, URZ ;  /* 0x000000ff0c080290 */ /* 0x000fe4000fffe0ff */
[----:B------:R-:W-:Y:S05]  /*59d0*/  USEL UR19, UR10, UR9, !UP0 ;  /* 0x000000090a137287 */ /* 0x000fea000c000000 */
[----:B------:R-:W-:Y:S01]  /*59e0*/  UMOV UR12, UR8 ;  /* 0x00000008000c7c82 */ /* 0x000fe20008000000 */
[----:B-12---:R-:W-:Y:S05]  /*59f0*/  @!P0 BRA `(.L_x_127) ;  /* 0x0000000000048947 */ /* 0x006fea0003800000 */
[----:B-1--4-:R-:W-:Y:S05]  /*5a00*/  BPT.TRAP 0x1 ;  /* 0x000000040000795c */ /* 0x012fea0000300000 */
.L_x_127:
[----:B-1--4-:R-:W-:Y:S05]  /*5a10*/  BSYNC.RECONVERGENT B0 ;  /* 0x0000000000007941 */ /* 0x012fea0003800200 */
.L_x_126:
[----:B------:R-:W-:Y:S01]  /*5a20*/  ULEA UR9, UR6, UR24, 0x3 ;  /* 0x0000001806097291 */ /* 0x000fe2000f8e18ff */
[----:B------:R-:W-:Y:S02]  /*5a30*/  SHF.L.U32 R7, R9, 0x1f, RZ ;  /* 0x0000001f09077819 */ /* 0x000fe400000006ff */
[----:B------:R-:W-:Y:S06]  /*5a40*/  ISETP.NE.AND P1, PT, R3, RZ, PT ;  /* 0x000000ff0300720c */ /* 0x000fec0003f25270 */
[----:B------:R-:W1:Y:S07]  /*5a50*/  SYNCS.PHASECHK.TRANS64.TRYWAIT P0, [UR9+0x1a810], R7 ;  /* 0x01a81007ff0075a7 */ /* 0x000e6e0008001109 */
[----:B------:R-:W-:Y:S01]  /*5a60*/  @!P1 IMAD.MOV.U32 R6, RZ, RZ, 0x2000 ;  /* 0x00002000ff069424 */ /* 0x000fe200078e00ff */
[----:B-1----:R-:W-:Y:S06]  /*5a70*/  @!P0 BRA `(.L_x_128) ;  /* 0x000000a4009c8947 */ /* 0x002fec0003800000 */
.L_x_280:
[----:B------:R-:W-:Y:S01]  /*5a80*/  ISETP.NE.AND P0, PT, R3, RZ, PT ;  /* 0x000000ff0300720c */ /* 0x000fe20003f05270 */
[----:B------:R-:W-:Y:S11]  /*5a90*/  BSSY.RECONVERGENT B0, `(.L_x_129) ;  /* 0x0000005000007945 */ /* 0x000ff60003800200 */
[----:B------:R-:W-:Y:S01]  /*5aa0*/  @!UPT UIADD3 URZ, UPT, UPT, URZ, URZ, URZ ;  /* 0x000000fffffff290 */ /* 0x000fe2000fffe0ff */
[----:B------:R4:W-:Y:S01]  /*5ab0*/  @!P0 SYNCS.ARRIVE.TRANS64 RZ, [UR9+0x1a800], R6 ;  /* 0x01a80006ffff89a7 */ /* 0x0009e20008000009 */
[----:B------:R-:W-:Y:S05]  /*5ac0*/  @!P4 BRA `(.L_x_130) ;  /* 0x000000000004c947 */ /* 0x000fea0003800000 */
[----:B------:R-:W-:Y:S05]  /*5ad0*/  BPT.TRAP 0x1 ;  /* 0x000000040000795c */ /* 0x000fea0000300000 */
.L_x_130:
[----:B------:R-:W-:Y:S05]  /*5ae0*/  BSYNC.RECONVERGENT B0 ;  /* 0x0000000000007941 */ /* 0x000fea0003800200 */
.L_x_129:
[----:B------:R-:W-:Y:S01]  /*5af0*/  ISETP.EQ.OR P6, PT, R13, RZ, P0 ;  /* 0x000000ff0d00720c */ /* 0x000fe200007c2670 */
[----:B------:R-:W-:Y:S11]  /*5b00*/  BSSY.RECONVERGENT B0, `(.L_x_131) ;  /* 0x0000004000007945 */ /* 0x000ff60003800200 */
[----:B------:R-:W-:Y:S01]  /*5b10*/  @!UPT UIADD3 URZ, UPT, UPT, URZ, URZ, URZ ;  /* 0x000000fffffff290 */ /* 0x000fe2000fffe0ff */
[----:B------:R-:W-:Y:S05]  /*5b20*/  @P6 BRA `(.L_x_132) ;  /* 0x0000000000046947 */ /* 0x000fea0003800000 */
[----:B------:R-:W-:Y:S05]  /*5b30*/  BPT.TRAP 0x1 ;  /* 0x000000040000795c */ /* 0x000fea0000300000 */
.L_x_132:
[----:B------:R-:W-:Y:S05]  /*5b40*/  BSYNC.RECONVERGENT B0 ;  /* 0x0000000000007941 */ /* 0x000fea0003800200 */
.L_x_131:
[----:B------:R-:W-:Y:S02]  /*5b50*/  ULEA UR8, UR6, UR24, 0xd ;  /* 0x0000001806087291 */ /* 0x000fe4000f8e68ff */
[----:B------:R-:W-:Y:S02]  /*5b60*/  UIADD3 UR16, UP0, UPT, UR20, 0x300, URZ ;  /* 0x0000030014107890 */ /* 0x000fe4000ff1e0ff */
[----:B------:R-:W-:Y:S02]  /*5b70*/  USHF.L.U32 UR11, UR19, 0x7, URZ ;  /* 0x00000007130b7899 */ /* 0x000fe400080006ff */
[----:B------:R-:W-:Y:S02]  /*5b80*/  UIADD3 UR9, UPT, UPT, UR9, 0x1a800, URZ ;  /* 0x0001a80009097890 */ /* 0x000fe4000fffe0ff */
[----:B------:R-:W-:Y:S02]  /*5b90*/  UIADD3 UR8, UPT, UPT, UR8, 0x4000, URZ ;  /* 0x0000400008087890 */ /* 0x000fe4000fffe0ff */
[----:B------:R-:W-:Y:S01]  /*5ba0*/  UIADD3.X UR17, UPT, UPT, URZ, UR21, URZ, UP0, !UPT ;  /* 0x00000015ff117290 */ /* 0x000fe200087fe4ff */
[----:B------:R-:W-:Y:S01]  /*5bb0*/  UMOV UR26, 0x0 ;  /* 0x00000000001a7882 */ /* 0x000fe20000000000 */
[----:B------:R-:W-:Y:S01]  /*5bc0*/  UMOV UR27, 0x10000000 ;  /* 0x10000000001b7882 */ /* 0x000fe20000000000 */
[----:B------:R-:W-:Y:S01]  /*5bd0*/  UMOV UR10, URZ ;  /* 0x000000ff000a7c82 */ /* 0x000fe20008000000 */
[----:B------:R-:W-:Y:S02]  /*5be0*/  UISETP.NE.AND UP1, UPT, UR62, 0x1, UPT ;  /* 0x000000013e00788c */ /* 0x000fe4000bf25270 */
[----:B------:R-:W-:Y:S03]  /*5bf0*/  UIADD3 UR18, UPT, UPT, UR6, 0x1, URZ ;  /* 0x0000000106127890 */ /* 0x000fe6000fffe0ff */
[----:B------:R1:W-:Y:S04]  /*5c00*/  UTMALDG.5D [UR8], [UR16], desc[UR26] ;  /* 0x00001a08100075b4 */ /* 0x0003e80008021000 */
[----:B-1----:R-:W-:Y:S05]  /*5c10*/  BRA.U !UP1, `(.L_x_133) ;  /* 0x0000000109047547 */ /* 0x002fea000b800000 */
[----:B------:R-:W-:Y:S05]  /*5c20*/  BPT.TRAP 0x1 ;  /* 0x000000040000795c */ /* 0x000fea0000300000 */
.L_x_133:
[----:B----4-:R-:W-:Y:S04]  /*5c30*/  SHF.L.U32 R6, R11, 0x1f, RZ ;  /* 0x0000001f0b067819 */ /* 0x010fe800000006ff */
[----:B------:R-:W1:Y:S02]  /*5c40*/  SYNCS.PHASECHK.TRANS64.TRYWAIT P0, [UR24+0x1a838], R6 ;  /* 0x01a83806ff0075a7 */ /* 0x000e640008001118 */
[----:B-1----:R-:W-:Y:S05]  /*5c50*/  @!P0 BRA `(.L_x_134) ;  /* 0x000000a4003c8947 */ /* 0x002fea0003800000 */
.L_x_282:
[----:B------:R-:W-:Y:S02]  /*5c60*/  USHF.L.U32 UR11, UR19, 0x7, URZ ;  /* 0x00000007130b7899 */ /* 0x000fe400080006ff */
[----:B------:R-:W-:Y:S04]  /*5c70*/  UIMAD UR6, UR12, UR7, UR4 ;  /* 0x000000070c0672a4 */ /* 0x000fe8000f8e0204 */
[----:B-1----:R-:W-:Y:S04]  /*5c80*/  VIADD R2, R5, UR11 ;  /* 0x0000000b05027c36 */ /* 0x002fe80008000000 */
[C---:B------:R-:W-:Y:S01]  /*5c90*/  VIADD R6, R2.reuse, UR6 ;  /* 0x0000000602067c36 */ /* 0x040fe20008000000 */
[C---:B------:R-:W-:Y:S01]  /*5ca0*/  ISETP.GE.AND P3, PT, R2.reuse, UR25, PT ;  /* 0x0000001902007c0c */ /* 0x040fe2000bf66270 */
[----:B------:R-:W-:Y:S02]  /*5cb0*/  VIADD R18, R2, 0x1 ;  /* 0x0000000102127836 */ /* 0x000fe40000000000 */
[C---:B------:R-:W-:Y:S01]  /*5cc0*/  VIADD R7, R6.reuse, 0x2 ;  /* 0x0000000206077836 */ /* 0x040fe20000000000 */
[CC--:B--2---:R-:W-:Y:S01]  /*5cd0*/  LEA R22, P0, R6.reuse, R16.reuse, 0x2 ;  /* 0x0000001006167211 */ /* 0x0c4fe200078010ff */
[----:B------:R-:W-:Y:S01]  /*5ce0*/  VIADD R8, R6, 0x1 ;  /* 0x0000000106087836 */ /* 0x000fe20000000000 */
[----:B------:R-:W-:Y:S02]  /*5cf0*/  ISETP.GE.AND P2, PT, R18, UR25, PT ;  /* 0x0000001912007c0c */ /* 0x000fe4000bf46270 */
[CC--:B------:R-:W-:Y:S01]  /*5d00*/  LEA.HI.X R23, R6.reuse, R17.reuse, RZ, 0x2, P0 ;  /* 0x0000001106177211 */ /* 0x0c0fe200000f14ff */
[----:B------:R-:W-:Y:S01]  /*5d10*/  VIADD R6, R6, 0x3 ;  /* 0x0000000306067836 */ /* 0x000fe20000000000 */
[CC--:B------:R-:W-:Y:S02]  /*5d20*/  LEA R18, P0, R7.reuse, R16.reuse, 0x2 ;  /* 0x0000001007127211 */ /* 0x0c0fe400078010ff */
[-C--:B------:R-:W-:Y:S01]  /*5d30*/  LEA R20, P1, R8, R16.reuse, 0x2 ;  /* 0x0000001008147211 */ /* 0x080fe200078210ff */
[----:B------:R-:W-:Y:S01]  /*5d40*/  @!PT LDS RZ, [RZ] ;  /* 0x00000000fffff984 */ /* 0x000fe20000000800 */
[----:B------:R-:W-:Y:S01]  /*5d50*/  @!PT LDS RZ, [RZ] ;  /* 0x00000000fffff984 */ /* 0x000fe20000000800 */
[----:B------:R-:W-:Y:S01]  /*5d60*/  @!PT LDS RZ, [RZ] ;  /* 0x00000000fffff984 */ /* 0x000fe20000000800 */
[----:B------:R1:W-:Y:S01]  /*5d70*/  LDGSTS.E.LTC128B [R4+0x1a000], desc[UR22][R22.64], !P3 ;  /* 0x1a00000016047fae */ /* 0x0003e2000d9a1216 */
[-C--:B------:R-:W-:Y:S01]  /*5d80*/  LEA.HI.X R19, R7, R17.reuse, RZ, 0x2, P0 ;  /* 0x0000001107137211 */ /* 0x080fe200000f14ff */
[----:B------:R-:W-:Y:S01]  /*5d90*/  VIADD R7, R2, 0x2 ;  /* 0x0000000202077836 */ /* 0x000fe20000000000 */
[----:B------:R-:W-:Y:S02]  /*5da0*/  LEA R24, P0, R6, R16, 0x2 ;  /* 0x0000001006187211 */ /* 0x000fe400078010ff */
[-C--:B------:R-:W-:Y:S02]  /*5db0*/  LEA.HI.X R21, R8, R17.reuse, RZ, 0x2, P1 ;  /* 0x0000001108157211 */ /* 0x080fe400008f14ff */
[----:B------:R-:W-:Y:S01]  /*5dc0*/  LEA.HI.X R25, R6, R17, RZ, 0x2, P0 ;  /* 0x0000001106197211 */ /* 0x000fe200000f14ff */
[----:B------:R-:W-:Y:S01]  /*5dd0*/  VIADD R6, R2, 0x3 ;  /* 0x0000000302067836 */ /* 0x000fe20000000000 */
[----:B------:R-:W-:Y:S01]  /*5de0*/  ISETP.GE.AND P1, PT, R7, UR25, PT ;  /* 0x0000001907007c0c */ /* 0x000fe2000bf26270 */
[----:B------:R1:W-:Y:S03]  /*5df0*/  LDGSTS.E.LTC128B [R4+0x1a004], desc[UR22][R20.64], !P2 ;  /* 0x1a00400014047fae */ /* 0x0003e6000d1a1216 */
[----:B------:R-:W-:Y:S09]  /*5e00*/  ISETP.GE.AND P0, PT, R6, UR25, PT ;  /* 0x0000001906007c0c */ /* 0x000ff2000bf06270 */
        /* <DEDUP_REMOVED lines=8> */
.L_x_135:
[----:B------:R-:W-:Y:S01]  /*5e90*/  SYNCS.ARRIVE.TRANS64.A1T0 RZ, [UR24+0x1a830], RZ ;  /* 0x01a830ffffff79a7 */ /* 0x000fe20008100018 */
[----:B------:R-:W-:Y:S05]  /*5ea0*/  BRA.U !UP2, `(.L_x_136) ;  /* 0x000000010a047547 */ /* 0x000fea000b800000 */
[----:B------:R-:W-:Y:S05]  /*5eb0*/  BPT.TRAP 0x1 ;  /* 0x000000040000795c */ /* 0x000fea0000300000 */
.L_x_136:
[----:B------:R-:W-:Y:S02]  /*5ec0*/  ISETP.NE.AND P5, PT, R3, RZ, PT ;  /* 0x000000ff0300720c */ /* 0x000fe40003fa5270 */
[----:B------:R-:W-:Y:S11]  /*5ed0*/  SHF.L.U32 R8, R10, 0x1f, RZ ;  /* 0x0000001f0a087819 */ /* 0x000ff600000006ff */
[----:B------:R-:W-:Y:S01]  /*5ee0*/  @!P5 IMAD.MOV.U32 R7, RZ, RZ, 0x2000 ;  /* 0x00002000ff07d424 */ /* 0x000fe200078e00ff */
[----:B------:R-:W2:Y:S02]  /*5ef0*/  SYNCS.PHASECHK.TRANS64.TRYWAIT P5, [UR24+0x1a828], R8 ;  /* 0x01a82808ff0075a7 */ /* 0x000ea400080a1118 */
[----:B--2---:R-:W-:Y:S05]  /*5f00*/  @!P5 BRA `(.L_x_137) ;  /* 0x000000a000a8d947 */ /* 0x004fea0003800000 */
.L_x_284:
[----:B------:R-:W-:Y:S11]  /*5f10*/  ISETP.NE.AND P5, PT, R3, RZ, PT ;  /* 0x000000ff0300720c */ /* 0x000ff60003fa5270 */
[----:B------:R-:W-:Y:S02]  /*5f20*/  @!UPT UIADD3 URZ, UPT, UPT, URZ, URZ, URZ ;  /* 0x000000fffffff290 */ /* 0x000fe4000fffe0ff */
[----:B------:R4:W-:Y:S01]  /*5f30*/  @!P5 SYNCS.ARRIVE.TRANS64 RZ, [UR24+0x1a820], R7 ;  /* 0x01a82007ffffd9a7 */ /* 0x0009e20008000018 */
[----:B------:R-:W-:Y:S05]  /*5f40*/  BRA.U !UP3, `(.L_x_138) ;  /* 0x000000010b047547 */ /* 0x000fea000b800000 */
[----:B------:R-:W-:Y:S05]  /*5f50*/  BPT.TRAP 0x1 ;  /* 0x000000040000795c */ /* 0x000fea0000300000 */
.L_x_138:
[----:B------:R-:W-:Y:S04]  /*5f60*/  BSSY.RECONVERGENT B0, `(.L_x_139) ;  /* 0x0000003000007945 */ /* 0x000fe80003800200 */
[----:B------:R-:W-:Y:S05]  /*5f70*/  @P6 BRA `(.L_x_140) ;  /* 0x0000000000046947 */ /* 0x000fea0003800000 */
[----:B------:R-:W-:Y:S05]  /*5f80*/  BPT.TRAP 0x1 ;  /* 0x000000040000795c */ /* 0x000fea0000300000 */
.L_x_140:
[----:B------:R-:W-:Y:S05]  /*5f90*/  BSYNC.RECONVERGENT B0 ;  /* 0x0000000000007941 */ /* 0x000fea0003800200 */
.L_x_139:
[----:B------:R-:W-:Y:S02]  /*5fa0*/  UIADD3 UR16, UP0, UPT, UR20, 0x400, URZ ;  /* 0x0000040014107890 */ /* 0x000fe4000ff1e0ff */
[----:B------:R-:W-:Y:S02]  /*5fb0*/  UIADD3 UR8, UPT, UPT, UR24, 0x8000, URZ ;  /* 0x0000800018087890 */ /* 0x000fe4000fffe0ff */
[----:B------:R-:W-:Y:S02]  /*5fc0*/  UIADD3 UR9, UPT, UPT, UR24, 0x1a820, URZ ;  /* 0x0001a82018097890 */ /* 0x000fe4000fffe0ff */
[----:B------:R-:W-:Y:S01]  /*5fd0*/  UIADD3.X UR17, UPT, UPT, URZ, UR21, URZ, UP0, !UPT ;  /* 0x00000015ff117290 */ /* 0x000fe200087fe4ff */
[----:B------:R-:W-:Y:S01]  /*5fe0*/  UMOV UR26, 0x0 ;  /* 0x00000000001a7882 */ /* 0x000fe20000000000 */
[----:B------:R-:W-:Y:S01]  /*5ff0*/  UMOV UR27, 0x10000000 ;  /* 0x10000000001b7882 */ /* 0x000fe20000000000 */
[----:B------:R-:W-:Y:S06]  /*6000*/  UMOV UR10, URZ ;  /* 0x000000ff000a7c82 */ /* 0x000fec0008000000 */
[----:B------:R1:W-:Y:S02]  /*6010*/  UTMALDG.5D [UR8], [UR16], desc[UR26] ;  /* 0x00001a08100075b4 */ /* 0x0003e40008021000 */
[----:B-1----:R-:W-:Y:S05]  /*6020*/  BRA.U !UP1, `(.L_x_141) ;  /* 0x0000000109047547 */ /* 0x002fea000b800000 */
[----:B------:R-:W-:Y:S05]  /*6030*/  BPT.TRAP 0x1 ;  /* 0x000000040000795c */ /* 0x000fea0000300000 */
.L_x_141:
[----:B----4-:R-:W-:Y:S04]  /*6040*/  SHF.L.U32 R7, R12, 0x1f, RZ ;  /* 0x0000001f0c077819 */ /* 0x010fe800000006ff */
[----:B------:R-:W1:Y:S02]  /*6050*/  SYNCS.PHASECHK.TRANS64.TRYWAIT P5, [UR24+0x1a848], R7 ;  /* 0x01a84807ff0075a7 */ /* 0x000e6400080a1118 */
[----:B-1----:R-:W-:Y:S05]  /*6060*/  @!P5 BRA `(.L_x_142) ;  /* 0x000000a00068d947 */ /* 0x002fea0003800000 */
.L_x_286:
[----:B------:R-:W-:Y:S06]  /*6070*/  UIMAD UR6, UR12, UR15, UR5 ;  /* 0x0000000f0c0672a4 */ /* 0x000fec000f8e0205 */
[----:B-12---:R-:W-:Y:S04]  /*6080*/  VIADD R6, R2, UR6 ;  /* 0x0000000602067c36 */ /* 0x006fe80008000000 */
[C---:B------:R-:W-:Y:S01]  /*6090*/  VIADD R2, R6.reuse, 0x1 ;  /* 0x0000000106027836 */ /* 0x040fe20000000000 */
[CC--:B---3--:R-:W-:Y:S04]  /*60a0*/  LEA R20, P5, R6.reuse, R14.reuse, 0x2 ;  /* 0x0000000e06147211 */ /* 0x0c8fe800078a10ff */
[-C--:B------:R-:W-:Y:S02]  /*60b0*/  LEA.HI.X R21, R6, R15.reuse, RZ, 0x2, P5 ;  /* 0x0000000f06157211 */ /* 0x080fe400028f14ff */
[CC--:B------:R-:W-:Y:S03]  /*60c0*/  LEA R18, P5, R2.reuse, R14.reuse, 0x2 ;  /* 0x0000000e02127211 */ /* 0x0c0fe600078a10ff */
[----:B------:R-:W-:Y:S01]  /*60d0*/  @!PT LDS RZ, [RZ] ;  /* 0x00000000fffff984 */ /* 0x000fe20000000800 */
[----:B------:R-:W-:Y:S01]  /*60e0*/  @!PT LDS RZ, [RZ] ;  /* 0x00000000fffff984 */ /* 0x000fe20000000800 */
[----:B------:R-:W-:Y:S01]  /*60f0*/  @!PT LDS RZ, [RZ] ;  /* 0x00000000fffff984 */ /* 0x000fe20000000800 */
[----:B------:R1:W-:Y:S01]  /*6100*/  LDGSTS.E.LTC128B [R4+0x1a200], desc[UR22][R20.64], !P3 ;  /* 0x1a20000014047fae */ /* 0x0003e2000d9a1216 */
[-C--:B------:R-:W-:Y:S01]  /*6110*/  LEA.HI.X R19, R2, R15.reuse, RZ, 0x2, P5 ;  /* 0x0000000f02137211 */ /* 0x080fe200028f14ff */
[C---:B------:R-:W-:Y:S02]  /*6120*/  VIADD R2, R6.reuse, 0x2 ;  /* 0x0000000206027836 */ /* 0x040fe40000000000 */
[----:B------:R-:W-:Y:S02]  /*6130*/  VIADD R6, R6, 0x3 ;  /* 0x0000000306067836 */ /* 0x000fe40000000000 */
[----:B------:R1:W-:Y:S01]  /*6140*/  LDGSTS.E.LTC128B [R4+0x1a204], desc[UR22][R18.64], !P2 ;  /* 0x1a20400012047fae */ /* 0x0003e2000d1a1216 */
[CC--:B------:R-:W-:Y:S04]  /*6150*/  LEA R22, P5, R2.reuse, R14.reuse, 0x2 ;  /* 0x0000000e02167211 */ /* 0x0c0fe800078a10ff */
[-C--:B------:R-:W-:Y:S02]  /*6160*/  LEA.HI.X R23, R2, R15.reuse, RZ, 0x2, P5 ;  /* 0x0000000f02177211 */ /* 0x080fe400028f14ff */
[C---:B------:R-:W-:Y:S03]  /*6170*/  LEA R24, P5, R6.reuse, R14, 0x2 ;  /* 0x0000000e06187211 */ /* 0x040fe600078a10ff */
[----:B------:R1:W-:Y:S01]  /*6180*/  LDGSTS.E.LTC128B [R4+0x1a208], desc[UR22][R22.64], !P1 ;  /* 0x1a20800016047fae */ /* 0x0003e2000c9a1216 */
[----:B------:R-:W-:Y:S05]  /*6190*/  LEA.HI.X R25, R6, R15, RZ, 0x2, P5 ;  /* 0x0000000f06197211 */ /* 0x000fea00028f14ff */
[----:B------:R1:W-:Y:S01]  /*61a0*/  LDGSTS.E.LTC128B [R4+0x1a20c], desc[UR22][R24.64], !P0 ;  /* 0x1a20c00018047fae */ /* 0x0003e2000c1a1216 */
[----:B------:R-:W-:Y:S01]  /*61b0*/  NOP ;  /* 0x0000000000007918 */ /* 0x000fe20000000000 */
[----:B------:R-:W-:Y:S02]  /*61c0*/  SYNCS.ARRIVE.TRANS64.RED.A0T1 RZ, [UR24+0x1a840], RZ ;  /* 0x01a840ffffff79a7 */ /* 0x000fe40008200418 */
[----:B------:R-:W-:Y:S01]  /*61d0*/  ARRIVES.LDGSTSBAR.64.TRANSCNT [UR24+0x1a840] ;  /* 0x01a84000ff0079b0 */ /* 0x000fe20008002a18 */
[----:B------:R-:W-:Y:S01]  /*61e0*/  NOP ;  /* 0x0000000000007918 */ /* 0x000fe20000000000 */
[----:B------:R-:W-:Y:S05]  /*61f0*/  BRA.U !UP1, `(.L_x_143) ;  /* 0x0000000109047547 */ /* 0x000fea000b800000 */
[----:B------:R-:W-:Y:S05]  /*6200*/  BPT.TRAP 0x1 ;  /* 0x000000040000795c */ /* 0x000fea0000300000 */
.L_x_143:
[----:B------:R-:W-:Y:S01]  /*6210*/  LOP3.LUT R12, R12, 0x1, RZ, 0x3c, !PT ;  /* 0x000000010c0c7812 */ /* 0x000fe200078e3cff */
[----:B------:R-:W-:Y:S01]  /*6220*/  SYNCS.ARRIVE.TRANS64.A1T0 RZ, [UR24+0x1a840], RZ ;  /* 0x01a840ffffff79a7 */ /* 0x000fe20008100018 */
[----:B------:R-:W2:Y:S01]  /*6230*/  LDL.LU R2, [R1] ;  /* 0x0000000001027983 */ /* 0x000ea20000300800 */
[----:B------:R-:W-:Y:S01]  /*6240*/  LOP3.LUT R11, R11, 0x1, RZ, 0x3c, !PT ;  /* 0x000000010b0b7812 */ /* 0x000fe200078e3cff */
[----:B------:R-:W-:Y:S01]  /*6250*/  UISETP.NE.AND UP0, UPT, UR18, 0x2, UPT ;  /* 0x000000021200788c */ /* 0x000fe2000bf05270 */
[----:B------:R-:W-:Y:S03]  /*6260*/  LOP3.LUT R10, R10, 0x1, RZ, 0x3c, !PT ;  /* 0x000000010a0a7812 */ /* 0x000fe600078e3cff */
[----:B------:R-:W-:Y:S02]  /*6270*/  USEL UR8, URZ, 0x1, UP0 ;  /* 0x00000001ff087887 */ /* 0x000fe40008000000 */
[----:B------:R-:W-:Y:S04]  /*6280*/  USEL UR6, UR18, URZ, UP0 ;  /* 0x000000ff12067287 */ /* 0x000fe80008000000 */
[----:B------:R-:W-:Y:S02]  /*6290*/  LOP3.LUT R9, R9, UR8, RZ, 0x3c, !PT ;  /* 0x0000000809097c12 */ /* 0x000fe4000f8e3cff */
[C---:B--2---:R-:W-:Y:S01]  /*62a0*/  ISETP.GT.U32.AND P0, PT, R2.reuse, 0x2, PT ;  /* 0x000000020200780c */ /* 0x044fe20003f04070 */
[----:B------:R-:W-:Y:S05]  /*62b0*/  VIADD R2, R2, 0xffffffff ;  /* 0xffffffff02027836 */ /* 0x000fea0000000000 */
[----:B------:R2:W-:Y:S07]  /*62c0*/  STL [R1], R2 ;  /* 0x0000000201007387 */ /* 0x0005ee0000100800 */
[----:B------:R-:W-:Y:S05]  /*62d0*/  @P0 BRA `(.L_x_144) ;  /* 0xfffffff400a00947 */ /* 0x000fea000383ffff */
[----:B------:R-:W-:Y:S05]  /*62e0*/  EXIT ;  /* 0x000000000000794d */ /* 0x000fea0003800000 */
.L_x_48:
[----:B------:R-:W-:Y:S01]  /*62f0*/  IMAD.MOV.U32 R3, RZ, RZ, -0x3 ;  /* 0xfffffffdff037424 */ /* 0x000fe200078e00ff */
[----:B------:R-:W-:-:S04]  /*6300*/  MOV R0, UR62 ;  /* 0x0000003e00007c02 */ /* 0x000fc80008000f00 */
[----:B------:R-:W-:-:S05]  /*6310*/  VIADDMNMX.U32 R0, R0, R3, 0x2, PT ;  /* 0x0000000200007446 */ /* 0x000fca0003800003 */
[----:B------:R-:W-:-:S06]  /*6320*/  IMAD.SHL.U32 R4, R0, 0x4, RZ ;  /* 0x0000000400047824 */ /* 0x000fcc00078e00ff */
[----:B------:R-:W1:Y:S02]  /*6330*/  LDC R4, c[0x2][R4+0xc] ;  /* 0x0080030004047b82 */ /* 0x000e640000000800 */
[----:B-1----:R-:W-:-:S04]  /*6340*/  SHF.R.S32.HI R5, RZ, 0x1f, R4 ;  /* 0x0000001fff057819 */ /* 0x002fc80000011404 */
.L_x_310:
[----:B------:R-:W-:Y:S05]  /*6350*/  BRX R4 -0x6360                                                                                                                                                                                                                                             (*"BRANCH_TARGETS .L_x_145,.L_x_212,.L_x_309"*) ;  /* 0xffffff9c04287949 */ /* 0x000fea000383ffff */
.L_x_309:
[----:B------:R-:W-:-:S08]  /*6360*/  NOP ;  /* 0x0000000000007918 */ /* 0x000fd00000000000 */
[----:B------:R-:W-:-:S00]  /*6370*/  USETMAXREG.DEALLOC.CTAPOOL 0x60 ;  /* 0x00000060000079c8 */ /* 0x000fc000080e0500 */
[----:B------:R-:W-:Y:S05]  /*6380*/  EXIT ;  /* 0x000000000000794d */ /* 0x000fea0003800000 */
.L_x_145:
[----:B------:R-:W-:-:S08]  /*6390*/  NOP ;  /* 0x0000000000007918 */ /* 0x000fd00000000000 */
[----:B------:R-:W1:Y:S02]  /*63a0*/  USETMAXREG.TRY_ALLOC.CTAPOOL UP0, 0x80 ;  /* 0x00000080000079c8 */ /* 0x000e640008000600 */
[----:B-1----:R-:W-:Y:S05]  /*63b0*/  BRA.U !UP0, `(.L_x_145) ;  /* 0xfffffffd08f47547 */ /* 0x002fea000b83ffff */
[----:B------:R-:W-:Y:S01]  /*63c0*/  USHF.L.U32 UR4, UR41, 0x2, URZ ;  /* 0x0000000229047899 */ /* 0x000fe200080006ff */
[----:B------:R-:W-:Y:S02]  /*63d0*/  HFMA2 R105, -RZ, RZ, 0, 5.9604644775390625e-08 ;  /* 0x00000001ff697431 */ /* 0x000fe400000001ff */
[----:B------:R-:W-:Y:S01]  /*63e0*/  IMAD.MOV.U32 R106, RZ, RZ, RZ ;  /* 0x000000ffff6a7224 */ /* 0x000fe200078e00ff */
[----:B------:R-:W-:Y:S01]  /*63f0*/  CS2R R102, SRZ ;  /* 0x0000000000667805 */ /* 0x000fe2000001ff00 */
[----:B------:R-:W-:Y:S01]  /*6400*/  IMAD.MOV.U32 R104, RZ, RZ, 0x1 ;  /* 0x00000001ff687424 */ /* 0x000fe200078e00ff */
[----:B------:R-:W-:Y:S01]  /*6410*/  MOV R101, RZ ;  /* 0x000000ff00657202 */ /* 0x000fe20000000f00 */
[----:B------:R-:W-:Y:S01]  /*6420*/  IMAD.U32 R57, RZ, RZ, UR4 ;  /* 0x00000004ff397e24 */ /* 0x000fe2000f8e00ff */
[----:B------:R-:W1:Y:S06]  /*6430*/  LDCU UR36, c[0x0][0x384] ;  /* 0x00007080ff2477ac */ /* 0x000e6c0008000800 */
.L_x_191:
[----:B--2---:R-:W-:Y:S01]  /*6440*/  IMAD.MOV.U32 R0, RZ, RZ, 0x33334444 ;  /* 0x33334444ff007424 */ /* 0x004fe200078e00ff */
[----:B------:R-:W-:Y:S05]  /*6450*/  YIELD ;  /* 0x0000000000007946 */ /* 0x000fea0003800000 */
[----:B------:R-:W-:Y:S01]  /*6460*/  SHF.R.U64 R0, R0, R57, 0x123333 ;  /* 0x0012333300007419 */ /* 0x000fe20000001239 */
[----:B------:R-:W-:Y:S03]  /*6470*/  BSSY.RECONVERGENT B0, `(.L_x_146) ;  /* 0x0000006000007945 */ /* 0x000fe60003800200 */
[----:B------:R-:W-:Y:S04]  /*6480*/  LOP3.LUT R107, R0, 0x7, RZ, 0xc0, !PT ;  /* 0x00000007006b7812 */ /* 0x000fe800078ec0ff */
[----:B------:R-:W-:Y:S11]  /*6490*/  ISETP.NE.AND P0, PT, R107, 0x3, PT ;  /* 0x000000036b00780c */ /* 0x000ff60003f05270 */
[----:B------:R-:W-:Y:S02]  /*64a0*/  @!UPT UIADD3 URZ, UPT, UPT, URZ, URZ, URZ ;  /* 0x000000fffffff290 */ /* 0x000fe4000fffe0ff */
[----:B------:R-:W-:Y:S05]  /*64b0*/  @!P0 BRA `(.L_x_147) ;  /* 0x0000000000048947 */ /* 0x000fea0003800000 */
[----:B-1----:R-:W-:Y:S05]  /*64c0*/  BPT.TRAP 0x1 ;  /* 0x000000040000795c */ /* 0x002fea0000300000 */
.L_x_147:
[----:B-1----:R-:W-:Y:S05]  /*64d0*/  BSYNC.RECONVERGENT B0 ;  /* 0x0000000000007941 */ /* 0x002fea0003800200 */
.L_x_146:
[----:B------:R-:W1:Y:S01]  /*64e0*/  S2R R57, SR_CgaCtaId ;  /* 0x0000000000397919 */ /* 0x000e620000008800 */
[----:B------:R-:W-:Y:S01]  /*64f0*/  MOV R56, 0x400 ;  /* 0x0000040000387802 */ /* 0x000fe20000000f00 */
[----:B------:R-:W-:Y:S01]  /*6500*/  BSSY B0, `(.L_x_148) ;  /* 0x0000005000007945 */ /* 0x000fe20003800000 */
[----:B------:R-:W-:Y:S02]  /*6510*/  SHF.L.U32 R0, R103, 0x1f, RZ ;  /* 0x0000001f67007819 */ /* 0x000fe400000006ff */
[----:B-1----:R-:W-:Y:S04]  /*6520*/  LEA R56, R57, R56, 0x18 ;  /* 0x0000003839387211 */ /* 0x002fe800078ec0ff */
[----:B------:R-:W1:Y:S02]  /*6530*/  SYNCS.PHASECHK.TRANS64.TRYWAIT P1, [R56+URZ+0x1a850], R0 ;  /* 0x01a85000380075a7 */ /* 0x000e6400080211ff */
[----:B-1----:R-:W-:Y:S05]  /*6540*/  @!P1 BRA `(.L_x_149) ;  /* 0x0000009c00489947 */ /* 0x002fea0003800000 */
.L_x_287:
[----:B------:R-:W-:Y:S05]  /*6550*/  BSYNC B0 ;  /* 0x0000000000007941 */ /* 0x000fea0003800000 */
.L_x_148:
[----:B------:R-:W-:Y:S04]  /*6560*/  BSSY.RECONVERGENT B0, `(.L_x_150) ;  /* 0x0000003000007945 */ /* 0x000fe80003800200 */
[----:B------:R-:W-:Y:S05]  /*6570*/  @!P0 BRA `(.L_x_151) ;  /* 0x0000000000048947 */ /* 0x000fea0003800000 */
[----:B------:R-:W-:Y:S05]  /*6580*/  BPT.TRAP 0x1 ;  /* 0x000000040000795c */ /* 0x000fea0000300000 */
.L_x_151:
[----:B------:R-:W-:Y:S05]  /*6590*/  BSYNC.RECONVERGENT B0 ;  /* 0x0000000000007941 */ /* 0x000fea0003800200 */
.L_x_150:
[----:B-1----:R-:W-:Y:S01]  /*65a0*/  SHF.L.U32 R0, R104, 0x1f, RZ ;  /* 0x0000001f68007819 */ /* 0x002fe200000006ff */
[----:B------:R-:W-:Y:S03]  /*65b0*/  BSSY B0, `(.L_x_152) ;  /* 0x0000003000007945 */ /* 0x000fe60003800000 */
[----:B------:R-:W1:Y:S02]  /*65c0*/  SYNCS.PHASECHK.TRANS64.TRYWAIT P1, [R56+URZ+0x1a888], R0 ;  /* 0x01a88800380075a7 */ /* 0x000e6400080211ff */
[----:B-1----:R-:W-:Y:S05]  /*65d0*/  @!P1 BRA `(.L_x_153) ;  /* 0x0000009c00389947 */ /* 0x002fea0003800000 */
.L_x_288:
[----:B------:R-:W-:Y:S05]  /*65e0*/  BSYNC B0 ;  /* 0x0000000000007941 */ /* 0x000fea0003800000 */
.L_x_152:
[----:B------:R-:W-:Y:S04]  /*65f0*/  BSSY.RECONVERGENT B0, `(.L_x_154) ;  /* 0x0000003000007945 */ /* 0x000fe80003800200 */
[----:B------:R-:W-:Y:S05]  /*6600*/  @!P0 BRA `(.L_x_155) ;  /* 0x0000000000048947 */ /* 0x000fea0003800000 */
[----:B------:R-:W-:Y:S05]  /*6610*/  BPT.TRAP 0x1 ;  /* 0x000000040000795c */ /* 0x000fea0000300000 */
.L_x_155:
[----:B------:R-:W-:Y:S05]  /*6620*/  BSYNC.RECONVERGENT B0 ;  /* 0x0000000000007941 */ /* 0x000fea0003800200 */
.L_x_154:
[----:B-1----:R-:W-:Y:S01]  /*6630*/  SHF.L.U32 R0, R101, 0x1f, RZ ;  /* 0x0000001f65007819 */ /* 0x002fe200000006ff */
[----:B------:R-:W1:Y:S01]  /*6640*/  S2R R91, SR_CTAID.X ;  /* 0x00000000005b7919 */ /* 0x000e620000002500 */
[----:B------:R-:W-:Y:S02]  /*6650*/  BSSY B0, `(.L_x_156) ;  /* 0x0000008000007945 */ /* 0x000fe40003800000 */
[----:B------:R-:W2:Y:S01]  /*6660*/  SYNCS.PHASECHK.TRANS64.TRYWAIT P1, [R56+URZ+0x1a830], R0 ;  /* 0x01a83000380075a7 */ /* 0x000ea200080211ff */
[----:B------:R-:W3:Y:S01]  /*6670*/  S2R R2, SR_TID.X ;  /* 0x0000000000027919 */ /* 0x000ee20000002100 */
[----:B-1----:R-:W-:Y:S04]  /*6680*/  LOP3.LUT R3, R91, 0x1ffffff, RZ, 0xc0, !PT ;  /* 0x01ffffff5b037812 */ /* 0x002fe800078ec0ff */
[----:B------:R-:W-:Y:S01]  /*6690*/  ISETP.NE.AND P0, PT, R74, R3, PT ;  /* 0x000000034a00720c */ /* 0x000fe20003f05270 */
[----:B---3--:R-:W-:Y:S01]  /*66a0*/  IMAD.U32 R76, R2, 0x10000, RZ ;  /* 0x00010000024c7824 */ /* 0x008fe200078e00ff */
[----:B------:R-:W-:Y:S01]  /*66b0*/  SHF.R.U32.HI R75, RZ, 0x3, R2 ;  /* 0x00000003ff4b7819 */ /* 0x000fe20000011602 */
[----:B--2---:R-:W-:Y:S10]  /*66c0*/  @!P1 BRA `(.L_x_157) ;  /* 0x0000009c00109947 */ /* 0x004ff40003800000 */
.L_x_289:
[----:B------:R-:W-:Y:S05]  /*66d0*/  BSYNC B0 ;  /* 0x0000000000007941 */ /* 0x000fea0003800000 */
.L_x_156:
[----:B------:R-:W-:Y:S01]  /*66e0*/  SHF.R.U32.HI R108, RZ, 0x5, R2 ;  /* 0x00000005ff6c7819 */ /* 0x000fe20000011602 */
[----:B------:R-:W-:Y:S01]  /*66f0*/  UMOV UR4, 0xffffffff ;  /* 0xffffffff00047882 */ /* 0x000fe20000000000 */
[----:B------:R-:W-:Y:S02]  /*6700*/  LOP3.LUT R58, R76, 0x600010, R75, 0xc8, !PT ;  /* 0x006000104c3a7812 */ /* 0x000fe400078ec84b */
[----:B------:R-:W-:Y:S02]  /*6710*/  LOP3.LUT R108, R108, 0x3, RZ, 0xc0, !PT ;  /* 0x000000036c6c7812 */ /* 0x000fe400078ec0ff */
[C---:B------:R-:W-:Y:S02]  /*6720*/  LOP3.LUT R77, R58.reuse, 0xc0, RZ, 0xfc, !PT ;  /* 0x000000c03a4d7812 */ /* 0x040fe400078efcff */
[C---:B------:R-:W-:Y:S02]  /*6730*/  LOP3.LUT R34, R58.reuse, 0xe0, RZ, 0xfc, !PT ;  /* 0x000000e03a227812 */ /* 0x040fe400078efcff */
[----:B------:R-:W-:Y:S02]  /*6740*/  LOP3.LUT R36, R58, 0x100, RZ, 0xfc, !PT ;  /* 0x000001003a247812 */ /* 0x000fe400078efcff */
[----:B------:R-:W-:Y:S01]  /*6750*/  SEL R13, RZ, 0x1, P0 ;  /* 0x00000001ff0d7807 */ /* 0x000fe20000000000 */
[----:B------:R-:W-:Y:S06]  /*6760*/  BRA.DIV UR4, `(.L_x_158) ;  /* 0x0000009a04fc7947 */ /* 0x000fec000b800000 */
[----:B------:R2:W3:Y:S02]  /*6770*/  SHFL.IDX PT, R14, R13, RZ, 0x1f ;  /* 0x00001fff0d0e7589 */ /* 0x0004e400000e0000 */
.L_x_292:
[----:B---3--:R-:W-:Y:S11]  /*6780*/  ISETP.NE.AND P0, PT, R14, RZ, PT ;  /* 0x000000ff0e00720c */ /* 0x008ff60003f05270 */
[----:B------:R-:W-:Y:S02]  /*6790*/  @!UPT UIADD3 URZ, UPT, UPT, URZ, URZ, URZ ;  /* 0x000000fffffff290 */ /* 0x000fe4000fffe0ff */
[----:B------:R-:W-:Y:S05]  /*67a0*/  @!P0 BRA `(.L_x_159) ;  /* 0x0000002c00b88947 */ /* 0x000fea0003800000 */
[----:B------:R-:W-:Y:S01]  /*67b0*/  LOP3.LUT R90, R75, 0x10, RZ, 0xc0, !PT ;  /* 0x000000104b5a7812 */ /* 0x000fe200078ec0ff */
[----:B------:R-:W-:Y:S05]  /*67c0*/  WARPSYNC.ALL ;  /* 0x0000000000007948 */ /* 0x000fea0003800000 */
[----:B------:R-:W-:Y:S01]  /*67d0*/  R2UR UR4, R77 ;  /* 0x000000004d0472ca */ /* 0x000fe200000e0000 */
[----:B------:R-:W-:Y:S01]  /*67e0*/  IMAD R90, R74, 0x80, R90 ;  /* 0x000000804a5a7824 */ /* 0x000fe200078e025a */
[----:B-1----:R-:W-:Y:S02]  /*67f0*/  LOP3.LUT R0, R2, 0x7f, RZ, 0xc0, !PT ;  /* 0x0000007f02007812 */ /* 0x002fe400078ec0ff */
[----:B------:R-:W-:Y:S01]  /*6800*/  R2UR UR6, R34 ;  /* 0x00000000220672ca */ /* 0x000fe200000e0000 */
[----:B------:R-:W-:Y:S01]  /*6810*/  VIADD R3, R90, 0x2 ;  /* 0x000000025a037836 */ /* 0x000fe20000000000 */
[----:B------:R-:W-:Y:S01]  /*6820*/  LOP3.LUT R58, R58, 0x120, RZ, 0xfc, !PT ;  /* 0x000001203a3a7812 */ /* 0x000fe200078efcff */
[----:B------:R-:W-:Y:S01]  /*6830*/  IMAD R91, R91, 0x80, R0 ;  /* 0x000000805b5b7824 */ /* 0x000fe200078e0200 */
[----:B------:R-:W-:Y:S01]  /*6840*/  R2UR UR5, R36 ;  /* 0x00000000240572ca */ /* 0x000fe200000e0000 */
[C---:B------:R-:W-:Y:S02]  /*6850*/  VIADD R0, R90.reuse, 0x1 ;  /* 0x000000015a007836 */ /* 0x040fe40000000000 */
[----:B------:R-:W-:Y:S01]  /*6860*/  VIADD R20, R90, 0x3 ;  /* 0x000000035a147836 */ /* 0x000fe20000000000 */
[-C--:B------:R-:W-:Y:S01]  /*6870*/  ISETP.GE.U32.AND P1, PT, R3, R91.reuse, PT ;  /* 0x0000005b0300720c */ /* 0x080fe20003f26070 */
[----:B--2---:R-:W1:Y:S01]  /*6880*/  LDTM.x16 R4, tmem[UR4] ;  /* 0x00000004000479ee */ /* 0x004e620008240000 */
[-C--:B------:R-:W-:Y:S01]  /*6890*/  ISETP.GE.U32.AND P2, PT, R0, R91.reuse, PT ;  /* 0x0000005b0000720c */ /* 0x080fe20003f46070 */
[C---:B------:R-:W-:Y:S01]  /*68a0*/  VIADD R0, R90.reuse, 0x4 ;  /* 0x000000045a007836 */ /* 0x040fe20000000000 */
[CC--:B------:R-:W-:Y:S01]  /*68b0*/  ISETP.GE.U32.AND P3, PT, R90.reuse, R91.reuse, PT ;  /* 0x0000005b5a00720c */ /* 0x0c0fe20003f66070 */
[----:B------:R-:W-:Y:S01]  /*68c0*/  VIADD R3, R90, 0x5 ;  /* 0x000000055a037836 */ /* 0x000fe20000000000 */
[-C--:B------:R-:W-:Y:S02]  /*68d0*/  ISETP.GE.U32.AND P6, PT, R20, R91.reuse, PT ;  /* 0x0000005b1400720c */ /* 0x080fe40003fc6070 */
[-C--:B------:R-:W-:Y:S01]  /*68e0*/  ISETP.GE.U32.AND P5, PT, R0, R91.reuse, PT ;  /* 0x0000005b0000720c */ /* 0x080fe20003fa6070 */
[C---:B------:R-:W-:Y:S01]  /*68f0*/  VIADD R0, R90.reuse, 0x6 ;  /* 0x000000065a007836 */ /* 0x040fe20000000000 */
[-C--:B------:R-:W-:Y:S01]  /*6900*/  ISETP.GE.U32.AND P4, PT, R3, R91.reuse, PT ;  /* 0x0000005b0300720c */ /* 0x080fe20003f86070 */
[----:B------:R-:W-:Y:S01]  /*6910*/  VIADD R3, R90, 0x7 ;  /* 0x000000075a037836 */ /* 0x000fe20000000000 */
[----:B------:R-:W-:Y:S01]  /*6920*/  R2UR UR4, R58 ;  /* 0x000000003a0472ca */ /* 0x000fe200000e0000 */
[----:B------:R-:W2:Y:S01]  /*6930*/  LDTM.x16 R20, tmem[UR6] ;  /* 0x00000006001479ee */ /* 0x000ea20008240000 */
[-C--:B------:R-:W-:Y:S01]  /*6940*/  ISETP.GE.U32.AND P0, PT, R0, R91.reuse, PT ;  /* 0x0000005b0000720c */ /* 0x080fe20003f06070 */
[----:B------:R-:W-:Y:S01]  /*6950*/  VIADD R0, R90, 0x8 ;  /* 0x000000085a007836 */ /* 0x000fe20000000000 */
[----:B-1----:R-:W-:Y:S01]  /*6960*/  SEL R67, R4, 0xff800000, P3 ;  /* 0xff80000004437807 */ /* 0x002fe20001800000 */
[C---:B------:R-:W-:Y:S01]  /*6970*/  VIADD R4, R90.reuse, 0x9 ;  /* 0x000000095a047836 */ /* 0x040fe20000000000 */
[-C--:B------:R-:W-:Y:S02]  /*6980*/  ISETP.GE.U32.AND P3, PT, R3, R91.reuse, PT ;  /* 0x0000005b0300720c */ /* 0x080fe40003f66070 */
[----:B------:R-:W-:Y:S01]  /*6990*/  SEL R3, R5, 0xff800000, P2 ;  /* 0xff80000005037807 */ /* 0x000fe20001000000 */
[----:B------:R-:W-:Y:S01]  /*69a0*/  VIADD R5, R90, 0x4a ;  /* 0x0000004a5a057836 */ /* 0x000fe20000000000 */
[-C--:B------:R-:W-:Y:S01]  /*69b0*/  ISETP.GE.U32.AND P2, PT, R0, R91.reuse, PT ;  /* 0x0000005b0000720c */ /* 0x080fe20003f46070 */
[----:B------:R-:W-:Y:S01]  /*69c0*/  VIADD R0, R90, 0xa ;  /* 0x0000000a5a007836 */ /* 0x000fe20000000000 */
[----:B------:R-:W-:Y:S02]  /*69d0*/  SEL R85, R7, 0xff800000, P6 ;  /* 0xff80000007557807 */ /* 0x000fe40003000000 */
[----:B------:R-:W-:Y:S02]  /*69e0*/  SEL R98, R9, 0xff800000, P4 ;  /* 0xff80000009627807 */ /* 0x000fe40002000000 */
[-C--:B------:R-:W-:Y:S01]  /*69f0*/  ISETP.GE.U32.AND P6, PT, R0, R91.reuse, PT ;  /* 0x0000005b0000720c */ /* 0x080fe20003fc6070 */
[----:B------:R-:W-:Y:S01]  /*6a00*/  VIADD R0, R90, 0xc ;  /* 0x0000000c5a007836 */ /* 0x000fe20000000000 */
[----:B------:R-:W-:Y:S02]  /*6a10*/  SEL R86, R6, 0xff800000, P1 ;  /* 0xff80000006567807 */ /* 0x000fe40000800000 */
[-C--:B------:R-:W-:Y:S01]  /*6a20*/  ISETP.GE.U32.AND P1, PT, R4, R91.reuse, PT ;  /* 0x0000005b0400720c */ /* 0x080fe20003f26070 */
[----:B------:R-:W-:Y:S01]  /*6a30*/  VIADD R4, R90, 0xb ;  /* 0x0000000b5a047836 */ /* 0x000fe20000000000 */
[-C--:B------:R-:W-:Y:S01]  /*6a40*/  ISETP.GE.U32.AND P4, PT, R0, R91.reuse, PT ;  /* 0x0000005b0000720c */ /* 0x080fe20003f86070 */
[----:B------:R-:W-:Y:S01]  /*6a50*/  VIADD R0, R90, 0xe ;  /* 0x0000000e5a007836 */ /* 0x000fe20000000000 */
[----:B------:R-:W-:Y:S02]  /*6a60*/  SEL R96, R11, 0xff800000, P3 ;  /* 0xff8000000b607807 */ /* 0x000fe40001800000 */
        /* <DEDUP_REMOVED lines=29> */
[----:B--2---:R-:W-:Y:S02]  /*6c40*/  SEL R54, R21, 0xff800000, P6 ;  /* 0xff80000015367807 */ /* 0x004fe40003000000 */
        /* <DEDUP_REMOVED lines=24> */
[----:B------:R-:W1:Y:S01]  /*6dd0*/  LDTM.x16 R12, tmem[UR5] ;  /* 0x00000005000c79ee */ /* 0x000e620008240000 */
        /* <DEDUP_REMOVED lines=11> */
[----:B------:R-:W-:Y:S01]  /*6e90*/  SEL R36, R32, 0xff800000, P3 ;  /* 0xff80000020247807 */ /* 0x000fe20001800000 */
[----:B------:R-:W-:Y:S01]  /*6ea0*/  VIADD R32, R90, 0x60 ;  /* 0x000000605a207836 */ /* 0x000fe20000000000 */
[----:B------:R-:W-:Y:S02]  /*6eb0*/  SEL R44, R31, 0xff800000, P0 ;  /* 0xff8000001f2c7807 */ /* 0x000fe40000000000 */
[-C--:B------:R-:W-:Y:S01]  /*6ec0*/  ISETP.GE.U32.AND P3, PT, R0, R91.reuse, PT ;  /* 0x0000005b0000720c */ /* 0x080fe20003f66070 */
[----:B------:R-:W-:Y:S01]  /*6ed0*/  VIADD R0, R90, 0x45 ;  /* 0x000000455a007836 */ /* 0x000fe20000000000 */
[-C--:B------:R-:W-:Y:S01]  /*6ee0*/  ISETP.GE.U32.AND P0, PT, R4, R91.reuse, PT ;  /* 0x0000005b0400720c */ /* 0x080fe20003f06070 */
[----:B------:R-:W-:Y:S01]  /*6ef0*/  VIADD R4, R90, 0x44 ;  /* 0x000000445a047836 */ /* 0x000fe20000000000 */
[----:B------:R-:W-:Y:S02]  /*6f00*/  SEL R38, R34, 0xff800000, P1 ;  /* 0xff80000022267807 */ /* 0x000fe40000800000 */
[-C--:B------:R-:W-:Y:S01]  /*6f10*/  ISETP.GE.U32.AND P1, PT, R0, R91.reuse, PT ;  /* 0x0000005b0000720c */ /* 0x080fe20003f26070 */
[C---:B------:R-:W-:Y:S01]  /*6f20*/  VIADD R0, R90.reuse, 0x47 ;  /* 0x000000475a007836 */ /* 0x040fe20000000000 */
[----:B------:R-:W-:Y:S01]  /*6f30*/  SEL R37, R33, 0xff800000, P2 ;  /* 0xff80000021257807 */ /* 0x000fe20001000000 */
[----:B------:R-:W-:Y:S01]  /*6f40*/  VIADD R33, R90, 0x4f ;  /* 0x0000004f5a217836 */ /* 0x000fe20000000000 */
[-C--:B------:R-:W-:Y:S01]  /*6f50*/  ISETP.GE.U32.AND P2, PT, R4, R91.reuse, PT ;  /* 0x0000005b0400720c */ /* 0x080fe20003f46070 */
[----:B------:R-:W-:Y:S01]  /*6f60*/  VIADD R4, R90, 0x46 ;  /* 0x000000465a047836 */ /* 0x000fe20000000000 */
[----:B-1----:R-:W-:Y:S02]  /*6f70*/  SEL R40, R12, 0xff800000, P5 ;  /* 0xff8000000c287807 */ /* 0x002fe40002800000 */
[-C--:B------:R-:W-:Y:S01]  /*6f80*/  ISETP.GE.U32.AND P5, PT, R0, R91.reuse, PT ;  /* 0x0000005b0000720c */ /* 0x080fe20003fa6070 */
[----:B------:R-:W-:Y:S01]  /*6f90*/  VIADD R0, R90, 0x49 ;  /* 0x000000495a007836 */ /* 0x000fe20000000000 */
[----:B------:R-:W-:Y:S02]  /*6fa0*/  SEL R39, R35, 0xff800000, P6 ;  /* 0xff80000023277807 */ /* 0x000fe40003000000 */
[-C--:B------:R-:W-:Y:S01]  /*6fb0*/  ISETP.GE.U32.AND P6, PT, R4, R91.reuse, PT ;  /* 0x0000005b0400720c */ /* 0x080fe20003fc6070 */
[----:B------:R-:W-:Y:S01]  /*6fc0*/  VIADD R4, R90, 0x48 ;  /* 0x000000485a047836 */ /* 0x000fe20000000000 */
[----:B------:R-:W-:Y:S02]  /*6fd0*/  SEL R42, R14, 0xff800000, P0 ;  /* 0xff8000000e2a7807 */ /* 0x000fe40000000000 */
[----:B------:R-:W-:Y:S02]  /*6fe0*/  SEL R41, R13, 0xff800000, P4 ;  /* 0xff8000000d297807 */ /* 0x000fe40002000000 */
[-C--:B------:R-:W-:Y:S02]  /*6ff0*/  ISETP.GE.U32.AND P0, PT, R0, R91.reuse, PT ;  /* 0x0000005b0000720c */ /* 0x080fe40003f06070 */
[-C--:B------:R-:W-:Y:S01]  /*7000*/  ISETP.GE.U32.AND P4, PT, R4, R91.reuse, PT ;  /* 0x0000005b0400720c */ /* 0x080fe20003f86070 */
[----:B------:R-:W-:Y:S01]  /*7010*/  VIADD R4, R90, 0x4b ;  /* 0x0000004b5a047836 */ /* 0x000fe20000000000 */
[----:B------:R-:W-:Y:S02]  /*7020*/  SHF.R.U32.HI R0, RZ, 0x1, R2 ;  /* 0x00000001ff007819 */ /* 0x000fe40000011602 */
[----:B------:R-:W-:Y:S02]  /*7030*/  SEL R66, R16, 0xff800000, P2 ;  /* 0xff80000010427807 */ /* 0x000fe40001000000 */
[----:B------:R-:W-:Y:S02]  /*7040*/  LOP3.LUT R0, R0, 0x40, RZ, 0xc0, !PT ;  /* 0x0000004000007812 */ /* 0x000fe400078ec0ff */
[-C--:B------:R-:W-:Y:S01]  /*7050*/  ISETP.GE.U32.AND P2, PT, R4, R91.reuse, PT ;  /* 0x0000005b0400720c */ /* 0x080fe20003f46070 */
[----:B------:R-:W-:Y:S01]  /*7060*/  VIADD R4, R90, 0x4c ;  /* 0x0000004c5a047836 */ /* 0x000fe20000000000 */
[----:B------:R-:W-:Y:S01]  /*7070*/  SEL R43, R15, 0xff800000, P3 ;  /* 0xff8000000f2b7807 */ /* 0x000fe20001800000 */
[----:B------:R-:W-:Y:S01]  /*7080*/  IMAD.IADD R0, R56, 0x1, R0 ;  /* 0x0000000138007824 */ /* 0x000fe200078e0200 */
[----:B------:R-:W-:Y:S02]  /*7090*/  SEL R84, R17, 0xff800000, P1 ;  /* 0xff80000011547807 */ /* 0x000fe40000800000 */
[-C--:B------:R-:W-:Y:S01]  /*70a0*/  ISETP.GE.U32.AND P3, PT, R5, R91.reuse, PT ;  /* 0x0000005b0500720c */ /* 0x080fe20003f66070 */
[----:B------:R-:W-:Y:S01]  /*70b0*/  VIADD R5, R90, 0x4d ;  /* 0x0000004d5a057836 */ /* 0x000fe20000000000 */
[-C--:B------:R-:W-:Y:S01]  /*70c0*/  ISETP.GE.U32.AND P1, PT, R4, R91.reuse, PT ;  /* 0x0000005b0400720c */ /* 0x080fe20003f26070 */
[----:B------:R-:W-:Y:S01]  /*70d0*/  VIADD R4, R90, 0x4e ;  /* 0x0000004e5a047836 */ /* 0x000fe20000000000 */
[----:B------:R-:W1:Y:S01]  /*70e0*/  LDS.128 R28, [R0+0x1a000] ;  /* 0x01a00000001c7984 */ /* 0x000e620000000c00 */
[----:B------:R-:W-:Y:S02]  /*70f0*/  SEL R83, R18, 0xff800000, P6 ;  /* 0xff80000012537807 */ /* 0x000fe40003000000 */
[----:B------:R-:W-:Y:S02]  /*7100*/  SEL R82, R19, 0xff800000, P5 ;  /* 0xff80000013527807 */ /* 0x000fe40002800000 */
[-C--:B------:R-:W-:Y:S02]  /*7110*/  ISETP.GE.U32.AND P6, PT, R5, R91.reuse, PT ;  /* 0x0000005b0500720c */ /* 0x080fe40003fc6070 */
[-C--:B------:R-:W-:Y:S02]  /*7120*/  ISETP.GE.U32.AND P5, PT, R4, R91.reuse, PT ;  /* 0x0000005b0400720c */ /* 0x080fe40003fa6070 */
[----:B------:R-:W2:Y:S01]  /*7130*/  LDTM.x16 R4, tmem[UR4] ;  /* 0x00000004000479ee */ /* 0x000ea20008240000 */
[----:B------:R-:W-:Y:S02]  /*7140*/  SEL R81, R20, 0xff800000, P4 ;  /* 0xff80000014517807 */ /* 0x000fe40002000000 */
[----:B------:R-:W3:Y:S01]  /*7150*/  LDC R20, c[0x0][0x448] ;  /* 0x00011200ff147b82 */ /* 0x000ee20000000800 */
[----:B------:R-:W-:Y:S01]  /*7160*/  SEL R80, R21, 0xff800000, P0 ;  /* 0xff80000015507807 */ /* 0x000fe20000000000 */
[----:B------:R-:W-:Y:S01]  /*7170*/  VIADD R21, R90, 0x62 ;  /* 0x000000625a157836 */ /* 0x000fe20000000000 */
[-C--:B------:R-:W-:Y:S01]  /*7180*/  ISETP.GE.U32.AND P0, PT, R32, R91.reuse, PT ;  /* 0x0000005b2000720c */ /* 0x080fe20003f06070 */
[----:B------:R-:W-:Y:S01]  /*7190*/  VIADD R32, R90, 0x61 ;  /* 0x000000615a207836 */ /* 0x000fe20000000000 */
[----:B------:R-:W-:Y:S01]  /*71a0*/  SEL R79, R22, 0xff800000, P3 ;  /* 0xff800000164f7807 */ /* 0x000fe20001800000 */
[----:B------:R-:W-:Y:S01]  /*71b0*/  VIADD R22, R90, 0x63 ;  /* 0x000000635a167836 */ /* 0x000fe20000000000 */
[----:B------:R-:W-:Y:S02]  /*71c0*/  SEL R78, R23, 0xff800000, P2 ;  /* 0xff800000174e7807 */ /* 0x000fe40001000000 */
[-C--:B------:R-:W-:Y:S02]  /*71d0*/  ISETP.GE.U32.AND P3, PT, R32, R91.reuse, PT ;  /* 0x0000005b2000720c */ /* 0x080fe40003f66070 */
[-C--:B------:R-:W-:Y:S01]  /*71e0*/  ISETP.GE.U32.AND P2, PT, R21, R91.reuse, PT ;  /* 0x0000005b1500720c */ /* 0x080fe20003f46070 */
[----:B------:R-:W-:Y:S01]  /*71f0*/  VIADD R21, R90, 0x64 ;  /* 0x000000645a157836 */ /* 0x000fe20000000000 */
[----:B------:R-:W-:Y:S02]  /*7200*/  SEL R73, R24, 0xff800000, P1 ;  /* 0xff80000018497807 */ /* 0x000fe40000800000 */
[-C--:B------:R-:W-:Y:S01]  /*7210*/  ISETP.GE.U32.AND P1, PT, R22, R91.reuse, PT ;  /* 0x0000005b1600720c */ /* 0x080fe20003f26070 */
[C---:B------:R-:W-:Y:S01]  /*7220*/  VIADD R22, R90.reuse, 0x65 ;  /* 0x000000655a167836 */ /* 0x040fe20000000000 */
[----:B------:R-:W-:Y:S02]  /*7230*/  SEL R72, R25, 0xff800000, P6 ;  /* 0xff80000019487807 */ /* 0x000fe40003000000 */
[----:B------:R-:W-:Y:S01]  /*7240*/  ISETP.GE.U32.AND P6, PT, R21, R91, PT ;  /* 0x0000005b1500720c */ /* 0x000fe20003fc6070 */
[----:B------:R-:W-:Y:S01]  /*7250*/  VIADD R21, R90, 0x66 ;  /* 0x000000665a157836 */ /* 0x000fe20000000000 */
[----:B--2---:R-:W-:Y:S02]  /*7260*/  SEL R69, R4, 0xff800000, P0 ;  /* 0xff80000004457807 */ /* 0x004fe40000000000 */
[----:B------:R-:W-:Y:S02]  /*7270*/  ISETP.GE.U32.AND P0, PT, R91, UR36, PT ;  /* 0x000000245b007c0c */ /* 0x000fe4000bf06070 */
[----:B------:R-:W-:Y:S02]  /*7280*/  SEL R68, R5, 0xff800000, P3 ;  /* 0xff80000005447807 */ /* 0x000fe40001800000 */
[----:B------:R-:W-:Y:S02]  /*7290*/  SEL R4, R67, 0xff800000, !P0 ;  /* 0xff80000043047807 */ /* 0x000fe40004000000 */
[----:B------:R-:W-:Y:S01]  /*72a0*/  SEL R5, R3, 0xff800000, !P0 ;  /* 0xff80000003057807 */ /* 0x000fe20004000000 */
[----:B---3--:R-:W-:Y:S01]  /*72b0*/  FMUL R3, R20, 1.4426950216293334961 ;  /* 0x3fb8aa3b14037820 */ /* 0x008fe20000400000 */
[----:B------:R-:W-:Y:S01]  /*72c0*/  SEL R67, R6, 0xff800000, P2 ;  /* 0xff80000006437807 */ /* 0x000fe20001000000 */
[----:B------:R-:W-:Y:S01]  /*72d0*/  VIADD R20, R90, 0x69 ;  /* 0x000000695a147836 */ /* 0x000fe20000000000 */
[----:B------:R-:W-:Y:S01]  /*72e0*/  SEL R89, R7, 0xff800000, P1 ;  /* 0xff80000007597807 */ /* 0x000fe20000800000 */
[----:B-1----:R-:W-:Y:S01]  /*72f0*/  FFMA2 R28, R3.F32, R4.F32x2.HI_LO, R28.F32x2.HI_LO ;  /* 0x00000004031c7249 */ /* 0x002fe2000004001c */
[----:B------:R-:W-:Y:S01]  /*7300*/  SEL R88, R8, 0xff800000, P6 ;  /* 0xff80000008587807 */ /* 0x000fe20003000000 */
[----:B------:R-:W1:Y:S01]  /*7310*/  LDS.128 R4, [R0+0x1a010] ;  /* 0x01a0100000047984 */ /* 0x000e620000000c00 */
[-C--:B------:R-:W-:Y:S01]  /*7320*/  ISETP.GE.U32.AND P1, PT, R20, R91.reuse, PT ;  /* 0x0000005b1400720c */ /* 0x080fe20003f26070 */
[----:B------:R-:W-:Y:S01]  /*7330*/  VIADD R20, R90, 0x6a ;  /* 0x0000006a5a147836 */ /* 0x000fe20000000000 */
[----:B------:R-:W-:Y:S02]  /*7340*/  SEL R24, R55, 0xff800000, !P0 ;  /* 0xff80000037187807 */ /* 0x000fe40004000000 */
[----:B------:R-:W-:Y:S02]  /*7350*/  SEL R92, R13, 0xff800000, P1 ;  /* 0xff8000000d5c7807 */ /* 0x000fe40000800000 */
[----:B------:R-:W-:Y:S02]  /*7360*/  SEL R25, R54, 0xff800000, !P0 ;  /* 0xff80000036197807 */ /* 0x000fe40004000000 */
[----:B------:R-:W-:Y:S02]  /*7370*/  SEL R32, R47, 0xff800000, !P0 ;  /* 0xff8000002f207807 */ /* 0x000fe40004000000 */
[-C--:B------:R-:W-:Y:S02]  /*7380*/  ISETP.GE.U32.AND P4, PT, R33, R91.reuse, PT ;  /* 0x0000005b2100720c */ /* 0x080fe40003f86070 */
[----:B------:R-:W-:Y:S02]  /*7390*/  SEL R71, R26, 0xff800000, P5 ;  /* 0xff8000001a477807 */ /* 0x000fe40002800000 */
[----:B------:R-:W-:Y:S02]  /*73a0*/  SEL R26, R53, 0xff800000, !P0 ;  /* 0xff800000351a7807 */ /* 0x000fe40004000000 */
[----:B------:R-:W-:Y:S02]  /*73b0*/  SEL R70, R27, 0xff800000, P4 ;  /* 0xff8000001b467807 */ /* 0x000fe40002000000 */
[----:B------:R-:W-:Y:S02]  /*73c0*/  SEL R27, R52, 0xff800000, !P0 ;  /* 0xff800000341b7807 */ /* 0x000fe40004000000 */
[-C--:B------:R-:W-:Y:S01]  /*73d0*/  ISETP.GE.U32.AND P4, PT, R21, R91.reuse, PT ;  /* 0x0000005b1500720c */ /* 0x080fe20003f86070 */
[----:B------:R-:W-:Y:S01]  /*73e0*/  VIADD R21, R90, 0x67 ;  /* 0x000000675a157836 */ /* 0x000fe20000000000 */
[-C--:B------:R-:W-:Y:S02]  /*73f0*/  ISETP.GE.U32.AND P5, PT, R22, R91.reuse, PT ;  /* 0x0000005b1600720c */ /* 0x080fe40003fa6070 */
[----:B------:R-:W-:Y:S02]  /*7400*/  SEL R22, R59, 0xff800000, !P0 ;  /* 0xff8000003b167807 */ /* 0x000fe40004000000 */
[----:B------:R-:W-:Y:S02]  /*7410*/  SEL R59, R68, 0xff800000, !P0 ;  /* 0xff800000443b7807 */ /* 0x000fe40004000000 */
[-C--:B------:R-:W-:Y:S01]  /*7420*/  ISETP.GE.U32.AND P3, PT, R21, R91.reuse, PT ;  /* 0x0000005b1500720c */ /* 0x080fe20003f66070 */
[----:B------:R-:W-:Y:S01]  /*7430*/  VIADD R21, R90, 0x68 ;  /* 0x000000685a157836 */ /* 0x000fe20000000000 */
[----:B------:R-:W-:Y:S02]  /*7440*/  SEL R87, R9, 0xff800000, P5 ;  /* 0xff80000009577807 */ /* 0x000fe40002800000 */
[-C--:B------:R-:W-:Y:S01]  /*7450*/  ISETP.GE.U32.AND P5, PT, R20, R91.reuse, PT ;  /* 0x0000005b1400720c */ /* 0x080fe20003fa6070 */
[----:B------:R-:W-:Y:S01]  /*7460*/  VIADD R20, R90, 0x6b ;  /* 0x0000006b5a147836 */ /* 0x000fe20000000000 */
[----:B------:R-:W-:Y:S02]  /*7470*/  ISETP.GE.U32.AND P2, PT, R21, R91, PT ;  /* 0x0000005b1500720c */ /* 0x000fe40003f46070 */
[----:B------:R-:W-:Y:S02]  /*7480*/  SEL R95, R14, 0xff800000, P5 ;  /* 0xff8000000e5f7807 */ /* 0x000fe40002800000 */
[----:B------:R-:W-:Y:S02]  /*7490*/  SEL R93, R12, 0xff800000, P2 ;  /* 0xff8000000c5d7807 */ /* 0x000fe40001000000 */
[----:B------:R-:W-:Y:S02]  /*74a0*/  SEL R21, R60, 0xff800000, !P0 ;  /* 0xff8000003c157807 */ /* 0x000fe40004000000 */
[----:B------:R-:W-:Y:S02]  /*74b0*/  SEL R68, R95, 0xff800000, !P0 ;  /* 0xff8000005f447807 */ /* 0x000fe40004000000 */
[----:B------:R-:W-:Y:S02]  /*74c0*/  SEL R8, R86, 0xff800000, !P0 ;  /* 0xff80000056087807 */ /* 0x000fe40004000000 */
[----:B------:R-:W-:Y:S02]  /*74d0*/  SEL R86, R10, 0xff800000, P4 ;  /* 0xff8000000a567807 */ /* 0x000fe40002000000 */
[----:B------:R-:W-:Y:S02]  /*74e0*/  SEL R10, R97, 0xff800000, !P0 ;  /* 0xff800000610a7807 */ /* 0x000fe40004000000 */
[----:B------:R-:W-:Y:S02]  /*74f0*/  SEL R9, R85, 0xff800000, !P0 ;  /* 0xff80000055097807 */ /* 0x000fe40004000000 */
[----:B------:R-:W-:Y:S02]  /*7500*/  SEL R85, R11, 0xff800000, P3 ;  /* 0xff8000000b557807 */ /* 0x000fe40001800000 */
[----:B------:R-:W-:Y:S01]  /*7510*/  SEL R11, R96, 0xff800000, !P0 ;  /* 0xff800000600b7807 */ /* 0x000fe20004000000 */
[----:B------:R-:W-:Y:S01]  /*7520*/  FFMA2 R30, R3.F32, R8.F32x2.HI_LO, R30.F32x2.HI_LO ;  /* 0x00000008031e7249 */ /* 0x000fe2000004001e */
[-C--:B------:R-:W-:Y:S01]  /*7530*/  ISETP.GE.U32.AND P3, PT, R20, R91.reuse, PT ;  /* 0x0000005b1400720c */ /* 0x080fe20003f66070 */
[C---:B------:R-:W-:Y:S01]  /*7540*/  VIADD R9, R90.reuse, 0x6c ;  /* 0x0000006c5a097836 */ /* 0x040fe20000000000 */
[----:B------:R-:W-:Y:S01]  /*7550*/  SEL R20, R61, 0xff800000, !P0 ;  /* 0xff8000003d147807 */ /* 0x000fe20004000000 */
[----:B------:R-:W-:Y:S01]  /*7560*/  VIADD R8, R90, 0x6d ;  /* 0x0000006d5a087836 */ /* 0x000fe20000000000 */
[----:B------:R-:W-:Y:S02]  /*7570*/  SEL R94, R15, 0xff800000, P3 ;  /* 0xff8000000f5e7807 */ /* 0x000fe40001800000 */
[----:B------:R-:W-:Y:S01]  /*7580*/  LDS.128 R12, [R0+0x1a030] ;  /* 0x01a03000000c7984 */ /* 0x000fe20000000c00 */
[----:B------:R-:W-:Y:S02]  /*7590*/  SEL R61, R89, 0xff800000, !P0 ;  /* 0xff800000593d7807 */ /* 0x000fe40004000000 */
[----:B------:R-:W-:Y:S02]  /*75a0*/  FSETP.GEU.AND P2, PT, R30, -126, PT ;  /* 0xc2fc00001e00780b */ /* 0x000fe40003f4e000 */
[-C--:B------:R-:W-:Y:S01]  /*75b0*/  ISETP.GE.U32.AND P1, PT, R9, R91.reuse, PT ;  /* 0x0000005b0900720c */ /* 0x080fe20003f26070 */
[----:B------:R-:W-:Y:S01]  /*75c0*/  VIADD R9, R90, 0x6f ;  /* 0x0000006f5a097836 */ /* 0x000fe20000000000 */
[----:B------:R-:W-:Y:S02]  /*75d0*/  P2R R109, PR, RZ, 0x4 ;  /* 0x00000004ff6d7803 */ /* 0x000fe40000000000 */
[----:B------:R-:W-:Y:S02]  /*75e0*/  SEL R100, R16, 0xff800000, P1 ;  /* 0xff80000010647807 */ /* 0x000fe40000800000 */
[----:B------:R-:W-:Y:S02]  /*75f0*/  ISETP.NE.AND P5, PT, R109, RZ, PT ;  /* 0x000000ff6d00720c */ /* 0x000fe40003fa5270 */
[----:B------:R-:W-:Y:S02]  /*7600*/  SEL R16, R65, 0xff800000, !P0 ;  /* 0xff80000041107807 */ /* 0x000fe40004000000 */
[-C--:B------:R-:W-:Y:S01]  /*7610*/  ISETP.GE.U32.AND P2, PT, R8, R91.reuse, PT ;  /* 0x0000005b0800720c */ /* 0x080fe20003f46070 */
[----:B------:R-:W-:Y:S01]  /*7620*/  VIADD R8, R90, 0x6e ;  /* 0x0000006e5a087836 */ /* 0x000fe20000000000 */
[----:B------:R-:W-:Y:S02]  /*7630*/  FSETP.GEU.AND P6, PT, R28, -126, PT ;  /* 0xc2fc00001c00780b */ /* 0x000fe40003fce000 */
[----:B------:R-:W-:Y:S02]  /*7640*/  SEL R90, R17, 0xff800000, P2 ;  /* 0xff800000115a7807 */ /* 0x000fe40001000000 */
[-C--:B------:R-:W-:Y:S02]  /*7650*/  ISETP.GE.U32.AND P1, PT, R8, R91.reuse, PT ;  /* 0x0000005b0800720c */ /* 0x080fe40003f26070 */
[----:B------:R-:W-:Y:S01]  /*7660*/  SEL R8, R99, 0xff800000, !P0 ;  /* 0xff80000063087807 */ /* 0x000fe20004000000 */
[----:B------:R-:W-:Y:S01]  /*7670*/  @!P5 FMUL R30, R30, 0.5 ;  /* 0x3f0000001e1ed820 */ /* 0x000fe20000400000 */
[----:B------:R-:W-:Y:S02]  /*7680*/  ISETP.GE.U32.AND P2, PT, R9, R91, PT ;  /* 0x0000005b0900720c */ /* 0x000fe40003f46070 */
[----:B------:R-:W-:Y:S01]  /*7690*/  SEL R9, R98, 0xff800000, !P0 ;  /* 0xff80000062097807 */ /* 0x000fe20004000000 */
[----:B------:R2:W-:Y:S01]  /*76a0*/  MUFU.EX2 R112, R30 ;  /* 0x0000001e00707308 */ /* 0x0005e20000000800 */
[----:B------:R-:W-:Y:S01]  /*76b0*/  SEL R96, R18, 0xff800000, P1 ;  /* 0xff80000012607807 */ /* 0x000fe20000800000 */
[----:B------:R-:W-:Y:S01]  /*76c0*/  @!P6 FMUL R28, R28, 0.5 ;  /* 0x3f0000001c1ce820 */ /* 0x000fe20000400000 */
[----:B------:R-:W-:Y:S01]  /*76d0*/  SEL R91, R19, 0xff800000, P2 ;  /* 0xff800000135b7807 */ /* 0x000fe20001000000 */
[C---:B-1----:R-:W-:Y:S01]  /*76e0*/  FFMA2 R4, R3.reuse.F32, R8.F32x2.HI_LO, R4.F32x2.HI_LO ;  /* 0x0000000803047249 */ /* 0x042fe20000040004 */
[----:B------:R-:W-:Y:S01]  /*76f0*/  SEL R17, R64, 0xff800000, !P0 ;  /* 0xff80000040117807 */ /* 0x000fe20004000000 */
[----:B------:R-:W-:Y:S01]  /*7700*/  FFMA2 R6, R3.F32, R10.F32x2.HI_LO, R6.F32x2.HI_LO ;  /* 0x0000000a03067249 */ /* 0x000fe20000040006 */
[----:B------:R-:W-:Y:S03]  /*7710*/  SEL R18, R63, 0xff800000, !P0 ;  /* 0xff8000003f127807 */ /* 0x000fe60004000000 */
[----:B------:R1:W3:Y:S01]  /*7720*/  MUFU.EX2 R110, R28 ;  /* 0x0000001c006e7308 */ /* 0x0002e20000000800 */
[----:B------:R-:W4:Y:S01]  /*7730*/  LDS.128 R8, [R0+0x1a020] ;  /* 0x01a0200000087984 */ /* 0x000f220000000c00 */
[----:B------:R-:W-:Y:S02]  /*7740*/  SEL R19, R62, 0xff800000, !P0 ;  /* 0xff8000003e137807 */ /* 0x000fe40004000000 */
[----:B------:R-:W-:Y:S02]  /*7750*/  FSETP.GEU.AND P2, PT, R4, -126, PT ;  /* 0xc2fc00000400780b */ /* 0x000fe40003f4e000 */
[----:B------:R-:W-:Y:S02]  /*7760*/  SEL R62, R88, 0xff800000, !P0 ;  /* 0xff800000583e7807 */ /* 0x000fe40004000000 */
[----:B------:R-:W-:Y:S02]  /*7770*/  FSETP.GEU.AND P1, PT, R5, -126, PT ;  /* 0xc2fc00000500780b */ /* 0x000fe40003f2e000 */
[----:B--2---:R-:W-:Y:S02]  /*7780*/  SEL R30, R49, 0xff800000, !P0 ;  /* 0xff800000311e7807 */ /* 0x004fe40004000000 */
[----:B------:R-:W-:Y:S02]  /*7790*/  FSETP.GEU.AND P5, PT, R7, -126, PT ;  /* 0xc2fc00000700780b */ /* 0x000fe40003fae000 */
[----:B------:R-:W-:Y:S02]  /*77a0*/  FSETP.GEU.AND P4, PT, R29, -126, PT ;  /* 0xc2fc00001d00780b */ /* 0x000fe40003f8e000 */
[----:B------:R-:W-:Y:S01]  /*77b0*/  FSETP.GEU.AND P3, PT, R31, -126, PT ;  /* 0xc2fc00001f00780b */ /* 0x000fe20003f6e000 */
[----:B------:R-:W-:Y:S01]  /*77c0*/  @!P2 FMUL R4, R4, 0.5 ;  /* 0x3f0000000404a820 */ /* 0x000fe20000400000 */
[----:B-1----:R-:W-:Y:S01]  /*77d0*/  SEL R28, R51, 0xff800000, !P0 ;  /* 0xff800000331c7807 */ /* 0x002fe20004000000 */
[----:B---3--:R-:W-:Y:S01]  /*77e0*/  @!P6 FMUL R110, R110, R110 ;  /* 0x0000006e6e6ee220 */ /* 0x008fe20000400000 */
[----:B------:R-:W-:Y:S01]  /*77f0*/  SEL R51, R78, 0xff800000, !P0 ;  /* 0xff8000004e337807 */ /* 0x000fe20004000000 */
[----:B------:R-:W1:Y:S01]  /*7800*/  MUFU.EX2 R124, R4 ;  /* 0x00000004007c7308 */ /* 0x000e620000000800 */
[----:B------:R-:W-:Y:S01]  /*7810*/  @!P1 FMUL R5, R5, 0.5 ;  /* 0x3f00000005059820 */ /* 0x000fe20000400000 */
[----:B------:R-:W-:Y:S02]  /*7820*/  ISETP.NE.AND P6, PT, R109, RZ, PT ;  /* 0x000000ff6d00720c */ /* 0x000fe40003fc5270 */
[----:B------:R-:W-:Y:S01]  /*7830*/  @!P5 FMUL R7, R7, 0.5 ;  /* 0x3f0000000707d820 */ /* 0x000fe20000400000 */
[----:B------:R-:W-:Y:S01]  /*7840*/  SEL R23, R58, 0xff800000, !P0 ;  /* 0xff8000003a177807 */ /* 0x000fe20004000000 */
[----:B------:R-:W-:Y:S01]  /*7850*/  @!P4 FMUL R29, R29, 0.5 ;  /* 0x3f0000001d1dc820 */ /* 0x000fe20000400000 */
[----:B------:R-:W-:Y:S03]  /*7860*/  SEL R58, R69, 0xff800000, !P0 ;  /* 0xff800000453a7807 */ /* 0x000fe60004000000 */
[----:B------:R-:W2:Y:S01]  /*7870*/  MUFU.EX2 R125, R5 ;  /* 0x00000005007d7308 */ /* 0x000ea20000000800 */
[----:B------:R-:W-:Y:S01]  /*7880*/  SEL R69, R94, 0xff800000, !P0 ;  /* 0xff8000005e457807 */ /* 0x000fe20004000000 */
[----:B------:R-:W-:Y:S01]  /*7890*/  @!P3 FMUL R31, R31, 0.5 ;  /* 0x3f0000001f1fb820 */ /* 0x000fe20000400000 */
[----:B------:R-:W-:Y:S02]  /*78a0*/  SEL R35, R44, 0xff800000, !P0 ;  /* 0xff8000002c237807 */ /* 0x000fe40004000000 */
[----:B------:R-:W-:Y:S01]  /*78b0*/  SEL R33, R46, 0xff800000, !P0 ;  /* 0xff8000002e217807 */ /* 0x000fe20004000000 */
[----:B------:R-:W-:Y:S04]  /*78c0*/  @!P6 FMUL R112, R112, R112 ;  /* 0x000000707070e220 */ /* 0x000fe80000400000 */
[----:B------:R3:W5:Y:S01]  /*78d0*/  MUFU.EX2 R111, R29 ;  /* 0x0000001d006f7308 */ /* 0x0007620000000800 */
[----:B------:R-:W-:Y:S01]  /*78e0*/  SEL R34, R45, 0xff800000, !P0 ;  /* 0xff8000002d227807 */ /* 0x000fe20004000000 */
[----:B-1----:R-:W-:Y:S01]  /*78f0*/  @!P2 FMUL R124, R124, R124 ;  /* 0x0000007c7c7ca220 */ /* 0x002fe20000400000 */
[----:B------:R-:W-:Y:S01]  /*7900*/  SEL R44, R66, 0xff800000, !P0 ;  /* 0xff800000422c7807 */ /* 0x000fe20004000000 */
[----:B----4-:R-:W-:Y:S01]  /*7910*/  FFMA2 R8, R3.F32, R16.F32x2.HI_LO, R8.F32x2.HI_LO ;  /* 0x0000001003087249 */ /* 0x010fe20000040008 */
[----:B------:R-:W-:Y:S01]  /*7920*/  SEL R66, R93, 0xff800000, !P0 ;  /* 0xff8000005d427807 */ /* 0x000fe20004000000 */
[----:B------:R-:W-:Y:S01]  /*7930*/  FFMA2 R10, R3.F32, R18.F32x2.HI_LO, R10.F32x2.HI_LO ;  /* 0x00000012030a7249 */ /* 0x000fe2000004000a */
[----:B------:R-:W-:Y:S03]  /*7940*/  SEL R52, R73, 0xff800000, !P0 ;  /* 0xff80000049347807 */ /* 0x000fe60004000000 */
[----:B------:R1:W4:Y:S01]  /*7950*/  MUFU.EX2 R113, R31 ;  /* 0x0000001f00717308 */ /* 0x0003220000000800 */
[----:B------:R-:W-:Y:S01]  /*7960*/  SEL R73, R91, 0xff800000, !P0 ;  /* 0xff8000005b497807 */ /* 0x000fe20004000000 */
[----:B------:R-:W-:Y:S01]  /*7970*/  FFMA2 R12, R3.F32, R20.F32x2.HI_LO, R12.F32x2.HI_LO ;  /* 0x00000014030c7249 */ /* 0x000fe2000004000c */
[----:B------:R-:W-:Y:S01]  /*7980*/  FSETP.GEU.AND P6, PT, R9, -126, PT ;  /* 0xc2fc00000900780b */ /* 0x000fe20003fce000 */
[----:B------:R-:W-:Y:S02]  /*7990*/  FFMA2 R14, R3.F32, R22.F32x2.HI_LO, R14.F32x2.HI_LO ;  /* 0x00000016030e7249 */ /* 0x000fe4000004000e */
[----:B------:R-:W-:Y:S01]  /*79a0*/  IMAD.MOV.U32 R22, RZ, RZ, R112 ;  /* 0x000000ffff167224 */ /* 0x000fe200078e0070 */
[----:B------:R-:W-:Y:S01]  /*79b0*/  FSETP.GEU.AND P2, PT, R11, -126, PT ;  /* 0xc2fc00000b00780b */ /* 0x000fe20003f4e000 */
[----:B--2---:R-:W-:Y:S02]  /*79c0*/  @!P1 FMUL R125, R125, R125 ;  /* 0x0000007d7d7d9220 */ /* 0x004fe40000400000 */
[----:B------:R-:W2:Y:S01]  /*79d0*/  MUFU.EX2 R78, R7 ;  /* 0x00000007004e7308 */ /* 0x000ea20000000800 */
[----:B---3--:R-:W-:Y:S01]  /*79e0*/  SEL R29, R50, 0xff800000, !P0 ;  /* 0xff800000321d7807 */ /* 0x008fe20004000000 */
[----:B-----5:R-:W-:Y:S01]  /*79f0*/  @!P4 FMUL R111, R111, R111 ;  /* 0x0000006f6f6fc220 */ /* 0x020fe20000400000 */
[----:B------:R-:W-:Y:S02]  /*7a00*/  SEL R50, R79, 0xff800000, !P0 ;  /* 0xff8000004f327807 */ /* 0x000fe40004000000 */
[----:B------:R-:W-:Y:S02]  /*7a10*/  FSETP.GEU.AND P4, PT, R8, -126, PT ;  /* 0xc2fc00000800780b */ /* 0x000fe40003f8e000 */
[----:B------:R-:W-:Y:S01]  /*7a20*/  FSETP.GEU.AND P1, PT, R12, -126, PT ;  /* 0xc2fc00000c00780b */ /* 0x000fe20003f2e000 */
[----:B------:R-:W-:Y:S01]  /*7a30*/  @!P6 FMUL R9, R9, 0.5 ;  /* 0x3f0000000909e820 */ /* 0x000fe20000400000 */
[----:B-1----:R-:W-:Y:S01]  /*7a40*/  SEL R31, R48, 0xff800000, !P0 ;  /* 0xff800000301f7807 */ /* 0x002fe20004000000 */
[----:B----4-:R-:W-:Y:S01]  /*7a50*/  @!P3 FMUL R113, R113, R113 ;  /* 0x000000717171b220 */ /* 0x010fe20000400000 */
[----:B------:R-:W-:Y:S01]  /*7a60*/  @!P2 FMUL R11, R11, 0.5 ;  /* 0x3f0000000b0ba820 */ /* 0x000fe20000400000 */
[----:B------:R-:W1:Y:S01]  /*7a70*/  MUFU.EX2 R123, R9 ;  /* 0x00000009007b7308 */ /* 0x000e620000000800 */
[----:B------:R-:W-:Y:S01]  /*7a80*/  FSETP.GEU.AND P3, PT, R10, -126, PT ;  /* 0xc2fc00000a00780b */ /* 0x000fe20003f6e000 */
[----:B------:R-:W-:Y:S01]  /*7a90*/  IMAD.MOV.U32 R23, RZ, RZ, R113 ;  /* 0x000000ffff177224 */ /* 0x000fe200078e0071 */
[----:B------:R-:W-:Y:S02]  /*7aa0*/  SEL R53, R72, 0xff800000, !P0 ;  /* 0xff80000048357807 */ /* 0x000fe40004000000 */
[----:B------:R-:W-:Y:S01]  /*7ab0*/  SEL R72, R96, 0xff800000, !P0 ;  /* 0xff80000060487807 */ /* 0x000fe20004000000 */
[----:B------:R-:W-:Y:S01]  /*7ac0*/  @!P4 FMUL R8, R8, 0.5 ;  /* 0x3f0000000808c820 */ /* 0x000fe20000400000 */
[----:B------:R-:W-:Y:S03]  /*7ad0*/  SEL R54, R71, 0xff800000, !P0 ;  /* 0xff80000047367807 */ /* 0x000fe60004000000 */
[----:B------:R-:W3:Y:S01]  /*7ae0*/  MUFU.EX2 R121, R11 ;  /* 0x0000000b00797308 */ /* 0x000ee20000000800 */
[----:B------:R-:W-:Y:S01]  /*7af0*/  SEL R55, R70, 0xff800000, !P0 ;  /* 0xff80000046377807 */ /* 0x000fe20004000000 */
[----:B------:R-:W-:Y:S01]  /*7b00*/  @!P1 FMUL R12, R12, 0.5 ;  /* 0x3f0000000c0c9820 */ /* 0x000fe20000400000 */
[----:B------:R-:W-:Y:S01]  /*7b10*/  SEL R60, R67, 0xff800000, !P0 ;  /* 0xff800000433c7807 */ /* 0x000fe20004000000 */
[----:B--2---:R-:W-:Y:S01]  /*7b20*/  @!P5 FMUL R78, R78, R78 ;  /* 0x0000004e4e4ed220 */ /* 0x004fe20000400000 */
[----:B------:R-:W-:Y:S01]  /*7b30*/  SEL R67, R92, 0xff800000, !P0 ;  /* 0xff8000005c437807 */ /* 0x000fe20004000000 */
[----:B------:R-:W-:Y:S01]  /*7b40*/  @!P3 FMUL R10, R10, 0.5 ;  /* 0x3f0000000a0ab820 */ /* 0x000fe20000400000 */
[----:B------:R-:W-:Y:S03]  /*7b50*/  SEL R70, R100, 0xff800000, !P0 ;  /* 0xff80000064467807 */ /* 0x000fe60004000000 */
[----:B------:R-:W2:Y:S01]  /*7b60*/  MUFU.EX2 R122, R8 ;  /* 0x00000008007a7308 */ /* 0x000ea20000000800 */
[----:B------:R-:W-:Y:S01]  /*7b70*/  SEL R71, R90, 0xff800000, !P0 ;  /* 0xff8000005a477807 */ /* 0x000fe20004000000 */
[----:B-1----:R-:W-:Y:S01]  /*7b80*/  @!P6 FMUL R123, R123, R123 ;  /* 0x0000007b7b7be220 */ /* 0x002fe20000400000 */
[----:B------:R-:W-:Y:S02]  /*7b90*/  SEL R36, R36, 0xff800000, !P0 ;  /* 0xff80000024247807 */ /* 0x000fe40004000000 */
[----:B------:R-:W-:Y:S02]  /*7ba0*/  SEL R37, R37, 0xff800000, !P0 ;  /* 0xff80000025257807 */ /* 0x000fe40004000000 */
[----:B------:R-:W-:Y:S03]  /*7bb0*/  SEL R38, R38, 0xff800000, !P0 ;  /* 0xff80000026267807 */ /* 0x000fe60004000000 */
[----:B------:R1:W4:Y:S01]  /*7bc0*/  MUFU.EX2 R120, R10 ;  /* 0x0000000a00787308 */ /* 0x0003220000000800 */
[----:B------:R-:W-:Y:S01]  /*7bd0*/  SEL R39, R39, 0xff800000, !P0 ;  /* 0xff80000027277807 */ /* 0x000fe20004000000 */
[----:B---3--:R-:W-:Y:S01]  /*7be0*/  @!P2 FMUL R121, R121, R121 ;  /* 0x000000797979a220 */ /* 0x008fe20000400000 */
[----:B------:R-:W-:Y:S02]  /*7bf0*/  SEL R40, R40, 0xff800000, !P0 ;  /* 0xff80000028287807 */ /* 0x000fe40004000000 */
[----:B------:R-:W-:Y:S02]  /*7c00*/  SEL R41, R41, 0xff800000, !P0 ;  /* 0xff80000029297807 */ /* 0x000fe40004000000 */
[----:B------:R-:W-:Y:S03]  /*7c10*/  SEL R42, R42, 0xff800000, !P0 ;  /* 0xff8000002a2a7807 */ /* 0x000fe60004000000 */
[----:B------:R-:W3:Y:S01]  /*7c20*/  MUFU.EX2 R118, R12 ;  /* 0x0000000c00767308 */ /* 0x000ee20000000800 */
[----:B------:R-:W-:Y:S01]  /*7c30*/  SEL R43, R43, 0xff800000, !P0 ;  /* 0xff8000002b2b7807 */ /* 0x000fe20004000000 */
[----:B--2---:R-:W-:Y:S01]  /*7c40*/  @!P4 FMUL R122, R122, R122 ;  /* 0x0000007a7a7ac220 */ /* 0x004fe20000400000 */
[----:B------:R-:W-:Y:S02]  /*7c50*/  SEL R45, R84, 0xff800000, !P0 ;  /* 0xff800000542d7807 */ /* 0x000fe40004000000 */
[----:B------:R-:W-:Y:S02]  /*7c60*/  SEL R46, R83, 0xff800000, !P0 ;  /* 0xff800000532e7807 */ /* 0x000fe40004000000 */
[----:B------:R-:W-:Y:S02]  /*7c70*/  SEL R47, R82, 0xff800000, !P0 ;  /* 0xff800000522f7807 */ /* 0x000fe40004000000 */
[----:B------:R-:W-:Y:S01]  /*7c80*/  SEL R48, R81, 0xff800000, !P0 ;  /* 0xff80000051307807 */ /* 0x000fe20004000000 */
[----:B-1----:R-:W-:Y:S01]  /*7c90*/  LDS.128 R8, [R0+0x1a090] ;  /* 0x01a0900000087984 */ /* 0x002fe20000000c00 */
[----:B------:R-:W-:Y:S01]  /*7ca0*/  SEL R49, R80, 0xff800000, !P0 ;  /* 0xff80000050317807 */ /* 0x000fe20004000000 */
[----:B----4-:R-:W-:Y:S01]  /*7cb0*/  @!P3 FMUL R120, R120, R120 ;  /* 0x000000787878b220 */ /* 0x010fe20000400000 */
[----:B------:R-:W-:Y:S02]  /*7cc0*/  SEL R63, R87, 0xff800000, !P0 ;  /* 0xff800000573f7807 */ /* 0x000fe40004000000 */
[----:B------:R-:W-:Y:S02]  /*7cd0*/  SEL R64, R86, 0xff800000, !P0 ;  /* 0xff80000056407807 */ /* 0x000fe40004000000 */
[----:B------:R-:W-:Y:S01]  /*7ce0*/  SEL R65, R85, 0xff800000, !P0 ;  /* 0xff80000055417807 */ /* 0x000fe20004000000 */
[----:B---3--:R-:W-:Y:S01]  /*7cf0*/  @!P1 FMUL R118, R118, R118 ;  /* 0x0000007676769220 */ /* 0x008fe20000400000 */
[----:B------:R-:W-:Y:S02]  /*7d00*/  FSETP.GEU.AND P0, PT, R6, -126, PT ;  /* 0xc2fc00000600780b */ /* 0x000fe40003f0e000 */
[----:B------:R-:W-:Y:S02]  /*7d10*/  FSETP.GEU.AND P5, PT, R14, -126, PT ;  /* 0xc2fc00000e00780b */ /* 0x000fe40003fae000 */
[C---:B------:R-:W-:Y:S09]  /*7d20*/  FSETP.GEU.AND P4, PT, R15.reuse, -126, PT ;  /* 0xc2fc00000f00780b */ /* 0x040ff20003f8e000 */
[----:B------:R-:W-:Y:S02]  /*7d30*/  @!P0 FMUL R6, R6, 0.5 ;  /* 0x3f00000006068820 */ /* 0x000fe40000400000 */
[----:B------:R-:W-:Y:S02]  /*7d40*/  @!P5 FMUL R14, R14, 0.5 ;  /* 0x3f0000000e0ed820 */ /* 0x000fe40000400000 */
[----:B------:R1:W2:Y:S01]  /*7d50*/  MUFU.EX2 R79, R6 ;  /* 0x00000006004f7308 */ /* 0x0002a20000000800 */
[----:B------:R-:W-:Y:S09]  /*7d60*/  @!P4 FMUL R15, R15, 0.5 ;  /* 0x3f0000000f0fc820 */ /* 0x000ff20000400000 */
[----:B------:R-:W3:Y:S10]  /*7d70*/  MUFU.EX2 R116, R14 ;  /* 0x0000000e00747308 */ /* 0x000ef40000000800 */
[----:B------:R-:W4:Y:S01]  /*7d80*/  MUFU.EX2 R117, R15 ;  /* 0x0000000f00757308 */ /* 0x000f220000000800 */
[----:B-1----:R-:W1:Y:S01]  /*7d90*/  LDS.128 R4, [R0+0x1a080] ;  /* 0x01a0800000047984 */ /* 0x002e620000000c00 */
[----:B--2---:R-:W-:Y:S01]  /*7da0*/  @!P0 FMUL R79, R79, R79 ;  /* 0x0000004f4f4f8220 */ /* 0x004fe20000400000 */
[C---:B------:R-:W-:Y:S01]  /*7db0*/  FSETP.GEU.AND P0, PT, R13.reuse, -126, PT ;  /* 0xc2fc00000d00780b */ /* 0x040fe20003f0e000 */
[----:B---3--:R-:W-:Y:S11]  /*7dc0*/  @!P5 FMUL R116, R116, R116 ;  /* 0x000000747474d220 */ /* 0x008ff60000400000 */
[----:B------:R-:W-:Y:S01]  /*7dd0*/  @!UPT UIADD3 URZ, UPT, UPT, URZ, URZ, URZ ;  /* 0x000000fffffff290 */ /* 0x000fe2000fffe0ff */
[----:B------:R-:W-:Y:S01]  /*7de0*/  @!P0 FMUL R13, R13, 0.5 ;  /* 0x3f0000000d0d8820 */ /* 0x000fe20000400000 */
[----:B----4-:R-:W-:Y:S03]  /*7df0*/  @!P4 FMUL R117, R117, R117 ;  /* 0x000000757575c220 */ /* 0x010fe60000400000 */
[----:B------:R2:W3:Y:S02]  /*7e00*/  MUFU.EX2 R119, R13 ;  /* 0x0000000d00777308 */ /* 0x0004e40000000800 */
[----:B--2---:R-:W2:Y:S01]  /*7e10*/  LDS.128 R12, [R0+0x1a0a0] ;  /* 0x01a0a000000c7984 */ /* 0x004ea20000000c00 */
[----:B---3--:R-:W-:Y:S01]  /*7e20*/  @!P0 FMUL R119, R119, R119 ;  /* 0x0000007777778220 */ /* 0x008fe20000400000 */
[C---:B-1----:R-:W-:Y:S02]  /*7e30*/  FFMA2 R4, R3.reuse.F32, R24.F32x2.HI_LO, R4.F32x2.HI_LO ;  /* 0x0000001803047249 */ /* 0x042fe40000040004 */
[C---:B------:R-:W-:Y:S02]  /*7e40*/  FFMA2 R6, R3.reuse.F32, R26.F32x2.HI_LO, R6.F32x2.HI_LO ;  /* 0x0000001a03067249 */ /* 0x040fe40000040006 */
[C---:B------:R-:W-:Y:S01]  /*7e50*/  FFMA2 R8, R3.reuse.F32, R28.F32x2.HI_LO, R8.F32x2.HI_LO ;  /* 0x0000001c03087249 */ /* 0x040fe20000040008 */
[----:B------:R-:W-:Y:S01]  /*7e60*/  FSETP.GEU.AND P6, PT, R4, -126, PT ;  /* 0xc2fc00000400780b */ /* 0x000fe20003fce000 */
[----:B------:R-:W-:Y:S01]  /*7e70*/  FFMA2 R10, R3.F32, R30.F32x2.HI_LO, R10.F32x2.HI_LO ;  /* 0x0000001e030a7249 */ /* 0x000fe2000004000a */
[----:B------:R-:W-:Y:S02]  /*7e80*/  FSETP.GEU.AND P3, PT, R5, -126, PT ;  /* 0xc2fc00000500780b */ /* 0x000fe40003f6e000 */
[----:B------:R-:W-:Y:S02]  /*7e90*/  FSETP.GEU.AND P2, PT, R6, -126, PT ;  /* 0xc2fc00000600780b */ /* 0x000fe40003f4e000 */
[----:B------:R-:W-:Y:S02]  /*7ea0*/  FSETP.GEU.AND P1, PT, R7, -126, PT ;  /* 0xc2fc00000700780b */ /* 0x000fe40003f2e000 */
[----:B------:R-:W-:Y:S02]  /*7eb0*/  FSETP.GEU.AND P0, PT, R8, -126, PT ;  /* 0xc2fc00000800780b */ /* 0x000fe40003f0e000 */
[----:B------:R-:W-:Y:S02]  /*7ec0*/  FSETP.GEU.AND P5, PT, R9, -126, PT ;  /* 0xc2fc00000900780b */ /* 0x000fe40003fae000 */
[----:B------:R-:W-:Y:S01]  /*7ed0*/  FSETP.GEU.AND P4, PT, R10, -126, PT ;  /* 0xc2fc00000a00780b */ /* 0x000fe20003f8e000 */
[----:B------:R-:W-:Y:S02]  /*7ee0*/  @!P6 FMUL R4, R4, 0.5 ;  /* 0x3f0000000404e820 */ /* 0x000fe40000400000 */
[----:B------:R-:W-:Y:S02]  /*7ef0*/  @!P3 FMUL R5, R5, 0.5 ;  /* 0x3f0000000505b820 */ /* 0x000fe40000400000 */
[----:B------:R-:W1:Y:S01]  /*7f00*/  MUFU.EX2 R114, R4 ;  /* 0x0000000400727308 */ /* 0x000e620000000800 */
[----:B------:R-:W-:Y:S01]  /*7f10*/  @!P2 FMUL R6, R6, 0.5 ;  /* 0x3f0000000606a820 */ /* 0x000fe20000400000 */
[----:B------:R-:W-:Y:S02]  /*7f20*/  @!P1 FMUL R7, R7, 0.5 ;  /* 0x3f00000007079820 */ /* 0x000fe40000400000 */
[----:B------:R-:W-:Y:S02]  /*7f30*/  @!P0 FMUL R8, R8, 0.5 ;  /* 0x3f00000008088820 */ /* 0x000fe40000400000 */
[----:B------:R-:W-:Y:S04]  /*7f40*/  @!P5 FMUL R9, R9, 0.5 ;  /* 0x3f0000000909d820 */ /* 0x000fe80000400000 */
[----:B------:R-:W3:Y:S01]  /*7f50*/  MUFU.EX2 R115, R5 ;  /* 0x0000000500737308 */ /* 0x000ee20000000800 */
[----:B------:R-:W-:Y:S01]  /*7f60*/  @!P4 FMUL R10, R10, 0.5 ;  /* 0x3f0000000a0ac820 */ /* 0x000fe20000400000 */
[C---:B--2---:R-:W-:Y:S02]  /*7f70*/  FFMA2 R12, R3.reuse.F32, R32.F32x2.HI_LO, R12.F32x2.HI_LO ;  /* 0x00000020030c7249 */ /* 0x044fe4000004000c */
[----:B------:R-:W-:Y:S06]  /*7f80*/  IMAD.MOV.U32 R32, RZ, RZ, R110 ;  /* 0x000000ffff207224 */ /* 0x000fec00078e006e */
[----:B------:R-:W2:Y:S01]  /*7f90*/  MUFU.EX2 R112, R6 ;  /* 0x0000000600707308 */ /* 0x000ea20000000800 */
[----:B------:R-:W-:Y:S02]  /*7fa0*/  FFMA2 R14, R3.F32, R34.F32x2.HI_LO, R14.F32x2.HI_LO ;  /* 0x00000022030e7249 */ /* 0x000fe4000004000e */
[----:B------:R-:W-:Y:S02]  /*7fb0*/  IMAD.MOV.U32 R33, RZ, RZ, R111 ;  /* 0x000000ffff217224 */ /* 0x000fe400078e006f */
[----:B-1----:R-:W-:Y:S01]  /*7fc0*/  @!P6 FMUL R114, R114, R114 ;  /* 0x000000727272e220 */ /* 0x002fe20000400000 */
[----:B------:R-:W-:Y:S01]  /*7fd0*/  STL [R1+0x10], R32 ;  /* 0x0000102001007387 */ /* 0x000fe20000100800 */
[----:B------:R-:W-:Y:S03]  /*7fe0*/  FSETP.GEU.AND P6, PT, R11, -126, PT ;  /* 0xc2fc00000b00780b */ /* 0x000fe60003fce000 */
[----:B------:R1:W4:Y:S01]  /*7ff0*/  MUFU.EX2 R113, R7 ;  /* 0x0000000700717308 */ /* 0x0003220000000800 */
[----:B------:R-:W-:Y:S01]  /*8000*/  STL [R1+0x8], R22 ;  /* 0x0000081601007387 */ /* 0x000fe20000100800 */
[----:B---3--:R-:W-:Y:S01]  /*8010*/  @!P3 FMUL R115, R115, R115 ;  /* 0x000000737373b220 */ /* 0x008fe20000400000 */
[----:B------:R-:W-:Y:S07]  /*8020*/  FSETP.GEU.AND P3, PT, R12, -126, PT ;  /* 0xc2fc00000c00780b */ /* 0x000fee0003f6e000 */
[----:B------:R-:W3:Y:S01]  /*8030*/  MUFU.EX2 R18, R8 ;  /* 0x0000000800127308 */ /* 0x000ee20000000800 */
[----:B--2---:R-:W-:Y:S01]  /*8040*/  @!P2 FMUL R112, R112, R112 ;  /* 0x000000707070a220 */ /* 0x004fe20000400000 */
[----:B------:R-:W-:Y:S01]  /*8050*/  @!P6 FMUL R11, R11, 0.5 ;  /* 0x3f0000000b0be820 */ /* 0x000fe20000400000 */
[----:B------:R-:W-:Y:S07]  /*8060*/  FSETP.GEU.AND P2, PT, R13, -126, PT ;  /* 0xc2fc00000d00780b */ /* 0x000fee0003f4e000 */
[----:B------:R-:W2:Y:S01]  /*8070*/  MUFU.EX2 R19, R9 ;  /* 0x0000000900137308 */ /* 0x000ea20000000800 */
[----:B-1----:R-:W1:Y:S01]  /*8080*/  LDS.128 R4, [R0+0x1a0b0] ;  /* 0x01a0b00000047984 */ /* 0x002e620000000c00 */
[----:B------:R-:W-:Y:S01]  /*8090*/  @!P3 FMUL R12, R12, 0.5 ;  /* 0x3f0000000c0cb820 */ /* 0x000fe20000400000 */
[----:B----4-:R-:W-:Y:S01]  /*80a0*/  @!P1 FMUL R113, R113, R113 ;  /* 0x0000007171719220 */ /* 0x010fe20000400000 */
[----:B------:R-:W-:Y:S06]  /*80b0*/  FSETP.GEU.AND P1, PT, R14, -126, PT ;  /* 0xc2fc00000e00780b */ /* 0x000fec0003f2e000 */
[----:B------:R-:W4:Y:S01]  /*80c0*/  MUFU.EX2 R16, R10 ;  /* 0x0000000a00107308 */ /* 0x000f220000000800 */
[----:B------:R-:W-:Y:S01]  /*80d0*/  @!P2 FMUL R13, R13, 0.5 ;  /* 0x3f0000000d0da820 */ /* 0x000fe20000400000 */
[----:B---3--:R-:W-:Y:S01]  /*80e0*/  @!P0 FMUL R18, R18, R18 ;  /* 0x0000001212128220 */ /* 0x008fe20000400000 */
[----:B------:R-:W-:Y:S07]  /*80f0*/  FSETP.GEU.AND P0, PT, R15, -126, PT ;  /* 0xc2fc00000f00780b */ /* 0x000fee0003f0e000 */
[----:B------:R3:W5:Y:S01]  /*8100*/  MUFU.EX2 R17, R11 ;  /* 0x0000000b00117308 */ /* 0x0007620000000800 */
[----:B------:R-:W-:Y:S01]  /*8110*/  @!P1 FMUL R14, R14, 0.5 ;  /* 0x3f0000000e0e9820 */ /* 0x000fe20000400000 */
[----:B--2---:R-:W-:Y:S08]  /*8120*/  @!P5 FMUL R19, R19, R19 ;  /* 0x000000131313d220 */ /* 0x004ff00000400000 */
[----:B------:R-:W2:Y:S01]  /*8130*/  MUFU.EX2 R110, R12 ;  /* 0x0000000c006e7308 */ /* 0x000ea20000000800 */
[----:B------:R-:W-:Y:S01]  /*8140*/  @!P0 FMUL R15, R15, 0.5 ;  /* 0x3f0000000f0f8820 */ /* 0x000fe20000400000 */
[----:B----4-:R-:W-:Y:S08]  /*8150*/  @!P4 FMUL R16, R16, R16 ;  /* 0x000000101010c220 */ /* 0x010ff00000400000 */
[----:B------:R-:W4:Y:S01]  /*8160*/  MUFU.EX2 R111, R13 ;  /* 0x0000000d006f7308 */ /* 0x000f220000000800 */
[----:B---3--:R-:W3:Y:S01]  /*8170*/  LDS.128 R8, [R0+0x1a100] ;  /* 0x01a1000000087984 */ /* 0x008ee20000000c00 */
[----:B-----5:R-:W-:Y:S08]  /*8180*/  @!P6 FMUL R17, R17, R17 ;  /* 0x000000111111e220 */ /* 0x020ff00000400000 */
[----:B------:R-:W5:Y:S01]  /*8190*/  MUFU.EX2 R20, R14 ;  /* 0x0000000e00147308 */ /* 0x000f620000000800 */
[C---:B-1----:R-:W-:Y:S02]  /*81a0*/  FFMA2 R4, R3.reuse.F32, R36.F32x2.HI_LO, R4.F32x2.HI_LO ;  /* 0x0000002403047249 */ /* 0x042fe40000040004 */
[----:B------:R-:W-:Y:S02]  /*81b0*/  FFMA2 R6, R3.F32, R38.F32x2.HI_LO, R6.F32x2.HI_LO ;  /* 0x0000002603067249 */ /* 0x000fe40000040006 */
[----:B--2---:R-:W-:Y:S01]  /*81c0*/  @!P3 FMUL R110, R110, R110 ;  /* 0x0000006e6e6eb220 */ /* 0x004fe20000400000 */
[----:B------:R-:W-:Y:S04]  /*81d0*/  FSETP.GEU.AND P5, PT, R4, -126, PT ;  /* 0xc2fc00000400780b */ /* 0x000fe80003fae000 */
[----:B------:R1:W2:Y:S01]  /*81e0*/  MUFU.EX2 R109, R15 ;  /* 0x0000000f006d7308 */ /* 0x0002a20000000800 */
[----:B------:R-:W-:Y:S01]  /*81f0*/  FSETP.GEU.AND P4, PT, R5, -126, PT ;  /* 0xc2fc00000500780b */ /* 0x000fe20003f8e000 */
[----:B----4-:R-:W-:Y:S01]  /*8200*/  @!P2 FMUL R111, R111, R111 ;  /* 0x0000006f6f6fa220 */ /* 0x010fe20000400000 */
[----:B------:R-:W-:Y:S02]  /*8210*/  FSETP.GEU.AND P6, PT, R6, -126, PT ;  /* 0xc2fc00000600780b */ /* 0x000fe40003fce000 */
[----:B------:R-:W-:Y:S01]  /*8220*/  FSETP.GEU.AND P3, PT, R7, -126, PT ;  /* 0xc2fc00000700780b */ /* 0x000fe20003f6e000 */
[----:B-----5:R-:W-:Y:S03]  /*8230*/  @!P1 FMUL R20, R20, R20 ;  /* 0x0000001414149220 */ /* 0x020fe60000400000 */
[----:B------:R-:W-:Y:S05]  /*8240*/  @!P5 FMUL R4, R4, 0.5 ;  /* 0x3f0000000404d820 */ /* 0x000fea0000400000 */
[----:B------:R-:W-:Y:S01]  /*8250*/  @!P4 FMUL R5, R5, 0.5 ;  /* 0x3f0000000505c820 */ /* 0x000fe20000400000 */
[----:B------:R-:W4:Y:S01]  /*8260*/  MUFU.EX2 R98, R4 ;  /* 0x0000000400627308 */ /* 0x000f220000000800 */
[----:B------:R-:W-:Y:S01]  /*8270*/  @!P6 FMUL R6, R6, 0.5 ;  /* 0x3f0000000606e820 */ /* 0x000fe20000400000 */
[----:B-1----:R-:W1:Y:S01]  /*8280*/  LDS.128 R12, [R0+0x1a110] ;  /* 0x01a11000000c7984 */ /* 0x002e620000000c00 */
[----:B------:R-:W-:Y:S01]  /*8290*/  @!P3 FMUL R7, R7, 0.5 ;  /* 0x3f0000000707b820 */ /* 0x000fe20000400000 */
[----:B--2---:R-:W-:Y:S06]  /*82a0*/  @!P0 FMUL R109, R109, R109 ;  /* 0x0000006d6d6d8220 */ /* 0x004fec0000400000 */
[----:B------:R-:W2:Y:S01]  /*82b0*/  MUFU.EX2 R99, R5 ;  /* 0x0000000500637308 */ /* 0x000ea20000000800 */
[----:B---3--:R-:W-:Y:S01]  /*82c0*/  FFMA2 R8, R3.F32, R40.F32x2.HI_LO, R8.F32x2.HI_LO ;  /* 0x0000002803087249 */ /* 0x008fe20000040008 */
[----:B------:R-:W-:Y:S01]  /*82d0*/  F2FP.F16.F32.PACK_AB R40, R115, R114 ;  /* 0x000000727328723e */ /* 0x000fe200000000ff */
[----:B------:R-:W-:Y:S01]  /*82e0*/  FFMA2 R10, R3.F32, R42.F32x2.HI_LO, R10.F32x2.HI_LO ;  /* 0x0000002a030a7249 */ /* 0x000fe2000004000a */
[----:B------:R-:W-:Y:S02]  /*82f0*/  F2FP.F16.F32.PACK_AB R41, R113, R112 ;  /* 0x000000707129723e */ /* 0x000fe400000000ff */
[----:B------:R-:W-:Y:S04]  /*8300*/  FSETP.GEU.AND P2, PT, R8, -126, PT ;  /* 0xc2fc00000800780b */ /* 0x000fe80003f4e000 */
[----:B------:R-:W3:Y:S01]  /*8310*/  MUFU.EX2 R96, R6 ;  /* 0x0000000600607308 */ /* 0x000ee20000000800 */
[----:B------:R-:W-:Y:S01]  /*8320*/  FSETP.GEU.AND P1, PT, R9, -126, PT ;  /* 0xc2fc00000900780b */ /* 0x000fe20003f2e000 */
[----:B----4-:R-:W-:Y:S01]  /*8330*/  @!P5 FMUL R98, R98, R98 ;  /* 0x000000626262d220 */ /* 0x010fe20000400000 */
[----:B------:R-:W-:Y:S02]  /*8340*/  FSETP.GEU.AND P0, PT, R10, -126, PT ;  /* 0xc2fc00000a00780b */ /* 0x000fe40003f0e000 */
[----:B------:R-:W-:Y:S02]  /*8350*/  FSETP.GEU.AND P5, PT, R11, -126, PT ;  /* 0xc2fc00000b00780b */ /* 0x000fe40003fae000 */
[----:B------:R-:W-:Y:S03]  /*8360*/  F2FP.F16.F32.PACK_AB R42, R19, R18 ;  /* 0x00000012132a723e */ /* 0x000fe600000000ff */
[----:B------:R4:W5:Y:S01]  /*8370*/  MUFU.EX2 R97, R7 ;  /* 0x0000000700617308 */ /* 0x0009620000000800 */
[----:B--2---:R-:W-:Y:S01]  /*8380*/  @!P4 FMUL R99, R99, R99 ;  /* 0x000000636363c220 */ /* 0x004fe20000400000 */
[----:B------:R-:W-:Y:S01]  /*8390*/  F2FP.F16.F32.PACK_AB R43, R17, R16 ;  /* 0x00000010112b723e */ /* 0x000fe200000000ff */
[----:B------:R-:W-:Y:S01]  /*83a0*/  @!P2 FMUL R8, R8, 0.5 ;  /* 0x3f0000000808a820 */ /* 0x000fe20000400000 */
[----:B------:R-:W-:Y:S06]  /*83b0*/  @!P1 FMUL R9, R9, 0.5 ;  /* 0x3f00000009099820 */ /* 0x000fec0000400000 */
[----:B------:R-:W2:Y:S01]  /*83c0*/  MUFU.EX2 R94, R8 ;  /* 0x00000008005e7308 */ /* 0x000ea20000000800 */
[----:B------:R-:W-:Y:S01]  /*83d0*/  @!P0 FMUL R10, R10, 0.5 ;  /* 0x3f0000000a0a8820 */ /* 0x000fe20000400000 */
[----:B------:R-:W-:Y:S01]  /*83e0*/  @!P5 FMUL R11, R11, 0.5 ;  /* 0x3f0000000b0bd820 */ /* 0x000fe20000400000 */
[----:B---3--:R-:W-:Y:S07]  /*83f0*/  @!P6 FMUL R96, R96, R96 ;  /* 0x000000606060e220 */ /* 0x008fee0000400000 */
[----:B------:R-:W3:Y:S01]  /*8400*/  MUFU.EX2 R95, R9 ;  /* 0x00000009005f7308 */ /* 0x000ee20000000800 */
[----:B----4-:R-:W4:Y:S01]  /*8410*/  LDS.128 R4, [R0+0x1a120] ;  /* 0x01a1200000047984 */ /* 0x010f220000000c00 */
[----:B-1----:R-:W-:Y:S01]  /*8420*/  FFMA2 R12, R3.F32, R44.F32x2.HI_LO, R12.F32x2.HI_LO ;  /* 0x0000002c030c7249 */ /* 0x002fe2000004000c */
[----:B------:R-:W-:Y:S01]  /*8430*/  F2FP.F16.F32.PACK_AB R44, R111, R110 ;  /* 0x0000006e6f2c723e */ /* 0x000fe200000000ff */
[----:B------:R-:W-:Y:S01]  /*8440*/  FFMA2 R14, R3.F32, R46.F32x2.HI_LO, R14.F32x2.HI_LO ;  /* 0x0000002e030e7249 */ /* 0x000fe2000004000e */
[----:B------:R-:W-:Y:S01]  /*8450*/  F2FP.F16.F32.PACK_AB R45, R109, R20 ;  /* 0x000000146d2d723e */ /* 0x000fe200000000ff */
[----:B-----5:R-:W-:Y:S01]  /*8460*/  @!P3 FMUL R97, R97, R97 ;  /* 0x000000616161b220 */ /* 0x020fe20000400000 */
[----:B------:R-:W-:Y:S03]  /*8470*/  FSETP.GEU.AND P4, PT, R12, -126, PT ;  /* 0xc2fc00000c00780b */ /* 0x000fe60003f8e000 */
[----:B------:R-:W1:Y:S01]  /*8480*/  MUFU.EX2 R92, R10 ;  /* 0x0000000a005c7308 */ /* 0x000e620000000800 */
[----:B------:R-:W-:Y:S01]  /*8490*/  FSETP.GEU.AND P6, PT, R13, -126, PT ;  /* 0xc2fc00000d00780b */ /* 0x000fe20003fce000 */
[----:B--2---:R-:W-:Y:S01]  /*84a0*/  @!P2 FMUL R94, R94, R94 ;  /* 0x0000005e5e5ea220 */ /* 0x004fe20000400000 */
[----:B------:R-:W-:Y:S02]  /*84b0*/  FSETP.GEU.AND P3, PT, R14, -126, PT ;  /* 0xc2fc00000e00780b */ /* 0x000fe40003f6e000 */
[----:B------:R-:W-:Y:S02]  /*84c0*/  FSETP.GEU.AND P2, PT, R15, -126, PT ;  /* 0xc2fc00000f00780b */ /* 0x000fe40003f4e000 */
[----:B------:R-:W-:Y:S03]  /*84d0*/  F2FP.F16.F32.PACK_AB R46, R99, R98 ;  /* 0x00000062632e723e */ /* 0x000fe600000000ff */
[----:B------:R2:W5:Y:S01]  /*84e0*/  MUFU.EX2 R93, R11 ;  /* 0x0000000b005d7308 */ /* 0x0005620000000800 */
[----:B---3--:R-:W-:Y:S01]  /*84f0*/  @!P1 FMUL R95, R95, R95 ;  /* 0x0000005f5f5f9220 */ /* 0x008fe20000400000 */
[----:B------:R-:W-:Y:S01]  /*8500*/  F2FP.F16.F32.PACK_AB R47, R97, R96 ;  /* 0x00000060612f723e */ /* 0x000fe200000000ff */
[----:B------:R-:W-:Y:S01]  /*8510*/  @!P4 FMUL R12, R12, 0.5 ;  /* 0x3f0000000c0cc820 */ /* 0x000fe20000400000 */
[----:B------:R-:W-:Y:S06]  /*8520*/  @!P6 FMUL R13, R13, 0.5 ;  /* 0x3f0000000d0de820 */ /* 0x000fec0000400000 */
[----:B------:R-:W3:Y:S01]  /*8530*/  MUFU.EX2 R90, R12 ;  /* 0x0000000c005a7308 */ /* 0x000ee20000000800 */
[----:B------:R-:W-:Y:S01]  /*8540*/  @!P3 FMUL R14, R14, 0.5 ;  /* 0x3f0000000e0eb820 */ /* 0x000fe20000400000 */
[----:B------:R-:W-:Y:S01]  /*8550*/  @!P2 FMUL R15, R15, 0.5 ;  /* 0x3f0000000f0fa820 */ /* 0x000fe20000400000 */
[----:B-1----:R-:W-:Y:S07]  /*8560*/  @!P0 FMUL R92, R92, R92 ;  /* 0x0000005c5c5c8220 */ /* 0x002fee0000400000 */
[----:B------:R-:W1:Y:S01]  /*8570*/  MUFU.EX2 R91, R13 ;  /* 0x0000000d005b7308 */ /* 0x000e620000000800 */
[----:B--2---:R-:W2:Y:S01]  /*8580*/  LDS.128 R8, [R0+0x1a130] ;  /* 0x01a1300000087984 */ /* 0x004ea20000000c00 */
[----:B-----5:R-:W-:Y:S08]  /*8590*/  @!P5 FMUL R93, R93, R93 ;  /* 0x0000005d5d5dd220 */ /* 0x020ff00000400000 */
[----:B------:R-:W5:Y:S01]  /*85a0*/  MUFU.EX2 R88, R14 ;  /* 0x0000000e00587308 */ /* 0x000f620000000800 */
[----:B----4-:R-:W-:Y:S01]  /*85b0*/  FFMA2 R4, R3.F32, R48.F32x2.HI_LO, R4.F32x2.HI_LO ;  /* 0x0000003003047249 */ /* 0x010fe20000040004 */
[----:B------:R-:W-:Y:S01]  /*85c0*/  F2FP.F16.F32.PACK_AB R49, R23, R22 ;  /* 0x000000161731723e */ /* 0x000fe200000000ff */
[----:B------:R-:W-:Y:S02]  /*85d0*/  FFMA2 R6, R3.F32, R50.F32x2.HI_LO, R6.F32x2.HI_LO ;  /* 0x0000003203067249 */ /* 0x000fe40000040006 */
[----:B------:R-:W-:Y:S02]  /*85e0*/  IMAD.MOV.U32 R22, RZ, RZ, R79 ;  /* 0x000000ffff167224 */ /* 0x000fe400078e004f */
[----:B---3--:R-:W-:Y:S01]  /*85f0*/  @!P4 FMUL R90, R90, R90 ;  /* 0x0000005a5a5ac220 */ /* 0x008fe20000400000 */
[----:B------:R-:W-:Y:S02]  /*8600*/  FSETP.GEU.AND P1, PT, R4, -126, PT ;  /* 0xc2fc00000400780b */ /* 0x000fe40003f2e000 */
[----:B------:R3:W4:Y:S01]  /*8610*/  MUFU.EX2 R89, R15 ;  /* 0x0000000f00597308 */ /* 0x0007220000000800 */
[----:B------:R-:W-:Y:S01]  /*8620*/  FSETP.GEU.AND P0, PT, R5, -126, PT ;  /* 0xc2fc00000500780b */ /* 0x000fe20003f0e000 */
[----:B-1----:R-:W-:Y:S01]  /*8630*/  @!P6 FMUL R91, R91, R91 ;  /* 0x0000005b5b5be220 */ /* 0x002fe20000400000 */
[----:B------:R-:W-:Y:S02]  /*8640*/  FSETP.GEU.AND P5, PT, R6, -126, PT ;  /* 0xc2fc00000600780b */ /* 0x000fe40003fae000 */
[----:B------:R-:W-:Y:S02]  /*8650*/  FSETP.GEU.AND P4, PT, R7, -126, PT ;  /* 0xc2fc00000700780b */ /* 0x000fe40003f8e000 */
[----:B------:R-:W-:Y:S01]  /*8660*/  F2FP.F16.F32.PACK_AB R51, R78, R79 ;  /* 0x0000004f4e33723e */ /* 0x000fe200000000ff */
[----:B-----5:R-:W-:Y:S01]  /*8670*/  @!P3 FMUL R88, R88, R88 ;  /* 0x000000585858b220 */ /* 0x020fe20000400000 */
[----:B------:R-:W-:Y:S02]  /*8680*/  F2FP.F16.F32.PACK_AB R48, R33, R32 ;  /* 0x000000202130723e */ /* 0x000fe400000000ff */
[----:B------:R-:W-:Y:S01]  /*8690*/  @!P1 FMUL R4, R4, 0.5 ;  /* 0x3f00000004049820 */ /* 0x000fe20000400000 */
[----:B------:R-:W-:Y:S02]  /*86a0*/  F2FP.F16.F32.PACK_AB R50, R125, R124 ;  /* 0x0000007c7d32723e */ /* 0x000fe400000000ff */
[----:B------:R-:W-:Y:S01]  /*86b0*/  @!P0 FMUL R5, R5, 0.5 ;  /* 0x3f00000005058820 */ /* 0x000fe20000400000 */
[----:B------:R-:W1:Y:S01]  /*86c0*/  MUFU.EX2 R24, R4 ;  /* 0x0000000400187308 */ /* 0x000e620000000800 */
[----:B------:R-:W-:Y:S01]  /*86d0*/  @!P5 FMUL R6, R6, 0.5 ;  /* 0x3f0000000606d820 */ /* 0x000fe20000400000 */
[----:B---3--:R-:W3:Y:S01]  /*86e0*/  LDS.128 R12, [R0+0x1a180] ;  /* 0x01a18000000c7984 */ /* 0x008ee20000000c00 */
[----:B------:R-:W-:Y:S01]  /*86f0*/  @!P4 FMUL R7, R7, 0.5 ;  /* 0x3f0000000707c820 */ /* 0x000fe20000400000 */
[----:B----4-:R-:W-:Y:S01]  /*8700*/  @!P2 FMUL R89, R89, R89 ;  /* 0x000000595959a220 */ /* 0x010fe20000400000 */
[----:B------:R-:W-:Y:S02]  /*8710*/  F2FP.F16.F32.PACK_AB R32, R95, R94 ;  /* 0x0000005e5f20723e */ /* 0x000fe400000000ff */
[----:B------:R-:W-:Y:S03]  /*8720*/  F2FP.F16.F32.PACK_AB R34, R91, R90 ;  /* 0x0000005a5b22723e */ /* 0x000fe600000000ff */
[----:B------:R-:W4:Y:S01]  /*8730*/  MUFU.EX2 R21, R5 ;  /* 0x0000000500157308 */ /* 0x000f220000000800 */
[----:B------:R-:W-:Y:S01]  /*8740*/  F2FP.F16.F32.PACK_AB R35, R89, R88 ;  /* 0x000000585923723e */ /* 0x000fe200000000ff */
[----:B--2---:R-:W-:Y:S01]  /*8750*/  FFMA2 R8, R3.F32, R52.F32x2.HI_LO, R8.F32x2.HI_LO ;  /* 0x0000003403087249 */ /* 0x004fe20000040008 */
[----:B------:R-:W-:Y:S01]  /*8760*/  F2FP.F16.F32.PACK_AB R52, R123, R122 ;  /* 0x0000007a7b34723e */ /* 0x000fe200000000ff */
[----:B------:R-:W-:Y:S01]  /*8770*/  FFMA2 R10, R3.F32, R54.F32x2.HI_LO, R10.F32x2.HI_LO ;  /* 0x00000036030a7249 */ /* 0x000fe2000004000a */
[----:B------:R-:W-:Y:S02]  /*8780*/  F2FP.F16.F32.PACK_AB R53, R121, R120 ;  /* 0x000000787935723e */ /* 0x000fe400000000ff */
[----:B------:R-:W-:Y:S03]  /*8790*/  FSETP.GEU.AND P6, PT, R8, -126, PT ;  /* 0xc2fc00000800780b */ /* 0x000fe60003fce000 */
[----:B------:R-:W2:Y:S01]  /*87a0*/  MUFU.EX2 R26, R6 ;  /* 0x00000006001a7308 */ /* 0x000ea20000000800 */
[----:B------:R-:W-:Y:S01]  /*87b0*/  FSETP.GEU.AND P3, PT, R9, -126, PT ;  /* 0xc2fc00000900780b */ /* 0x000fe20003f6e000 */
[----:B-1----:R-:W-:Y:S01]  /*87c0*/  @!P1 FMUL R24, R24, R24 ;  /* 0x0000001818189220 */ /* 0x002fe20000400000 */
[----:B------:R-:W-:Y:S02]  /*87d0*/  FSETP.GEU.AND P2, PT, R10, -126, PT ;  /* 0xc2fc00000a00780b */ /* 0x000fe40003f4e000 */
[----:B------:R-:W-:Y:S02]  /*87e0*/  FSETP.GEU.AND P1, PT, R11, -126, PT ;  /* 0xc2fc00000b00780b */ /* 0x000fe40003f2e000 */
[----:B------:R-:W-:Y:S03]  /*87f0*/  F2FP.F16.F32.PACK_AB R54, R119, R118 ;  /* 0x000000767736723e */ /* 0x000fe600000000ff */
[----:B------:R1:W5:Y:S01]  /*8800*/  MUFU.EX2 R25, R7 ;  /* 0x0000000700197308 */ /* 0x0003620000000800 */
[----:B----4-:R-:W-:Y:S01]  /*8810*/  @!P0 FMUL R21, R21, R21 ;  /* 0x0000001515158220 */ /* 0x010fe20000400000 */
[----:B------:R-:W-:Y:S01]  /*8820*/  F2FP.F16.F32.PACK_AB R55, R117, R116 ;  /* 0x000000747537723e */ /* 0x000fe200000000ff */
[----:B------:R-:W-:Y:S01]  /*8830*/  @!P6 FMUL R8, R8, 0.5 ;  /* 0x3f0000000808e820 */ /* 0x000fe20000400000 */
[----:B------:R-:W-:Y:S02]  /*8840*/  @!P3 FMUL R9, R9, 0.5 ;  /* 0x3f0000000909b820 */ /* 0x000fe40000400000 */
[----:B------:R-:W-:Y:S04]  /*8850*/  F2FP.F16.F32.PACK_AB R36, R21, R24 ;  /* 0x000000181524723e */ /* 0x000fe800000000ff */
[----:B------:R-:W4:Y:S01]  /*8860*/  MUFU.EX2 R28, R8 ;  /* 0x00000008001c7308 */ /* 0x000f220000000800 */
[----:B------:R-:W-:Y:S01]  /*8870*/  @!P2 FMUL R10, R10, 0.5 ;  /* 0x3f0000000a0aa820 */ /* 0x000fe20000400000 */
[----:B------:R-:W-:Y:S01]  /*8880*/  @!P1 FMUL R11, R11, 0.5 ;  /* 0x3f0000000b0b9820 */ /* 0x000fe20000400000 */
[----:B--2---:R-:W-:Y:S07]  /*8890*/  @!P5 FMUL R26, R26, R26 ;  /* 0x0000001a1a1ad220 */ /* 0x004fee0000400000 */
[----:B------:R-:W2:Y:S01]  /*88a0*/  MUFU.EX2 R27, R9 ;  /* 0x00000009001b7308 */ /* 0x000ea20000000800 */
[----:B-1----:R-:W1:Y:S01]  /*88b0*/  LDS.128 R4, [R0+0x1a190] ;  /* 0x01a1900000047984 */ /* 0x002e620000000c00 */
[C---:B---3--:R-:W-:Y:S02]  /*88c0*/  FFMA2 R12, R3.reuse.F32, R58.F32x2.HI_LO, R12.F32x2.HI_LO ;  /* 0x0000003a030c7249 */ /* 0x048fe4000004000c */
[----:B------:R-:W-:Y:S02]  /*88d0*/  FFMA2 R14, R3.F32, R60.F32x2.HI_LO, R14.F32x2.HI_LO ;  /* 0x0000003c030e7249 */ /* 0x000fe4000004000e */
[----:B-----5:R-:W-:Y:S01]  /*88e0*/  @!P4 FMUL R25, R25, R25 ;  /* 0x000000191919c220 */ /* 0x020fe20000400000 */
[----:B------:R-:W-:Y:S03]  /*88f0*/  FSETP.GEU.AND P0, PT, R12, -126, PT ;  /* 0xc2fc00000c00780b */ /* 0x000fe60003f0e000 */
        /* <DEDUP_REMOVED lines=8> */
[----:B------:R-:W-:Y:S02]  /*8980*/  @!P0 FMUL R12, R12, 0.5 ;  /* 0x3f0000000c0c8820 */ /* 0x000fe40000400000 */
[----:B------:R-:W-:Y:S02]  /*8990*/  @!P5 FMUL R13, R13, 0.5 ;  /* 0x3f0000000d0dd820 */ /* 0x000fe40000400000 */
[----:B------:R-:W-:Y:S04]  /*89a0*/  F2FP.F16.F32.PACK_AB R38, R27, R28 ;  /* 0x0000001c1b26723e */ /* 0x000fe800000000ff */
[----:B------:R-:W2:Y:S01]  /*89b0*/  MUFU.EX2 R58, R12 ;  /* 0x0000000c003a7308 */ /* 0x000ea20000000800 */
[----:B------:R-:W-:Y:S01]  /*89c0*/  @!P4 FMUL R14, R14, 0.5 ;  /* 0x3f0000000e0ec820 */ /* 0x000fe20000400000 */
[----:B------:R-:W-:Y:S01]  /*89d0*/  @!P6 FMUL R15, R15, 0.5 ;  /* 0x3f0000000f0fe820 */ /* 0x000fe20000400000 */
[----:B---3--:R-:W-:Y:S04]  /*89e0*/  @!P2 FMUL R30, R30, R30 ;  /* 0x0000001e1e1ea220 */ /* 0x008fe80000400000 */
[----:B------:R-:W-:Y:S03]  /*89f0*/  IMAD.MOV.U32 R60, RZ, RZ, R30 ;  /* 0x000000ffff3c7224 */ /* 0x000fe600078e001e */
[----:B------:R-:W3:Y:S01]  /*8a00*/  MUFU.EX2 R31, R13 ;  /* 0x0000000d001f7308 */ /* 0x000ee20000000800 */
[----:B----4-:R-:W4:Y:S01]  /*8a10*/  LDS.128 R8, [R0+0x1a1a0] ;  /* 0x01a1a00000087984 */ /* 0x010f220000000c00 */
[----:B-----5:R-:W-:Y:S04]  /*8a20*/  @!P1 FMUL R29, R29, R29 ;  /* 0x0000001d1d1d9220 */ /* 0x020fe80000400000 */
[----:B------:R-:W-:Y:S01]  /*8a30*/  IMAD.MOV.U32 R61, RZ, RZ, R29 ;  /* 0x000000ffff3d7224 */ /* 0x000fe200078e001d */
[----:B------:R-:W-:Y:S03]  /*8a40*/  F2FP.F16.F32.PACK_AB R39, R29, R30 ;  /* 0x0000001e1d27723e */ /* 0x000fe600000000ff */
[----:B------:R-:W5:Y:S01]  /*8a50*/  MUFU.EX2 R100, R14 ;  /* 0x0000000e00647308 */ /* 0x000f620000000800 */
[----:B--2---:R-:W-:Y:S01]  /*8a60*/  @!P0 FMUL R58, R58, R58 ;  /* 0x0000003a3a3a8220 */ /* 0x004fe20000400000 */
[C---:B-1----:R-:W-:Y:S02]  /*8a70*/  FFMA2 R4, R3.reuse.F32, R62.F32x2.HI_LO, R4.F32x2.HI_LO ;  /* 0x0000003e03047249 */ /* 0x042fe40000040004 */
[----:B------:R-:W-:Y:S02]  /*8a80*/  IMAD.MOV.U32 R62, RZ, RZ, R28 ;  /* 0x000000ffff3e7224 */ /* 0x000fe400078e001c */
[----:B------:R-:W-:Y:S02]  /*8a90*/  FFMA2 R6, R3.F32, R64.F32x2.HI_LO, R6.F32x2.HI_LO ;  /* 0x0000004003067249 */ /* 0x000fe40000040006 */
[----:B------:R-:W-:Y:S01]  /*8aa0*/  IMAD.MOV.U32 R64, RZ, RZ, R26 ;  /* 0x000000ffff407224 */ /* 0x000fe200078e001a */
[----:B------:R-:W-:Y:S01]  /*8ab0*/  FSETP.GEU.AND P3, PT, R4, -126, PT ;  /* 0xc2fc00000400780b */ /* 0x000fe20003f6e000 */
[----:B------:R1:W2:Y:S01]  /*8ac0*/  MUFU.EX2 R59, R15 ;  /* 0x0000000f003b7308 */ /* 0x0002a20000000800 */
[----:B------:R-:W-:Y:S01]  /*8ad0*/  FSETP.GEU.AND P0, PT, R7, -126, PT ;  /* 0xc2fc00000700780b */ /* 0x000fe20003f0e000 */
[----:B---3--:R-:W-:Y:S01]  /*8ae0*/  @!P5 FMUL R31, R31, R31 ;  /* 0x0000001f1f1fd220 */ /* 0x008fe20000400000 */
[----:B------:R-:W-:Y:S01]  /*8af0*/  FSETP.GEU.AND P2, PT, R5, -126, PT ;  /* 0xc2fc00000500780b */ /* 0x000fe20003f4e000 */
[----:B------:R-:W-:Y:S01]  /*8b00*/  IMAD.MOV.U32 R65, RZ, RZ, R25 ;  /* 0x000000ffff417224 */ /* 0x000fe200078e0019 */
[----:B------:R-:W-:Y:S01]  /*8b10*/  FSETP.GEU.AND P1, PT, R6, -126, PT ;  /* 0xc2fc00000600780b */ /* 0x000fe20003f2e000 */
[----:B------:R-:W-:Y:S02]  /*8b20*/  IMAD.MOV.U32 R63, RZ, RZ, R27 ;  /* 0x000000ffff3f7224 */ /* 0x000fe400078e001b */
[----:B-----5:R-:W-:Y:S04]  /*8b30*/  @!P4 FMUL R100, R100, R100 ;  /* 0x000000646464c220 */ /* 0x020fe80000400000 */
[----:B------:R-:W-:Y:S02]  /*8b40*/  @!P3 FMUL R4, R4, 0.5 ;  /* 0x3f0000000404b820 */ /* 0x000fe40000400000 */
[----:B------:R-:W-:Y:S02]  /*8b50*/  @!P0 FMUL R7, R7, 0.5 ;  /* 0x3f00000007078820 */ /* 0x000fe40000400000 */
[----:B------:R-:W-:Y:S01]  /*8b60*/  @!P2 FMUL R5, R5, 0.5 ;  /* 0x3f0000000505a820 */ /* 0x000fe20000400000 */
[----:B-1----:R1:W3:Y:S01]  /*8b70*/  LDS.128 R12, [R0+0x1a1b0] ;  /* 0x01a1b000000c7984 */ /* 0x0022e20000000c00 */
[----:B------:R-:W5:Y:S01]  /*8b80*/  MUFU.EX2 R87, R7 ;  /* 0x0000000700577308 */ /* 0x000f620000000800 */
[----:B------:R-:W-:Y:S01]  /*8b90*/  NOP ;  /* 0x0000000000007918 */ /* 0x000fe20000000000 */
[----:B------:R-:W-:Y:S01]  /*8ba0*/  @!P1 FMUL R6, R6, 0.5 ;  /* 0x3f00000006069820 */ /* 0x000fe20000400000 */
[----:B--2---:R-:W-:Y:S01]  /*8bb0*/  @!P6 FMUL R59, R59, R59 ;  /* 0x0000003b3b3be220 */ /* 0x004fe20000400000 */
[C---:B----4-:R-:W-:Y:S06]  /*8bc0*/  FFMA2 R8, R3.reuse.F32, R66.F32x2.HI_LO, R8.F32x2.HI_LO ;  /* 0x0000004203087249 */ /* 0x050fec0000040008 */
[----:B------:R-:W2:Y:S01]  /*8bd0*/  MUFU.EX2 R4, R4 ;  /* 0x0000000400047308 */ /* 0x000ea20000000800 */
[----:B------:R-:W-:Y:S01]  /*8be0*/  BAR.SYNC.DEFER_BLOCKING 0x3, 0x100 ;  /* 0x00c4000000007b1d */ /* 0x000fe20000010000 */
[----:B------:R-:W-:Y:S02]  /*8bf0*/  FFMA2 R10, R3.F32, R68.F32x2.HI_LO, R10.F32x2.HI_LO ;  /* 0x00000044030a7249 */ /* 0x000fe4000004000a */
[----:B------:R-:W-:Y:S01]  /*8c00*/  IMAD.MOV.U32 R66, RZ, RZ, R24 ;  /* 0x000000ffff427224 */ /* 0x000fe200078e0018 */
[----:B------:R-:W-:Y:S01]  /*8c10*/  FSETP.GEU.AND P5, PT, R8, -126, PT ;  /* 0xc2fc00000800780b */ /* 0x000fe20003fae000 */
[----:B------:R-:W-:Y:S01]  /*8c20*/  IMAD.MOV.U32 R69, RZ, RZ, R31 ;  /* 0x000000ffff457224 */ /* 0x000fe200078e001f */
[----:B------:R-:W-:Y:S01]  /*8c30*/  FSETP.GEU.AND P4, PT, R9, -126, PT ;  /* 0xc2fc00000900780b */ /* 0x000fe20003f8e000 */
[----:B------:R-:W-:Y:S02]  /*8c40*/  IMAD.MOV.U32 R67, RZ, RZ, R21 ;  /* 0x000000ffff437224 */ /* 0x000fe400078e0015 */
[----:B------:R-:W4:Y:S01]  /*8c50*/  MUFU.EX2 R5, R5 ;  /* 0x0000000500057308 */ /* 0x000f220000000800 */
[----:B-----5:R-:W-:Y:S01]  /*8c60*/  @!P0 FMUL R87, R87, R87 ;  /* 0x0000005757578220 */ /* 0x020fe20000400000 */
[----:B------:R-:W-:Y:S01]  /*8c70*/  FSETP.GEU.AND P6, PT, R10, -126, PT ;  /* 0xc2fc00000a00780b */ /* 0x000fe20003fce000 */
[----:B------:R-:W-:Y:S01]  /*8c80*/  IMAD.MOV.U32 R68, RZ, RZ, R58 ;  /* 0x000000ffff447224 */ /* 0x000fe200078e003a */
[----:B------:R-:W-:Y:S02]  /*8c90*/  F2FP.F16.F32.PACK_AB R24, R31, R58 ;  /* 0x0000003a1f18723e */ /* 0x000fe400000000ff */
[----:B-1----:R-:W-:Y:S04]  /*8ca0*/  SHF.R.U32.HI R0, RZ, 0x4, R2 ;  /* 0x00000004ff007819 */ /* 0x002fe80000011602 */
[----:B------:R-:W1:Y:S01]  /*8cb0*/  MUFU.EX2 R86, R6 ;  /* 0x0000000600567308 */ /* 0x000e620000000800 */
[----:B------:R-:W-:Y:S01]  /*8cc0*/  @!P5 FMUL R8, R8, 0.5 ;  /* 0x3f0000000808d820 */ /* 0x000fe20000400000 */
[----:B------:R-:W-:Y:S01]  /*8cd0*/  LOP3.LUT R0, R0, 0x8, RZ, 0xc0, !PT ;  /* 0x0000000800007812 */ /* 0x000fe200078ec0ff */
[----:B------:R-:W-:Y:S01]  /*8ce0*/  @!P4 FMUL R9, R9, 0.5 ;  /* 0x3f0000000909c820 */ /* 0x000fe20000400000 */
[----:B--2---:R-:W-:Y:S01]  /*8cf0*/  @!P3 FMUL R4, R4, R4 ;  /* 0x000000040404b220 */ /* 0x004fe20000400000 */
[----:B------:R-:W-:Y:S02]  /*8d00*/  FSETP.GEU.AND P3, PT, R11, -126, PT ;  /* 0xc2fc00000b00780b */ /* 0x000fe40003f6e000 */
[----:B------:R-:W-:Y:S03]  /*8d10*/  IMAD.IADD R0, R77, 0x1, -R0 ;  /* 0x000000014d007824 */ /* 0x000fe600078e0a00 */
[----:B------:R-:W2:Y:S01]  /*8d20*/  MUFU.EX2 R84, R8 ;  /* 0x0000000800547308 */ /* 0x000ea20000000800 */
[----:B----4-:R-:W-:Y:S01]  /*8d30*/  @!P2 FMUL R5, R5, R5 ;  /* 0x000000050505a220 */ /* 0x010fe20000400000 */
[----:B------:R-:W-:Y:S01]  /*8d40*/  @!P6 FMUL R10, R10, 0.5 ;  /* 0x3f0000000a0ae820 */ /* 0x000fe20000400000 */
[----:B------:R-:W-:Y:S02]  /*8d50*/  F2FP.F16.F32.PACK_AB R25, R59, R100 ;  /* 0x000000643b19723e */ /* 0x000fe400000000ff */
[----:B------:R-:W-:Y:S01]  /*8d60*/  SHF.R.U32.HI R0, RZ, 0x15, R0 ;  /* 0x00000015ff007819 */ /* 0x000fe20000011600 */
[C---:B---3--:R-:W-:Y:S04]  /*8d70*/  FFMA2 R12, R3.reuse.F32, R70.F32x2.HI_LO, R12.F32x2.HI_LO ;  /* 0x00000046030c7249 */ /* 0x048fe8000004000c */
[----:B------:R-:W3:Y:S01]  /*8d80*/  MUFU.EX2 R85, R9 ;  /* 0x0000000900557308 */ /* 0x000ee20000000800 */
[----:B------:R-:W-:Y:S01]  /*8d90*/  ISETP.NE.AND P0, PT, R108, R0, PT ;  /* 0x000000006c00720c */ /* 0x000fe20003f05270 */
[----:B------:R-:W-:Y:S02]  /*8da0*/  IMAD.MOV.U32 R0, RZ, RZ, R33 ;  /* 0x000000ffff007224 */ /* 0x000fe400078e0021 */
[----:B------:R-:W-:Y:S01]  /*8db0*/  FFMA2 R14, R3.F32, R72.F32x2.HI_LO, R14.F32x2.HI_LO ;  /* 0x00000048030e7249 */ /* 0x000fe2000004000e */
[----:B------:R-:W-:Y:S01]  /*8dc0*/  FSETP.GEU.AND P2, PT, R12, -126, PT ;  /* 0xc2fc00000c00780b */ /* 0x000fe20003f4e000 */
[----:B-1----:R-:W-:Y:S01]  /*8dd0*/  @!P1 FMUL R86, R86, R86 ;  /* 0x0000005656569220 */ /* 0x002fe20000400000 */
[----:B------:R-:W-:Y:S01]  /*8de0*/  FSETP.GEU.AND P1, PT, R13, -126, PT ;  /* 0xc2fc00000d00780b */ /* 0x000fe20003f2e000 */
[----:B------:R1:W-:Y:S02]  /*8df0*/  STL [R1+0x14], R0 ;  /* 0x0000140001007387 */ /* 0x0003e40000100800 */
[----:B------:R-:W4:Y:S01]  /*8e00*/  MUFU.EX2 R82, R10 ;  /* 0x0000000a00527308 */ /* 0x000f220000000800 */
[----:B--2---:R-:W-:Y:S01]  /*8e10*/  @!P5 FMUL R84, R84, R84 ;  /* 0x000000545454d220 */ /* 0x004fe20000400000 */
[----:B------:R-:W-:Y:S01]  /*8e20*/  FSETP.GEU.AND P5, PT, R14, -126, PT ;  /* 0xc2fc00000e00780b */ /* 0x000fe20003fae000 */
[----:B------:R-:W-:Y:S01]  /*8e30*/  @!P3 FMUL R11, R11, 0.5 ;  /* 0x3f0000000b0bb820 */ /* 0x000fe20000400000 */
[----:B------:R-:W-:Y:S01]  /*8e40*/  IMAD.MOV.U32 R108, RZ, RZ, R20 ;  /* 0x000000ffff6c7224 */ /* 0x000fe200078e0014 */
[----:B------:R-:W-:Y:S01]  /*8e50*/  F2FP.F16.F32.PACK_AB R33, R93, R92 ;  /* 0x0000005c5d21723e */ /* 0x000fe200000000ff */
[----:B------:R-:W-:Y:S01]  /*8e60*/  IMAD.MOV.U32 R70, RZ, RZ, R100 ;  /* 0x000000ffff467224 */ /* 0x000fe200078e0064 */
[----:B------:R-:W-:Y:S03]  /*8e70*/  F2FP.F16.F32.PACK_AB R26, R5, R4 ;  /* 0x00000004051a723e */ /* 0x000fe600000000ff */
[----:B------:R-:W2:Y:S01]  /*8e80*/  MUFU.EX2 R83, R11 ;  /* 0x0000000b00537308 */ /* 0x000ea20000000800 */
[----:B---3--:R-:W-:Y:S01]  /*8e90*/  @!P4 FMUL R85, R85, R85 ;  /* 0x000000555555c220 */ /* 0x008fe20000400000 */
[----:B------:R-:W-:Y:S01]  /*8ea0*/  FSETP.GEU.AND P4, PT, R15, -126, PT ;  /* 0xc2fc00000f00780b */ /* 0x000fe20003f8e000 */
[----:B------:R-:W-:Y:S01]  /*8eb0*/  @!P2 FMUL R12, R12, 0.5 ;  /* 0x3f0000000c0ca820 */ /* 0x000fe20000400000 */
[----:B------:R-:W-:Y:S01]  /*8ec0*/  @!P1 FMUL R13, R13, 0.5 ;  /* 0x3f0000000d0d9820 */ /* 0x000fe20000400000 */
[----:B------:R-:W-:Y:S01]  /*8ed0*/  IMAD.MOV.U32 R71, RZ, RZ, R59 ;  /* 0x000000ffff477224 */ /* 0x000fe200078e003b */
[----:B------:R-:W-:Y:S01]  /*8ee0*/  F2FP.F16.F32.PACK_AB R27, R87, R86 ;  /* 0x00000056571b723e */ /* 0x000fe200000000ff */
[----:B------:R-:W-:Y:S03]  /*8ef0*/  @!P5 FMUL R14, R14, 0.5 ;  /* 0x3f0000000e0ed820 */ /* 0x000fe60000400000 */
[----:B------:R-:W3:Y:S01]  /*8f00*/  MUFU.EX2 R80, R12 ;  /* 0x0000000c00507308 */ /* 0x000ee20000000800 */
[----:B----4-:R-:W-:Y:S01]  /*8f10*/  @!P6 FMUL R82, R82, R82 ;  /* 0x000000525252e220 */ /* 0x010fe20000400000 */
[----:B------:R-:W-:Y:S01]  /*8f20*/  IMAD.MOV.U32 R72, RZ, RZ, R4 ;  /* 0x000000ffff487224 */ /* 0x000fe200078e0004 */
[----:B------:R-:W-:Y:S01]  /*8f30*/  F2FP.F16.F32.PACK_AB R28, R85, R84 ;  /* 0x00000054551c723e */ /* 0x000fe200000000ff */
[----:B------:R-:W-:Y:S02]  /*8f40*/  IMAD.MOV.U32 R73, RZ, RZ, R5 ;  /* 0x000000ffff497224 */ /* 0x000fe400078e0005 */
[----:B------:R-:W-:Y:S04]  /*8f50*/  @!P4 FMUL R15, R15, 0.5 ;  /* 0x3f0000000f0fc820 */ /* 0x000fe80000400000 */
[----:B------:R-:W4:Y:S01]  /*8f60*/  MUFU.EX2 R81, R13 ;  /* 0x0000000d00517308 */ /* 0x000f220000000800 */
[----:B-1----:R-:W-:Y:S02]  /*8f70*/  IMAD.MOV.U32 R0, RZ, RZ, R23 ;  /* 0x000000ffff007224 */ /* 0x002fe400078e0017 */
[----:B--2---:R-:W-:Y:S01]  /*8f80*/  @!P3 FMUL R83, R83, R83 ;  /* 0x000000535353b220 */ /* 0x004fe20000400000 */
[----:B------:R-:W-:Y:S02]  /*8f90*/  IMAD.MOV.U32 R23, RZ, RZ, R78 ;  /* 0x000000ffff177224 */ /* 0x000fe400078e004e */
[----:B------:R1:W-:Y:S02]  /*8fa0*/  STL [R1+0xc], R0 ;  /* 0x00000c0001007387 */ /* 0x0003e40000100800 */
[----:B------:R-:W-:Y:S02]  /*8fb0*/  F2FP.F16.F32.PACK_AB R29, R83, R82 ;  /* 0x00000052531d723e */ /* 0x000fe400000000ff */
[----:B------:R-:W2:Y:S01]  /*8fc0*/  MUFU.EX2 R78, R14 ;  /* 0x0000000e004e7308 */ /* 0x000ea20000000800 */
[----:B---3--:R-:W-:Y:S09]  /*8fd0*/  @!P2 FMUL R80, R80, R80 ;  /* 0x000000505050a220 */ /* 0x008ff20000400000 */
[----:B------:R-:W3:Y:S01]  /*8fe0*/  MUFU.EX2 R79, R15 ;  /* 0x0000000f004f7308 */ /* 0x000ee20000000800 */
[----:B----4-:R-:W-:Y:S05]  /*8ff0*/  @!P1 FMUL R81, R81, R81 ;  /* 0x0000005151519220 */ /* 0x010fea0000400000 */
[----:B------:R-:W-:Y:S01]  /*9000*/  F2FP.F16.F32.PACK_AB R30, R81, R80 ;  /* 0x00000050511e723e */ /* 0x000fe200000000ff */
[----:B--2---:R-:W-:Y:S01]  /*9010*/  @!P5 FMUL R78, R78, R78 ;  /* 0x0000004e4e4ed220 */ /* 0x004fe20000400000 */
[----:B---3--:R-:W-:Y:S05]  /*9020*/  @!P4 FMUL R79, R79, R79 ;  /* 0x0000004f4f4fc220 */ /* 0x008fea0000400000 */
[----:B------:R-:W-:Y:S01]  /*9030*/  F2FP.F16.F32.PACK_AB R31, R79, R78 ;  /* 0x0000004e4f1f723e */ /* 0x000fe200000000ff */
[----:B-1----:R-:W-:Y:S06]  /*9040*/  @!P0 BRA `(.L_x_160) ;  /* 0x0000000000408947 */ /* 0x002fec0003800000 */
[----:B------:R-:W1:Y:S01]  /*9050*/  LDCU.64 UR8, c[0x4][0x80] ;  /* 0x01001000ff0877ac */ /* 0x000e620008000a00 */
[----:B------:R-:W-:Y:S01]  /*9060*/  MOV R15, 0x0 ;  /* 0x00000000000f7802 */ /* 0x000fe20000000f00 */
[----:B------:R-:W-:Y:S02]  /*9070*/  HFMA2 R12, -RZ, RZ, 0, 5.9604644775390625e-08 ;  /* 0x00000001ff0c7431 */ /* 0x000fe400000001ff */
[----:B------:R-:W-:Y:S02]  /*9080*/  IMAD.MOV.U32 R8, RZ, RZ, 0x1be ;  /* 0x000001beff087424 */ /* 0x000fe400078e00ff */
[----:B------:R-:W-:Y:S01]  /*9090*/  IMAD.MOV.U32 R13, RZ, RZ, RZ ;  /* 0x000000ffff0d7224 */ /* 0x000fe200078e00ff */
[----:B------:R-:W2:Y:S01]  /*90a0*/  LDCU.64 UR6, c[0x4][0x88] ;  /* 0x01001100ff0677ac */ /* 0x000ea20008000a00 */
[----:B------:R-:W3:Y:S01]  /*90b0*/  LDC.64 R14, c[0x4][R15] ;  /* 0x010000000f0e7b82 */ /* 0x000ee20000000a00 */
[----:B------:R-:W4:Y:S01]  /*90c0*/  LDCU.64 UR4, c[0x4][0x10] ;  /* 0x01000200ff0477ac */ /* 0x000f220008000a00 */
[----:B-1----:R-:W-:Y:S01]  /*90d0*/  MOV R5, UR9 ;  /* 0x0000000900057c02 */ /* 0x002fe20008000f00 */
[----:B------:R-:W-:Y:S01]  /*90e0*/  IMAD.U32 R4, RZ, RZ, UR8 ;  /* 0x00000008ff047e24 */ /* 0x000fe2000f8e00ff */
[----:B--2---:R-:W-:Y:S01]  /*90f0*/  MOV R7, UR7 ;  /* 0x0000000700077c02 */ /* 0x004fe20008000f00 */
[----:B------:R-:W-:Y:S01]  /*9100*/  IMAD.U32 R6, RZ, RZ, UR6 ;  /* 0x00000006ff067e24 */ /* 0x000fe2000f8e00ff */
[----:B----4-:R-:W-:Y:S01]  /*9110*/  MOV R11, UR5 ;  /* 0x00000005000b7c02 */ /* 0x010fe20008000f00 */
[----:B------:R-:W-:Y:S02]  /*9120*/  IMAD.U32 R10, RZ, RZ, UR4 ;  /* 0x00000004ff0a7e24 */ /* 0x000fe4000f8e00ff */
[----:B------:R-:W-:Y:S07]  /*9130*/  LEPC R20, `(.L_x_160) ;  /* 0x000000001014794e */ /* 0x000fee0000000000 */
[----:B---3--:R-:W-:Y:S05]  /*9140*/  CALL.ABS.NOINC R14 ;  /* 0x000000000e007343 */ /* 0x008fea0003c00000 */
.L_x_160:
[----:B------:R-:W-:Y:S01]  /*9150*/  SHF.R.U32.HI R58, RZ, 0x4, R2 ;  /* 0x00000004ff3a7819 */ /* 0x000fe20000011602 */
[----:B------:R-:W-:Y:S05]  /*9160*/  WARPSYNC.ALL ;  /* 0x0000000000007948 */ /* 0x000fea0003800000 */
[----:B------:R-:W-:Y:S05]  /*9170*/  LOP3.LUT R58, R58, 0x8, RZ, 0xc0, !PT ;  /* 0x000000083a3a7812 */ /* 0x000fea00078ec0ff */
[----:B------:R-:W-:Y:S05]  /*9180*/  IMAD.IADD R77, R77, 0x1, -R58 ;  /* 0x000000014d4d7824 */ /* 0x000fea00078e0a3a */
[C---:B------:R-:W-:Y:S01]  /*9190*/  R2UR UR4, R77.reuse ;  /* 0x000000004d0472ca */ /* 0x040fe200000e0000 */
[----:B------:R-:W-:Y:S05]  /*91a0*/  VIADD R77, R77, 0x10 ;  /* 0x000000104d4d7836 */ /* 0x000fea0000000000 */
[----:B------:R-:W-:Y:S07]  /*91b0*/  SHF.R.U32.HI R77, RZ, 0x15, R77 ;  /* 0x00000015ff4d7819 */ /* 0x000fee000001164d */
[----:B------:R1:W-:Y:S02]  /*91c0*/  STTM.x8 tmem[UR4], R48 ;  /* 0x00000030000079ed */ /* 0x0003e400081c0004 */
[----:B-1----:R-:W-:Y:S04]  /*91d0*/  SHF.R.U32.HI R48, RZ, 0x5, R2 ;  /* 0x00000005ff307819 */ /* 0x002fe80000011602 */
[----:B------:R-:W-:Y:S04]  /*91e0*/  LOP3.LUT R48, R48, 0x3, RZ, 0xc0, !PT ;  /* 0x0000000330307812 */ /* 0x000fe800078ec0ff */
[----:B------:R-:W-:Y:S11]  /*91f0*/  ISETP.NE.AND P0, PT, R48, R77, PT ;  /* 0x0000004d3000720c */ /* 0x000ff60003f05270 */
[----:B------:R-:W-:Y:S02]  /*9200*/  @!UPT UIADD3 URZ, UPT, UPT, URZ, URZ, URZ ;  /* 0x000000fffffff290 */ /* 0x000fe4000fffe0ff */
[----:B------:R-:W-:Y:S05]  /*9210*/  @!P0 BRA `(.L_x_161) ;  /* 0x0000000000408947 */ /* 0x000fea0003800000 */
        /* <DEDUP_REMOVED lines=16> */
.L_x_161:
[----:B------:R-:W-:Y:S01]  /*9320*/  LOP3.LUT R76, R76, 0x600000, RZ, 0xc0, !PT ;  /* 0x006000004c4c7812 */ /* 0x000fe200078ec0ff */
[----:B------:R-:W-:Y:S05]  /*9330*/  WARPSYNC.ALL ;  /* 0x0000000000007948 */ /* 0x000fea0003800000 */
[----:B------:R-:W-:Y:S04]  /*9340*/  LOP3.LUT R0, R76, 0x10, R75, 0xf8, !PT ;  /* 0x000000104c007812 */ /* 0x000fe800078ef84b */
[----:B------:R-:W-:Y:S05]  /*9350*/  LOP3.LUT R0, R0, 0xc0, RZ, 0xfc, !PT ;  /* 0x000000c000007812 */ /* 0x000fea00078efcff */
[----:B------:R-:W-:Y:S04]  /*9360*/  IMAD.IADD R58, R0, 0x1, -R58 ;  /* 0x00000001003a7824 */ /* 0x000fe800078e0a3a */
[C---:B------:R-:W-:Y:S01]  /*9370*/  VIADD R0, R58.reuse, 0x20 ;  /* 0x000000203a007836 */ /* 0x040fe20000000000 */
[----:B------:R-:W-:Y:S04]  /*9380*/  R2UR UR4, R58 ;  /* 0x000000003a0472ca */ /* 0x000fe800000e0000 */
[----:B------:R-:W-:Y:S04]  /*9390*/  SHF.R.U32.HI R0, RZ, 0x15, R0 ;  /* 0x00000015ff007819 */ /* 0x000fe80000011600 */
[----:B------:R-:W-:Y:S05]  /*93a0*/  ISETP.NE.AND P0, PT, R48, R0, PT ;  /* 0x000000003000720c */ /* 0x000fea0003f05270 */
[----:B------:R1:W-:Y:S08]  /*93b0*/  STTM.x8 tmem[UR4+0x10], R40 ;  /* 0x00001028000079ed */ /* 0x0003f000081c0004 */
[----:B------:R-:W-:Y:S05]  /*93c0*/  @!P0 BRA `(.L_x_162) ;  /* 0x0000000000408947 */ /* 0x000fea0003800000 */
[----:B------:R-:W2:Y:S01]  /*93d0*/  LDCU.64 UR8, c[0x4][0x80] ;  /* 0x01001000ff0877ac */ /* 0x000ea20008000a00 */
[----:B------:R-:W-:Y:S01]  /*93e0*/  MOV R15, 0x0 ;  /* 0x00000000000f7802 */ /* 0x000fe20000000f00 */
[----:B------:R-:W-:Y:S02]  /*93f0*/  HFMA2 R12, -RZ, RZ, 0, 5.9604644775390625e-08 ;  /* 0x00000001ff0c7431 */ /* 0x000fe400000001ff */
[----:B------:R-:W-:Y:S02]  /*9400*/  IMAD.MOV.U32 R8, RZ, RZ, 0x1be ;  /* 0x000001beff087424 */ /* 0x000fe400078e00ff */
[----:B------:R-:W-:Y:S01]  /*9410*/  IMAD.MOV.U32 R13, RZ, RZ, RZ ;  /* 0x000000ffff0d7224 */ /* 0x000fe200078e00ff */
[----:B------:R-:W3:Y:S01]  /*9420*/  LDCU.64 UR6, c[0x4][0x88] ;  /* 0x01001100ff0677ac */ /* 0x000ee20008000a00 */
[----:B------:R-:W4:Y:S01]  /*9430*/  LDC.64 R14, c[0x4][R15] ;  /* 0x010000000f0e7b82 */ /* 0x000f220000000a00 */
[----:B------:R-:W5:Y:S01]  /*9440*/  LDCU.64 UR4, c[0x4][0x10] ;  /* 0x01000200ff0477ac */ /* 0x000f620008000a00 */
[----:B--2---:R-:W-:Y:S01]  /*9450*/  MOV R5, UR9 ;  /* 0x0000000900057c02 */ /* 0x004fe20008000f00 */
[----:B------:R-:W-:Y:S01]  /*9460*/  IMAD.U32 R4, RZ, RZ, UR8 ;  /* 0x00000008ff047e24 */ /* 0x000fe2000f8e00ff */
[----:B---3--:R-:W-:Y:S01]  /*9470*/  MOV R7, UR7 ;  /* 0x0000000700077c02 */ /* 0x008fe20008000f00 */
[----:B------:R-:W-:Y:S01]  /*9480*/  IMAD.U32 R6, RZ, RZ, UR6 ;  /* 0x00000006ff067e24 */ /* 0x000fe2000f8e00ff */
[----:B-----5:R-:W-:Y:S01]  /*9490*/  MOV R11, UR5 ;  /* 0x00000005000b7c02 */ /* 0x020fe20008000f00 */
[----:B------:R-:W-:Y:S02]  /*94a0*/  IMAD.U32 R10, RZ, RZ, UR4 ;  /* 0x00000004ff0a7e24 */ /* 0x000fe4000f8e00ff */
[----:B------:R-:W-:Y:S07]  /*94b0*/  LEPC R20, `(.L_x_162) ;  /* 0x000000001014794e */ /* 0x000fee0000000000 */
[----:B-1--4-:R-:W-:Y:S05]  /*94c0*/  CALL.ABS.NOINC R14 ;  /* 0x000000000e007343 */ /* 0x012fea0003c00000 */
.L_x_162:
[----:B------:R-:W-:Y:S05]  /*94d0*/  WARPSYNC.ALL ;  /* 0x0000000000007948 */ /* 0x000fea0003800000 */
[C---:B------:R-:W-:Y:S01]  /*94e0*/  R2UR UR4, R58.reuse ;  /* 0x000000003a0472ca */ /* 0x040fe200000e0000 */
[----:B------:R-:W-:Y:S05]  /*94f0*/  VIADD R0, R58, 0x30 ;  /* 0x000000303a007836 */ /* 0x000fea0000000000 */
[----:B------:R-:W-:Y:S04]  /*9500*/  SHF.R.U32.HI R0, RZ, 0x15, R0 ;  /* 0x00000015ff007819 */ /* 0x000fe80000011600 */
[----:B------:R-:W-:Y:S03]  /*9510*/  ISETP.NE.AND P0, PT, R48, R0, PT ;  /* 0x000000003000720c */ /* 0x000fe60003f05270 */
[----:B------:R2:W-:Y:S10]  /*9520*/  STTM.x8 tmem[UR4+0x20], R32 ;  /* 0x00002020000079ed */ /* 0x0005f400081c0004 */
[----:B------:R-:W-:Y:S05]  /*9530*/  @!P0 BRA `(.L_x_163) ;  /* 0x0000000000408947 */ /* 0x000fea0003800000 */
[----:B------:R-:W3:Y:S01]  /*9540*/  LDCU.64 UR8, c[0x4][0x80] ;  /* 0x01001000ff0877ac */ /* 0x000ee20008000a00 */
[----:B------:R-:W-:Y:S01]  /*9550*/  MOV R15, 0x0 ;  /* 0x00000000000f7802 */ /* 0x000fe20000000f00 */
[----:B------:R-:W-:Y:S02]  /*9560*/  HFMA2 R12, -RZ, RZ, 0, 5.9604644775390625e-08 ;  /* 0x00000001ff0c7431 */ /* 0x000fe400000001ff */
[----:B------:R-:W-:Y:S02]  /*9570*/  IMAD.MOV.U32 R8, RZ, RZ, 0x1be ;  /* 0x000001beff087424 */ /* 0x000fe400078e00ff */
[----:B------:R-:W-:Y:S01]  /*9580*/  IMAD.MOV.U32 R13, RZ, RZ, RZ ;  /* 0x000000ffff0d7224 */ /* 0x000fe200078e00ff */
[----:B------:R-:W4:Y:S01]  /*9590*/  LDCU.64 UR6, c[0x4][0x88] ;  /* 0x01001100ff0677ac */ /* 0x000f220008000a00 */
[----:B------:R-:W1:Y:S01]  /*95a0*/  LDC.64 R14, c[0x4][R15] ;  /* 0x010000000f0e7b82 */ /* 0x000e620000000a00 */
[----:B------:R-:W5:Y:S01]  /*95b0*/  LDCU.64 UR4, c[0x4][0x10] ;  /* 0x01000200ff0477ac */ /* 0x000f620008000a00 */
[----:B---3--:R-:W-:Y:S01]  /*95c0*/  MOV R5, UR9 ;  /* 0x0000000900057c02 */ /* 0x008fe20008000f00 */
[----:B------:R-:W-:Y:S01]  /*95d0*/  IMAD.U32 R4, RZ, RZ, UR8 ;  /* 0x00000008ff047e24 */ /* 0x000fe2000f8e00ff */
[----:B----4-:R-:W-:Y:S01]  /*95e0*/  MOV R7, UR7 ;  /* 0x0000000700077c02 */ /* 0x010fe20008000f00 */
[----:B------:R-:W-:Y:S01]  /*95f0*/  IMAD.U32 R6, RZ, RZ, UR6 ;  /* 0x00000006ff067e24 */ /* 0x000fe2000f8e00ff */
[----:B-----5:R-:W-:Y:S01]  /*9600*/  MOV R11, UR5 ;  /* 0x00000005000b7c02 */ /* 0x020fe20008000f00 */
[----:B------:R-:W-:Y:S02]  /*9610*/  IMAD.U32 R10, RZ, RZ, UR4 ;  /* 0x00000004ff0a7e24 */ /* 0x000fe4000f8e00ff */
[----:B------:R-:W-:Y:S07]  /*9620*/  LEPC R20, `(.L_x_163) ;  /* 0x000000001014794e */ /* 0x000fee0000000000 */
[----:B-12---:R-:W-:Y:S05]  /*9630*/  CALL.ABS.NOINC R14 ;  /* 0x000000000e007343 */ /* 0x006fea0003c00000 */
.L_x_163:
[----:B------:R-:W-:Y:S05]  /*9640*/  WARPSYNC.ALL ;  /* 0x0000000000007948 */ /* 0x000fea0003800000 */
[----:B------:R-:W-:Y:S11]  /*9650*/  R2UR UR4, R58 ;  /* 0x000000003a0472ca */ /* 0x000ff600000e0000 */
[----:B------:R-:W-:Y:S02]  /*9660*/  @!UPT UIADD3 URZ, UPT, UPT, URZ, URZ, URZ ;  /* 0x000000fffffff290 */ /* 0x000fe4000fffe0ff */
[----:B------:R3:W-:Y:S01]  /*9670*/  STTM.x8 tmem[UR4+0x30], R24 ;  /* 0x00003018000079ed */ /* 0x0007e200081c0004 */
[----:B------:R-:W-:Y:S05]  /*9680*/  BRA `(.L_x_164) ;  /* 0x0000001c00587947 */ /* 0x000fea0003800000 */
.L_x_159:
[----:B-1----:R-:W-:Y:S01]  /*9690*/  SHF.R.U32.HI R0, RZ, 0x1, R2 ;  /* 0x00000001ff007819 */ /* 0x002fe20000011602 */
[----:B------:R-:W1:Y:S01]  /*96a0*/  LDC R3, c[0x0][0x448] ;  /* 0x00011200ff037b82 */ /* 0x000e620000000800 */
[----:B------:R-:W-:Y:S05]  /*96b0*/  WARPSYNC.ALL ;  /* 0x0000000000007948 */ /* 0x000fea0003800000 */
[----:B------:R-:W-:Y:S02]  /*96c0*/  R2UR UR4, R77 ;  /* 0x000000004d0472ca */ /* 0x000fe400000e0000 */
[----:B------:R-:W-:Y:S04]  /*96d0*/  LOP3.LUT R0, R0, 0x40, RZ, 0xc0, !PT ;  /* 0x0000004000007812 */ /* 0x000fe800078ec0ff */
[----:B------:R-:W-:Y:S05]  /*96e0*/  IADD3 R0, PT, PT, R56, R0, RZ ;  /* 0x0000000038007210 */ /* 0x000fea0007ffe0ff */
[----:B------:R-:W3:Y:S02]  /*96f0*/  LDS.128 R4, [R0+0x1a000] ;  /* 0x01a0000000047984 */ /* 0x000ee40000000c00 */
[----:B------:R-:W3:Y:S06]  /*9700*/  LDTM.x16 R16, tmem[UR4] ;  /* 0x00000004001079ee */ /* 0x000eec0008240000 */
[----:B------:R-:W4:Y:S01]  /*9710*/  LDS.128 R8, [R0+0x1a010] ;  /* 0x01a0100000087984 */ /* 0x000f220000000c00 */
[----:B------:R-:W-:Y:S07]  /*9720*/  R2UR UR4, R34 ;  /* 0x00000000220472ca */ /* 0x000fee00000e0000 */
[----:B--2---:R-:W2:Y:S01]  /*9730*/  LDS.128 R12, [R0+0x1a020] ;  /* 0x01a02000000c7984 */ /* 0x004ea20000000c00 */
[----:B-1----:R-:W-:Y:S04]  /*9740*/  FMUL R3, R3, 1.4426950216293334961 ;  /* 0x3fb8aa3b03037820 */ /* 0x002fe80000400000 */
[C---:B---3--:R-:W-:Y:S02]  /*9750*/  FFMA2 R4, R3.reuse.F32, R16.F32x2.HI_LO, R4.F32x2.HI_LO ;  /* 0x0000001003047249 */ /* 0x048fe40000040004 */
[----:B------:R-:W-:Y:S03]  /*9760*/  FFMA2 R6, R3.F32, R18.F32x2.HI_LO, R6.F32x2.HI_LO ;  /* 0x0000001203067249 */ /* 0x000fe60000040006 */
[----:B------:R-:W-:Y:S02]  /*9770*/  FSETP.GEU.AND P2, PT, R4, -126, PT ;  /* 0xc2fc00000400780b */ /* 0x000fe40003f4e000 */
[----:B------:R-:W-:Y:S01]  /*9780*/  FSETP.GEU.AND P1, PT, R5, -126, PT ;  /* 0xc2fc00000500780b */ /* 0x000fe20003f2e000 */
[C---:B----4-:R-:W-:Y:S01]  /*9790*/  FFMA2 R8, R3.reuse.F32, R20.F32x2.HI_LO, R8.F32x2.HI_LO ;  /* 0x0000001403087249 */ /* 0x050fe20000040008 */
[----:B------:R-:W-:Y:S01]  /*97a0*/  FSETP.GEU.AND P6, PT, R6, -126, PT ;  /* 0xc2fc00000600780b */ /* 0x000fe20003fce000 */
[----:B------:R-:W-:Y:S01]  /*97b0*/  FFMA2 R10, R3.F32, R22.F32x2.HI_LO, R10.F32x2.HI_LO ;  /* 0x00000016030a7249 */ /* 0x000fe2000004000a */
[----:B------:R-:W-:Y:S02]  /*97c0*/  FSETP.GEU.AND P5, PT, R7, -126, PT ;  /* 0xc2fc00000700780b */ /* 0x000fe40003fae000 */
[----:B------:R-:W-:Y:S02]  /*97d0*/  FSETP.GEU.AND P4, PT, R8, -126, PT ;  /* 0xc2fc00000800780b */ /* 0x000fe40003f8e000 */
[----:B------:R-:W-:Y:S01]  /*97e0*/  FSETP.GEU.AND P3, PT, R9, -126, PT ;  /* 0xc2fc00000900780b */ /* 0x000fe20003f6e000 */
[----:B--2---:R-:W-:Y:S01]  /*97f0*/  FFMA2 R12, R3.F32, R24.F32x2.HI_LO, R12.F32x2.HI_LO ;  /* 0x00000018030c7249 */ /* 0x004fe2000004000c */
[----:B------:R-:W-:Y:S01]  /*9800*/  FSETP.GEU.AND P0, PT, R10, -126, PT ;  /* 0xc2fc00000a00780b */ /* 0x000fe20003f0e000 */
[----:B------:R-:W-:Y:S02]  /*9810*/  @!P2 FMUL R4, R4, 0.5 ;  /* 0x3f0000000404a820 */ /* 0x000fe40000400000 */
[----:B------:R-:W-:Y:S01]  /*9820*/  @!P1 FMUL R5, R5, 0.5 ;  /* 0x3f00000005059820 */ /* 0x000fe20000400000 */
[----:B------:R-:W-:Y:S01]  /*9830*/  FFMA2 R32, R3.F32, R26.F32x2.HI_LO, R14.F32x2.HI_LO ;  /* 0x0000001a03207249 */ /* 0x000fe2000004000e */
[----:B------:R-:W1:Y:S01]  /*9840*/  MUFU.EX2 R38, R4 ;  /* 0x0000000400267308 */ /* 0x000e620000000800 */
[----:B------:R-:W-:Y:S01]  /*9850*/  @!P6 FMUL R6, R6, 0.5 ;  /* 0x3f0000000606e820 */ /* 0x000fe20000400000 */
[----:B------:R-:W-:Y:S02]  /*9860*/  @!P5 FMUL R7, R7, 0.5 ;  /* 0x3f0000000707d820 */ /* 0x000fe40000400000 */
[----:B------:R-:W-:Y:S02]  /*9870*/  @!P4 FMUL R8, R8, 0.5 ;  /* 0x3f0000000808c820 */ /* 0x000fe40000400000 */
[----:B------:R-:W-:Y:S04]  /*9880*/  @!P3 FMUL R9, R9, 0.5 ;  /* 0x3f0000000909b820 */ /* 0x000fe80000400000 */
[----:B------:R-:W2:Y:S01]  /*9890*/  MUFU.EX2 R37, R5 ;  /* 0x0000000500257308 */ /* 0x000ea20000000800 */
[----:B------:R-:W-:Y:S09]  /*98a0*/  @!P0 FMUL R10, R10, 0.5 ;  /* 0x3f0000000a0a8820 */ /* 0x000ff20000400000 */
[----:B------:R-:W3:Y:S01]  /*98b0*/  MUFU.EX2 R40, R6 ;  /* 0x0000000600287308 */ /* 0x000ee20000000800 */
[----:B-1----:R-:W-:Y:S01]  /*98c0*/  @!P2 FMUL R38, R38, R38 ;  /* 0x000000262626a220 */ /* 0x002fe20000400000 */
[----:B------:R-:W-:Y:S04]  /*98d0*/  FSETP.GEU.AND P2, PT, R11, -126, PT ;  /* 0xc2fc00000b00780b */ /* 0x000fe80003f4e000 */
[----:B------:R-:W-:Y:S04]  /*98e0*/  STL [R1+0x10], R38 ;  /* 0x0000102601007387 */ /* 0x000fe80000100800 */
[----:B------:R-:W1:Y:S01]  /*98f0*/  MUFU.EX2 R39, R7 ;  /* 0x0000000700277308 */ /* 0x000e620000000800 */
[----:B--2---:R-:W-:Y:S01]  /*9900*/  @!P1 FMUL R37, R37, R37 ;  /* 0x0000002525259220 */ /* 0x004fe20000400000 */
[----:B------:R-:W-:Y:S04]  /*9910*/  FSETP.GEU.AND P1, PT, R12, -126, PT ;  /* 0xc2fc00000c00780b */ /* 0x000fe80003f2e000 */
[----:B------:R-:W-:Y:S01]  /*9920*/  STL [R1+0x14], R37 ;  /* 0x0000142501007387 */ /* 0x000fe20000100800 */
[----:B------:R-:W-:Y:S03]  /*9930*/  @!P2 FMUL R11, R11, 0.5 ;  /* 0x3f0000000b0ba820 */ /* 0x000fe60000400000 */
[----:B------:R-:W2:Y:S01]  /*9940*/  MUFU.EX2 R124, R8 ;  /* 0x00000008007c7308 */ /* 0x000ea20000000800 */
[----:B---3--:R-:W-:Y:S01]  /*9950*/  @!P6 FMUL R40, R40, R40 ;  /* 0x000000282828e220 */ /* 0x008fe20000400000 */
[----:B------:R-:W-:Y:S02]  /*9960*/  FSETP.GEU.AND P6, PT, R13, -126, PT ;  /* 0xc2fc00000d00780b */ /* 0x000fe40003fce000 */
[----:B------:R-:W-:Y:S02]  /*9970*/  F2FP.F16.F32.PACK_AB R48, R37, R38 ;  /* 0x000000262530723e */ /* 0x000fe400000000ff */
[----:B------:R-:W-:Y:S01]  /*9980*/  STL [R1+0x8], R40 ;  /* 0x0000082801007387 */ /* 0x000fe20000100800 */
[----:B------:R-:W-:Y:S03]  /*9990*/  @!P1 FMUL R12, R12, 0.5 ;  /* 0x3f0000000c0c9820 */ /* 0x000fe60000400000 */
[----:B------:R-:W3:Y:S01]  /*99a0*/  MUFU.EX2 R125, R9 ;  /* 0x00000009007d7308 */ /* 0x000ee20000000800 */
[----:B-1----:R-:W-:Y:S01]  /*99b0*/  @!P5 FMUL R39, R39, R39 ;  /* 0x000000272727d220 */ /* 0x002fe20000400000 */
[----:B------:R-:W1:Y:S01]  /*99c0*/  LDS.128 R4, [R0+0x1a030] ;  /* 0x01a0300000047984 */ /* 0x000e620000000c00 */
[----:B------:R-:W-:Y:S03]  /*99d0*/  FSETP.GEU.AND P5, PT, R32, -126, PT ;  /* 0xc2fc00002000780b */ /* 0x000fe60003fae000 */
[----:B------:R-:W-:Y:S01]  /*99e0*/  F2FP.F16.F32.PACK_AB R49, R39, R40 ;  /* 0x000000282731723e */ /* 0x000fe200000000ff */
[----:B------:R-:W-:Y:S03]  /*99f0*/  @!P6 FMUL R13, R13, 0.5 ;  /* 0x3f0000000d0de820 */ /* 0x000fe60000400000 */
[----:B------:R-:W4:Y:S01]  /*9a00*/  MUFU.EX2 R42, R10 ;  /* 0x0000000a002a7308 */ /* 0x000f220000000800 */
[----:B--2---:R-:W-:Y:S01]  /*9a10*/  @!P4 FMUL R124, R124, R124 ;  /* 0x0000007c7c7cc220 */ /* 0x004fe20000400000 */
[----:B------:R-:W-:Y:S01]  /*9a20*/  STL [R1+0xc], R39 ;  /* 0x00000c2701007387 */ /* 0x000fe20000100800 */
[----:B------:R-:W-:Y:S07]  /*9a30*/  FSETP.GEU.AND P4, PT, R33, -126, PT ;  /* 0xc2fc00002100780b */ /* 0x000fee0003f8e000 */
[----:B------:R2:W5:Y:S01]  /*9a40*/  MUFU.EX2 R41, R11 ;  /* 0x0000000b00297308 */ /* 0x0005620000000800 */
[----:B------:R-:W-:Y:S01]  /*9a50*/  @!P5 FMUL R32, R32, 0.5 ;  /* 0x3f0000002020d820 */ /* 0x000fe20000400000 */
[----:B---3--:R-:W-:Y:S05]  /*9a60*/  @!P3 FMUL R125, R125, R125 ;  /* 0x0000007d7d7db220 */ /* 0x008fea0000400000 */
[----:B------:R-:W-:Y:S03]  /*9a70*/  F2FP.F16.F32.PACK_AB R50, R125, R124 ;  /* 0x0000007c7d32723e */ /* 0x000fe600000000ff */
[----:B------:R-:W3:Y:S01]  /*9a80*/  MUFU.EX2 R122, R12 ;  /* 0x0000000c007a7308 */ /* 0x000ee20000000800 */
[----:B------:R-:W-:Y:S01]  /*9a90*/  @!P4 FMUL R33, R33, 0.5 ;  /* 0x3f0000002121c820 */ /* 0x000fe20000400000 */
[----:B----4-:R-:W-:Y:S08]  /*9aa0*/  @!P0 FMUL R42, R42, R42 ;  /* 0x0000002a2a2a8220 */ /* 0x010ff00000400000 */
[----:B------:R-:W4:Y:S01]  /*9ab0*/  MUFU.EX2 R123, R13 ;  /* 0x0000000d007b7308 */ /* 0x000f220000000800 */
[----:B--2---:R-:W2:Y:S01]  /*9ac0*/  LDS.128 R8, [R0+0x1a080] ;  /* 0x01a0800000087984 */ /* 0x004ea20000000c00 */
[----:B-----5:R-:W-:Y:S05]  /*9ad0*/  @!P2 FMUL R41, R41, R41 ;  /* 0x000000292929a220 */ /* 0x020fea0000400000 */
[----:B------:R-:W-:Y:S03]  /*9ae0*/  F2FP.F16.F32.PACK_AB R51, R41, R42 ;  /* 0x0000002a2933723e */ /* 0x000fe600000000ff */
[----:B------:R-:W5:Y:S01]  /*9af0*/  MUFU.EX2 R120, R32 ;  /* 0x0000002000787308 */ /* 0x000f620000000800 */
[----:B---3--:R-:W-:Y:S01]  /*9b00*/  @!P1 FMUL R122, R122, R122 ;  /* 0x0000007a7a7a9220 */ /* 0x008fe20000400000 */
[C---:B-1----:R-:W-:Y:S02]  /*9b10*/  FFMA2 R4, R3.reuse.F32, R28.F32x2.HI_LO, R4.F32x2.HI_LO ;  /* 0x0000001c03047249 */ /* 0x042fe40000040004 */
[----:B------:R-:W-:Y:S02]  /*9b20*/  FFMA2 R6, R3.F32, R30.F32x2.HI_LO, R6.F32x2.HI_LO ;  /* 0x0000001e03067249 */ /* 0x000fe40000040006 */
[----:B------:R-:W1:Y:S01]  /*9b30*/  LDS.128 R28, [R0+0x1a090] ;  /* 0x01a09000001c7984 */ /* 0x000e620000000c00 */
[----:B------:R-:W-:Y:S03]  /*9b40*/  FSETP.GEU.AND P3, PT, R4, -126, PT ;  /* 0xc2fc00000400780b */ /* 0x000fe60003f6e000 */
[----:B------:R3:W3:Y:S01]  /*9b50*/  MUFU.EX2 R121, R33 ;  /* 0x0000002100797308 */ /* 0x0006e20000000800 */
[----:B------:R-:W-:Y:S01]  /*9b60*/  FSETP.GEU.AND P0, PT, R5, -126, PT ;  /* 0xc2fc00000500780b */ /* 0x000fe20003f0e000 */
[----:B----4-:R-:W-:Y:S01]  /*9b70*/  @!P6 FMUL R123, R123, R123 ;  /* 0x0000007b7b7be220 */ /* 0x010fe20000400000 */
[----:B------:R-:W-:Y:S02]  /*9b80*/  FSETP.GEU.AND P2, PT, R6, -126, PT ;  /* 0xc2fc00000600780b */ /* 0x000fe40003f4e000 */
[----:B------:R-:W-:Y:S01]  /*9b90*/  FSETP.GEU.AND P1, PT, R7, -126, PT ;  /* 0xc2fc00000700780b */ /* 0x000fe20003f2e000 */
[----:B------:R-:W2:Y:S01]  /*9ba0*/  LDTM.x16 R12, tmem[UR4] ;  /* 0x00000004000c79ee */ /* 0x000ea20008240000 */
[----:B------:R-:W-:Y:S01]  /*9bb0*/  R2UR UR4, R36 ;  /* 0x00000000240472ca */ /* 0x000fe200000e0000 */
[----:B-----5:R-:W-:Y:S01]  /*9bc0*/  @!P5 FMUL R120, R120, R120 ;  /* 0x000000787878d220 */ /* 0x020fe20000400000 */
[----:B------:R-:W-:Y:S01]  /*9bd0*/  F2FP.F16.F32.PACK_AB R52, R123, R122 ;  /* 0x0000007a7b34723e */ /* 0x000fe200000000ff */
[----:B------:R-:W-:Y:S04]  /*9be0*/  @!P3 FMUL R4, R4, 0.5 ;  /* 0x3f0000000404b820 */ /* 0x000fe80000400000 */
[----:B------:R-:W-:Y:S01]  /*9bf0*/  @!P0 FMUL R5, R5, 0.5 ;  /* 0x3f00000005058820 */ /* 0x000fe20000400000 */
[----:B------:R-:W4:Y:S01]  /*9c00*/  MUFU.EX2 R118, R4 ;  /* 0x0000000400767308 */ /* 0x000f220000000800 */
[----:B---3--:R-:W-:Y:S01]  /*9c10*/  LDS.128 R32, [R0+0x1a0b0] ;  /* 0x01a0b00000207984 */ /* 0x008fe20000000c00 */
[----:B------:R-:W-:Y:S01]  /*9c20*/  @!P2 FMUL R6, R6, 0.5 ;  /* 0x3f0000000606a820 */ /* 0x000fe20000400000 */
[----:B------:R-:W-:Y:S01]  /*9c30*/  @!P1 FMUL R7, R7, 0.5 ;  /* 0x3f00000007079820 */ /* 0x000fe20000400000 */
[----:B------:R-:W-:Y:S06]  /*9c40*/  @!P4 FMUL R121, R121, R121 ;  /* 0x000000797979c220 */ /* 0x000fec0000400000 */
[----:B------:R-:W3:Y:S01]  /*9c50*/  MUFU.EX2 R119, R5 ;  /* 0x0000000500777308 */ /* 0x000ee20000000800 */
[----:B------:R-:W-:Y:S01]  /*9c60*/  F2FP.F16.F32.PACK_AB R53, R121, R120 ;  /* 0x000000787935723e */ /* 0x000fe200000000ff */
[C---:B--2---:R-:W-:Y:S08]  /*9c70*/  FFMA2 R8, R3.reuse.F32, R12.F32x2.HI_LO, R8.F32x2.HI_LO ;  /* 0x0000000c03087249 */ /* 0x044ff00000040008 */
[----:B------:R-:W2:Y:S01]  /*9c80*/  MUFU.EX2 R116, R6 ;  /* 0x0000000600747308 */ /* 0x000ea20000000800 */
[----:B------:R-:W-:Y:S01]  /*9c90*/  FFMA2 R10, R3.F32, R14.F32x2.HI_LO, R10.F32x2.HI_LO ;  /* 0x0000000e030a7249 */ /* 0x000fe2000004000a */
[----:B------:R-:W-:Y:S01]  /*9ca0*/  FSETP.GEU.AND P6, PT, R8, -126, PT ;  /* 0xc2fc00000800780b */ /* 0x000fe20003fce000 */
[----:B----4-:R-:W-:Y:S01]  /*9cb0*/  @!P3 FMUL R118, R118, R118 ;  /* 0x000000767676b220 */ /* 0x010fe20000400000 */
[----:B------:R-:W-:Y:S01]  /*9cc0*/  FSETP.GEU.AND P5, PT, R9, -126, PT ;  /* 0xc2fc00000900780b */ /* 0x000fe20003fae000 */
[C---:B-1----:R-:W-:Y:S01]  /*9cd0*/  FFMA2 R28, R3.reuse.F32, R16.F32x2.HI_LO, R28.F32x2.HI_LO ;  /* 0x00000010031c7249 */ /* 0x042fe2000004001c */
[----:B------:R-:W-:Y:S04]  /*9ce0*/  FSETP.GEU.AND P4, PT, R10, -126, PT ;  /* 0xc2fc00000a00780b */ /* 0x000fe80003f8e000 */
[----:B------:R1:W4:Y:S01]  /*9cf0*/  MUFU.EX2 R117, R7 ;  /* 0x0000000700757308 */ /* 0x0003220000000800 */
[----:B------:R-:W-:Y:S01]  /*9d00*/  FFMA2 R30, R3.F32, R18.F32x2.HI_LO, R30.F32x2.HI_LO ;  /* 0x00000012031e7249 */ /* 0x000fe2000004001e */
[----:B------:R-:W-:Y:S01]  /*9d10*/  FSETP.GEU.AND P3, PT, R11, -126, PT ;  /* 0xc2fc00000b00780b */ /* 0x000fe20003f6e000 */
[----:B---3--:R-:W-:Y:S01]  /*9d20*/  @!P0 FMUL R119, R119, R119 ;  /* 0x0000007777778220 */ /* 0x008fe20000400000 */
[----:B------:R-:W-:Y:S01]  /*9d30*/  FSETP.GEU.AND P0, PT, R28, -126, PT ;  /* 0xc2fc00001c00780b */ /* 0x000fe20003f0e000 */
[----:B------:R-:W-:Y:S01]  /*9d40*/  @!P6 FMUL R8, R8, 0.5 ;  /* 0x3f0000000808e820 */ /* 0x000fe20000400000 */
[----:B--2---:R-:W-:Y:S01]  /*9d50*/  @!P2 FMUL R116, R116, R116 ;  /* 0x000000747474a220 */ /* 0x004fe20000400000 */
[----:B------:R-:W-:Y:S01]  /*9d60*/  @!P5 FMUL R9, R9, 0.5 ;  /* 0x3f0000000909d820 */ /* 0x000fe20000400000 */
[----:B------:R-:W-:Y:S02]  /*9d70*/  FSETP.GEU.AND P2, PT, R29, -126, PT ;  /* 0xc2fc00001d00780b */ /* 0x000fe40003f4e000 */
[----:B------:R-:W2:Y:S01]  /*9d80*/  MUFU.EX2 R114, R8 ;  /* 0x0000000800727308 */ /* 0x000ea20000000800 */
[----:B------:R-:W-:Y:S01]  /*9d90*/  @!P4 FMUL R10, R10, 0.5 ;  /* 0x3f0000000a0ac820 */ /* 0x000fe20000400000 */
[----:B------:R-:W-:Y:S03]  /*9da0*/  F2FP.F16.F32.PACK_AB R54, R119, R118 ;  /* 0x000000767736723e */ /* 0x000fe600000000ff */
[----:B------:R-:W-:Y:S01]  /*9db0*/  @!P3 FMUL R11, R11, 0.5 ;  /* 0x3f0000000b0bb820 */ /* 0x000fe20000400000 */
[----:B-1----:R-:W1:Y:S01]  /*9dc0*/  LDS.128 R4, [R0+0x1a0a0] ;  /* 0x01a0a00000047984 */ /* 0x002e620000000c00 */
[----:B------:R-:W-:Y:S01]  /*9dd0*/  @!P0 FMUL R28, R28, 0.5 ;  /* 0x3f0000001c1c8820 */ /* 0x000fe20000400000 */
[----:B----4-:R-:W-:Y:S02]  /*9de0*/  @!P1 FMUL R117, R117, R117 ;  /* 0x0000007575759220 */ /* 0x010fe40000400000 */
[----:B------:R-:W3:Y:S01]  /*9df0*/  MUFU.EX2 R115, R9 ;  /* 0x0000000900737308 */ /* 0x000ee20000000800 */
[----:B------:R-:W-:Y:S01]  /*9e00*/  FSETP.GEU.AND P1, PT, R30, -126, PT ;  /* 0xc2fc00001e00780b */ /* 0x000fe20003f2e000 */
[----:B------:R-:W-:Y:S01]  /*9e10*/  @!P2 FMUL R29, R29, 0.5 ;  /* 0x3f0000001d1da820 */ /* 0x000fe20000400000 */
[----:B------:R-:W-:Y:S07]  /*9e20*/  F2FP.F16.F32.PACK_AB R55, R117, R116 ;  /* 0x000000747537723e */ /* 0x000fee00000000ff */
[----:B------:R-:W4:Y:S01]  /*9e30*/  MUFU.EX2 R112, R10 ;  /* 0x0000000a00707308 */ /* 0x000f220000000800 */
[----:B--2---:R-:W-:Y:S01]  /*9e40*/  @!P6 FMUL R114, R114, R114 ;  /* 0x000000727272e220 */ /* 0x004fe20000400000 */
[----:B------:R-:W-:Y:S02]  /*9e50*/  FSETP.GEU.AND P6, PT, R31, -126, PT ;  /* 0xc2fc00001f00780b */ /* 0x000fe40003fce000 */
[----:B------:R-:W-:Y:S06]  /*9e60*/  @!P1 FMUL R30, R30, 0.5 ;  /* 0x3f0000001e1e9820 */ /* 0x000fec0000400000 */
[----:B------:R-:W2:Y:S01]  /*9e70*/  MUFU.EX2 R113, R11 ;  /* 0x0000000b00717308 */ /* 0x000ea20000000800 */
[----:B---3--:R-:W-:Y:S05]  /*9e80*/  @!P5 FMUL R115, R115, R115 ;  /* 0x000000737373d220 */ /* 0x008fea0000400000 */
[----:B------:R-:W-:Y:S01]  /*9e90*/  F2FP.F16.F32.PACK_AB R40, R115, R114 ;  /* 0x000000727328723e */ /* 0x000fe200000000ff */
[----:B------:R-:W-:Y:S03]  /*9ea0*/  @!P6 FMUL R31, R31, 0.5 ;  /* 0x3f0000001f1fe820 */ /* 0x000fe60000400000 */
[----:B------:R-:W3:Y:S01]  /*9eb0*/  MUFU.EX2 R44, R28 ;  /* 0x0000001c002c7308 */ /* 0x000ee20000000800 */
[----:B----4-:R-:W-:Y:S09]  /*9ec0*/  @!P4 FMUL R112, R112, R112 ;  /* 0x000000707070c220 */ /* 0x010ff20000400000 */
[----:B------:R-:W4:Y:S01]  /*9ed0*/  MUFU.EX2 R43, R29 ;  /* 0x0000001d002b7308 */ /* 0x000f220000000800 */
[----:B--2---:R-:W-:Y:S01]  /*9ee0*/  @!P3 FMUL R113, R113, R113 ;  /* 0x000000717171b220 */ /* 0x004fe20000400000 */
[C---:B-1----:R-:W-:Y:S02]  /*9ef0*/  FFMA2 R4, R3.reuse.F32, R20.F32x2.HI_LO, R4.F32x2.HI_LO ;  /* 0x0000001403047249 */ /* 0x042fe40000040004 */
[C---:B------:R-:W-:Y:S06]  /*9f00*/  FFMA2 R6, R3.reuse.F32, R22.F32x2.HI_LO, R6.F32x2.HI_LO ;  /* 0x0000001603067249 */ /* 0x040fec0000040006 */
[----:B------:R-:W1:Y:S01]  /*9f10*/  MUFU.EX2 R46, R30 ;  /* 0x0000001e002e7308 */ /* 0x000e620000000800 */
[----:B------:R-:W2:Y:S01]  /*9f20*/  LDTM.x16 R8, tmem[UR4] ;  /* 0x00000004000879ee */ /* 0x000ea20008240000 */
[C---:B------:R-:W-:Y:S01]  /*9f30*/  FFMA2 R32, R3.reuse.F32, R24.F32x2.HI_LO, R32.F32x2.HI_LO ;  /* 0x0000001803207249 */ /* 0x040fe20000040020 */
[----:B------:R-:W-:Y:S01]  /*9f40*/  FSETP.GEU.AND P5, PT, R4, -126, PT ;  /* 0xc2fc00000400780b */ /* 0x000fe20003fae000 */
[----:B------:R-:W-:Y:S01]  /*9f50*/  FFMA2 R34, R3.F32, R26.F32x2.HI_LO, R34.F32x2.HI_LO ;  /* 0x0000001a03227249 */ /* 0x000fe20000040022 */
[----:B------:R-:W-:Y:S01]  /*9f60*/  FSETP.GEU.AND P4, PT, R5, -126, PT ;  /* 0xc2fc00000500780b */ /* 0x000fe20003f8e000 */
[----:B------:R-:W-:Y:S01]  /*9f70*/  LDS.128 R24, [R0+0x1a130] ;  /* 0x01a1300000187984 */ /* 0x000fe20000000c00 */
[----:B------:R-:W-:Y:S03]  /*9f80*/  FSETP.GEU.AND P3, PT, R6, -126, PT ;  /* 0xc2fc00000600780b */ /* 0x000fe60003f6e000 */
[----:B------:R5:W2:Y:S01]  /*9f90*/  MUFU.EX2 R45, R31 ;  /* 0x0000001f002d7308 */ /* 0x000aa20000000800 */
[----:B---3--:R-:W-:Y:S01]  /*9fa0*/  @!P0 FMUL R44, R44, R44 ;  /* 0x0000002c2c2c8220 */ /* 0x008fe20000400000 */
[----:B------:R-:W-:Y:S01]  /*9fb0*/  FSETP.GEU.AND P0, PT, R7, -126, PT ;  /* 0xc2fc00000700780b */ /* 0x000fe20003f0e000 */
[----:B----4-:R-:W-:Y:S01]  /*9fc0*/  @!P2 FMUL R43, R43, R43 ;  /* 0x0000002b2b2ba220 */ /* 0x010fe20000400000 */
[----:B------:R-:W-:Y:S02]  /*9fd0*/  FSETP.GEU.AND P2, PT, R32, -126, PT ;  /* 0xc2fc00002000780b */ /* 0x000fe40003f4e000 */
[----:B------:R-:W-:Y:S01]  /*9fe0*/  @!P5 FMUL R4, R4, 0.5 ;  /* 0x3f0000000404d820 */ /* 0x000fe20000400000 */
[----:B-1----:R-:W-:Y:S01]  /*9ff0*/  @!P1 FMUL R46, R46, R46 ;  /* 0x0000002e2e2e9220 */ /* 0x002fe20000400000 */
[----:B------:R-:W-:Y:S01]  /*a000*/  @!P4 FMUL R5, R5, 0.5 ;  /* 0x3f0000000505c820 */ /* 0x000fe20000400000 */
[----:B------:R-:W-:Y:S01]  /*a010*/  FSETP.GEU.AND P1, PT, R33, -126, PT ;  /* 0xc2fc00002100780b */ /* 0x000fe20003f2e000 */
[----:B------:R-:W1:Y:S01]  /*a020*/  MUFU.EX2 R110, R4 ;  /* 0x00000004006e7308 */ /* 0x000e620000000800 */
[----:B------:R-:W-:Y:S04]  /*a030*/  @!P3 FMUL R6, R6, 0.5 ;  /* 0x3f0000000606b820 */ /* 0x000fe80000400000 */
[----:B------:R-:W-:Y:S01]  /*a040*/  @!P0 FMUL R7, R7, 0.5 ;  /* 0x3f00000007078820 */ /* 0x000fe20000400000 */
[----:B-----5:R-:W3:Y:S01]  /*a050*/  LDS.128 R28, [R0+0x1a100] ;  /* 0x01a10000001c7984 */ /* 0x020ee20000000c00 */
[----:B------:R-:W-:Y:S01]  /*a060*/  @!P2 FMUL R32, R32, 0.5 ;  /* 0x3f0000002020a820 */ /* 0x000fe20000400000 */
[----:B--2---:R-:W-:Y:S02]  /*a070*/  @!P6 FMUL R45, R45, R45 ;  /* 0x0000002d2d2de220 */ /* 0x004fe40000400000 */
[----:B------:R-:W2:Y:S01]  /*a080*/  MUFU.EX2 R111, R5 ;  /* 0x00000005006f7308 */ /* 0x000ea20000000800 */
[----:B------:R-:W-:Y:S01]  /*a090*/  FSETP.GEU.AND P6, PT, R34, -126, PT ;  /* 0xc2fc00002200780b */ /* 0x000fe20003fce000 */
[----:B------:R-:W-:Y:S08]  /*a0a0*/  @!P1 FMUL R33, R33, 0.5 ;  /* 0x3f00000021219820 */ /* 0x000ff00000400000 */
[----:B------:R-:W4:Y:S01]  /*a0b0*/  MUFU.EX2 R36, R6 ;  /* 0x0000000600247308 */ /* 0x000f220000000800 */
[----:B-1----:R-:W-:Y:S01]  /*a0c0*/  @!P5 FMUL R110, R110, R110 ;  /* 0x0000006e6e6ed220 */ /* 0x002fe20000400000 */
[----:B------:R-:W-:Y:S02]  /*a0d0*/  FSETP.GEU.AND P5, PT, R35, -126, PT ;  /* 0xc2fc00002300780b */ /* 0x000fe40003fae000 */
[----:B------:R-:W-:Y:S06]  /*a0e0*/  @!P6 FMUL R34, R34, 0.5 ;  /* 0x3f0000002222e820 */ /* 0x000fec0000400000 */
[----:B------:R1:W5:Y:S01]  /*a0f0*/  MUFU.EX2 R109, R7 ;  /* 0x00000007006d7308 */ /* 0x0003620000000800 */
[----:B--2---:R-:W-:Y:S04]  /*a100*/  @!P4 FMUL R111, R111, R111 ;  /* 0x0000006f6f6fc220 */ /* 0x004fe80000400000 */
[----:B------:R-:W-:Y:S05]  /*a110*/  @!P5 FMUL R35, R35, 0.5 ;  /* 0x3f0000002323d820 */ /* 0x000fea0000400000 */
[----:B------:R-:W2:Y:S01]  /*a120*/  MUFU.EX2 R99, R33 ;  /* 0x0000002100637308 */ /* 0x000ea20000000800 */
[----:B----4-:R-:W-:Y:S09]  /*a130*/  @!P3 FMUL R36, R36, R36 ;  /* 0x000000242424b220 */ /* 0x010ff20000400000 */
[----:B------:R-:W4:Y:S01]  /*a140*/  MUFU.EX2 R98, R32 ;  /* 0x0000002000627308 */ /* 0x000f220000000800 */
[----:B-1----:R-:W1:Y:S01]  /*a150*/  LDS.128 R4, [R0+0x1a110] ;  /* 0x01a1100000047984 */ /* 0x002e620000000c00 */
[----:B-----5:R-:W-:Y:S01]  /*a160*/  @!P0 FMUL R109, R109, R109 ;  /* 0x0000006d6d6d8220 */ /* 0x020fe20000400000 */
[C---:B---3--:R-:W-:Y:S02]  /*a170*/  FFMA2 R28, R3.reuse.F32, R8.F32x2.HI_LO, R28.F32x2.HI_LO ;  /* 0x00000008031c7249 */ /* 0x048fe4000004001c */
[----:B------:R-:W-:Y:S05]  /*a180*/  FFMA2 R30, R3.F32, R10.F32x2.HI_LO, R30.F32x2.HI_LO ;  /* 0x0000000a031e7249 */ /* 0x000fea000004001e */
[----:B------:R-:W3:Y:S01]  /*a190*/  MUFU.EX2 R96, R34 ;  /* 0x0000002200607308 */ /* 0x000ee20000000800 */
[----:B------:R-:W5:Y:S01]  /*a1a0*/  LDS.128 R8, [R0+0x1a120] ;  /* 0x01a1200000087984 */ /* 0x000f620000000c00 */
[----:B------:R-:W-:Y:S01]  /*a1b0*/  FSETP.GEU.AND P4, PT, R28, -126, PT ;  /* 0xc2fc00001c00780b */ /* 0x000fe20003f8e000 */
[----:B--2---:R-:W-:Y:S01]  /*a1c0*/  @!P1 FMUL R99, R99, R99 ;  /* 0x0000006363639220 */ /* 0x004fe20000400000 */
[----:B------:R-:W-:Y:S02]  /*a1d0*/  FSETP.GEU.AND P3, PT, R29, -126, PT ;  /* 0xc2fc00001d00780b */ /* 0x000fe40003f6e000 */
[----:B------:R-:W-:Y:S04]  /*a1e0*/  FSETP.GEU.AND P0, PT, R30, -126, PT ;  /* 0xc2fc00001e00780b */ /* 0x000fe80003f0e000 */
[----:B------:R-:W2:Y:S01]  /*a1f0*/  MUFU.EX2 R97, R35 ;  /* 0x0000002300617308 */ /* 0x000ea20000000800 */
[----:B----4-:R-:W-:Y:S01]  /*a200*/  @!P2 FMUL R98, R98, R98 ;  /* 0x000000626262a220 */ /* 0x010fe20000400000 */
[----:B------:R-:W-:Y:S03]  /*a210*/  FSETP.GEU.AND P2, PT, R31, -126, PT ;  /* 0xc2fc00001f00780b */ /* 0x000fe60003f4e000 */
[----:B------:R-:W-:Y:S02]  /*a220*/  @!P4 FMUL R28, R28, 0.5 ;  /* 0x3f0000001c1cc820 */ /* 0x000fe40000400000 */
[----:B------:R-:W-:Y:S01]  /*a230*/  @!P3 FMUL R29, R29, 0.5 ;  /* 0x3f0000001d1db820 */ /* 0x000fe20000400000 */
[----:B---3--:R-:W-:Y:S02]  /*a240*/  @!P6 FMUL R96, R96, R96 ;  /* 0x000000606060e220 */ /* 0x008fe40000400000 */
[----:B------:R-:W3:Y:S01]  /*a250*/  MUFU.EX2 R94, R28 ;  /* 0x0000001c005e7308 */ /* 0x000ee20000000800 */
[----:B------:R-:W-:Y:S04]  /*a260*/  @!P0 FMUL R30, R30, 0.5 ;  /* 0x3f0000001e1e8820 */ /* 0x000fe80000400000 */
[----:B------:R-:W-:Y:S01]  /*a270*/  @!P2 FMUL R31, R31, 0.5 ;  /* 0x3f0000001f1fa820 */ /* 0x000fe20000400000 */
[----:B--2---:R-:W-:Y:S04]  /*a280*/  @!P5 FMUL R97, R97, R97 ;  /* 0x000000616161d220 */ /* 0x004fe80000400000 */
[----:B------:R-:W2:Y:S01]  /*a290*/  MUFU.EX2 R95, R29 ;  /* 0x0000001d005f7308 */ /* 0x000ea20000000800 */
[----:B------:R-:W-:Y:S01]  /*a2a0*/  F2FP.F16.F32.PACK_AB R47, R97, R96 ;  /* 0x00000060612f723e */ /* 0x000fe200000000ff */
[C---:B-1----:R-:W-:Y:S08]  /*a2b0*/  FFMA2 R4, R3.reuse.F32, R12.F32x2.HI_LO, R4.F32x2.HI_LO ;  /* 0x0000000c03047249 */ /* 0x042ff00000040004 */
[----:B------:R-:W1:Y:S01]  /*a2c0*/  MUFU.EX2 R92, R30 ;  /* 0x0000001e005c7308 */ /* 0x000e620000000800 */
[----:B------:R-:W-:Y:S01]  /*a2d0*/  FFMA2 R6, R3.F32, R14.F32x2.HI_LO, R6.F32x2.HI_LO ;  /* 0x0000000e03067249 */ /* 0x000fe20000040006 */
[----:B------:R-:W-:Y:S01]  /*a2e0*/  FSETP.GEU.AND P6, PT, R5, -126, PT ;  /* 0xc2fc00000500780b */ /* 0x000fe20003fce000 */
[----:B---3--:R-:W-:Y:S01]  /*a2f0*/  @!P4 FMUL R94, R94, R94 ;  /* 0x0000005e5e5ec220 */ /* 0x008fe20000400000 */
[----:B------:R-:W-:Y:S01]  /*a300*/  FSETP.GEU.AND P1, PT, R4, -126, PT ;  /* 0xc2fc00000400780b */ /* 0x000fe20003f2e000 */
[C---:B-----5:R-:W-:Y:S01]  /*a310*/  FFMA2 R8, R3.reuse.F32, R16.F32x2.HI_LO, R8.F32x2.HI_LO ;  /* 0x0000001003087249 */ /* 0x060fe20000040008 */
[----:B------:R-:W-:Y:S04]  /*a320*/  FSETP.GEU.AND P5, PT, R6, -126, PT ;  /* 0xc2fc00000600780b */ /* 0x000fe80003fae000 */
[----:B------:R3:W4:Y:S01]  /*a330*/  MUFU.EX2 R93, R31 ;  /* 0x0000001f005d7308 */ /* 0x0007220000000800 */
[----:B------:R-:W-:Y:S01]  /*a340*/  FFMA2 R32, R3.F32, R18.F32x2.HI_LO, R10.F32x2.HI_LO ;  /* 0x0000001203207249 */ /* 0x000fe2000004000a */
[----:B------:R-:W-:Y:S01]  /*a350*/  FSETP.GEU.AND P4, PT, R7, -126, PT ;  /* 0xc2fc00000700780b */ /* 0x000fe20003f8e000 */
[C---:B------:R-:W-:Y:S02]  /*a360*/  FFMA2 R24, R3.reuse.F32, R20.F32x2.HI_LO, R24.F32x2.HI_LO ;  /* 0x0000001403187249 */ /* 0x040fe40000040018 */
[----:B------:R-:W-:Y:S02]  /*a370*/  FFMA2 R26, R3.F32, R22.F32x2.HI_LO, R26.F32x2.HI_LO ;  /* 0x00000016031a7249 */ /* 0x000fe4000004001a */
[----:B------:R-:W-:Y:S01]  /*a380*/  LDS.128 R20, [R0+0x1a190] ;  /* 0x01a1900000147984 */ /* 0x000fe20000000c00 */
[----:B------:R-:W-:Y:S01]  /*a390*/  @!P6 FMUL R5, R5, 0.5 ;  /* 0x3f0000000505e820 */ /* 0x000fe20000400000 */
[----:B--2---:R-:W-:Y:S01]  /*a3a0*/  @!P3 FMUL R95, R95, R95 ;  /* 0x0000005f5f5fb220 */ /* 0x004fe20000400000 */
[----:B------:R-:W-:Y:S01]  /*a3b0*/  @!P1 FMUL R4, R4, 0.5 ;  /* 0x3f00000004049820 */ /* 0x000fe20000400000 */
[----:B------:R-:W-:Y:S01]  /*a3c0*/  FSETP.GEU.AND P3, PT, R8, -126, PT ;  /* 0xc2fc00000800780b */ /* 0x000fe20003f6e000 */
[----:B------:R-:W2:Y:S01]  /*a3d0*/  MUFU.EX2 R91, R5 ;  /* 0x00000005005b7308 */ /* 0x000ea20000000800 */
[----:B------:R-:W-:Y:S01]  /*a3e0*/  @!P5 FMUL R6, R6, 0.5 ;  /* 0x3f0000000606d820 */ /* 0x000fe20000400000 */
[----:B-1----:R-:W-:Y:S01]  /*a3f0*/  @!P0 FMUL R92, R92, R92 ;  /* 0x0000005c5c5c8220 */ /* 0x002fe20000400000 */
[----:B------:R-:W-:Y:S01]  /*a400*/  @!P4 FMUL R7, R7, 0.5 ;  /* 0x3f0000000707c820 */ /* 0x000fe20000400000 */
[----:B------:R-:W-:Y:S01]  /*a410*/  FSETP.GEU.AND P0, PT, R9, -126, PT ;  /* 0xc2fc00000900780b */ /* 0x000fe20003f0e000 */
[----:B---3--:R-:W1:Y:S01]  /*a420*/  LDS.128 R28, [R0+0x1a180] ;  /* 0x01a18000001c7984 */ /* 0x008e620000000c00 */
[----:B----4-:R-:W-:Y:S01]  /*a430*/  @!P2 FMUL R93, R93, R93 ;  /* 0x0000005d5d5da220 */ /* 0x010fe20000400000 */
[----:B------:R-:W-:Y:S03]  /*a440*/  FSETP.GEU.AND P2, PT, R32, -126, PT ;  /* 0xc2fc00002000780b */ /* 0x000fe60003f4e000 */
[----:B------:R3:W4:Y:S02]  /*a450*/  MUFU.EX2 R90, R4 ;  /* 0x00000004005a7308 */ /* 0x0007240000000800 */
[----:B------:R-:W-:Y:S08]  /*a460*/  @!P3 FMUL R8, R8, 0.5 ;  /* 0x3f0000000808b820 */ /* 0x000ff00000400000 */
[----:B------:R-:W5:Y:S01]  /*a470*/  MUFU.EX2 R88, R6 ;  /* 0x0000000600587308 */ /* 0x000f620000000800 */
[----:B------:R-:W-:Y:S01]  /*a480*/  @!P0 FMUL R9, R9, 0.5 ;  /* 0x3f00000009098820 */ /* 0x000fe20000400000 */
[----:B--2---:R-:W-:Y:S01]  /*a490*/  @!P6 FMUL R91, R91, R91 ;  /* 0x0000005b5b5be220 */ /* 0x004fe20000400000 */
[----:B------:R-:W-:Y:S01]  /*a4a0*/  FSETP.GEU.AND P6, PT, R24, -126, PT ;  /* 0xc2fc00001800780b */ /* 0x000fe20003fce000 */
[----:B------:R-:W-:Y:S06]  /*a4b0*/  @!P2 FMUL R32, R32, 0.5 ;  /* 0x3f0000002020a820 */ /* 0x000fec0000400000 */
[----:B------:R-:W2:Y:S01]  /*a4c0*/  MUFU.EX2 R89, R7 ;  /* 0x0000000700597308 */ /* 0x000ea20000000800 */
[----:B---3--:R-:W-:Y:S01]  /*a4d0*/  LOP3.LUT R4, R58, 0x120, RZ, 0xfc, !PT ;  /* 0x000001203a047812 */ /* 0x008fe200078efcff */
[----:B----4-:R-:W-:Y:S01]  /*a4e0*/  @!P1 FMUL R90, R90, R90 ;  /* 0x0000005a5a5a9220 */ /* 0x010fe20000400000 */
[----:B------:R-:W-:Y:S02]  /*a4f0*/  FSETP.GEU.AND P1, PT, R33, -126, PT ;  /* 0xc2fc00002100780b */ /* 0x000fe40003f2e000 */
[----:B------:R-:W-:Y:S02]  /*a500*/  R2UR UR4, R4 ;  /* 0x00000000040472ca */ /* 0x000fe400000e0000 */
[----:B------:R-:W-:Y:S03]  /*a510*/  F2FP.F16.F32.PACK_AB R34, R91, R90 ;  /* 0x0000005a5b22723e */ /* 0x000fe600000000ff */
[----:B------:R-:W3:Y:S01]  /*a520*/  MUFU.EX2 R66, R8 ;  /* 0x0000000800427308 */ /* 0x000ee20000000800 */
[----:B-----5:R-:W-:Y:S01]  /*a530*/  @!P5 FMUL R88, R88, R88 ;  /* 0x000000585858d220 */ /* 0x020fe20000400000 */
[----:B------:R-:W-:Y:S01]  /*a540*/  FSETP.GEU.AND P5, PT, R25, -126, PT ;  /* 0xc2fc00001900780b */ /* 0x000fe20003fae000 */
[----:B------:R-:W-:Y:S07]  /*a550*/  @!P6 FMUL R24, R24, 0.5 ;  /* 0x3f0000001818e820 */ /* 0x000fee0000400000 */
[----:B------:R4:W5:Y:S01]  /*a560*/  MUFU.EX2 R67, R9 ;  /* 0x0000000900437308 */ /* 0x0009620000000800 */
[----:B------:R-:W-:Y:S01]  /*a570*/  @!P1 FMUL R33, R33, 0.5 ;  /* 0x3f00000021219820 */ /* 0x000fe20000400000 */
[----:B--2---:R-:W-:Y:S01]  /*a580*/  @!P4 FMUL R89, R89, R89 ;  /* 0x000000595959c220 */ /* 0x004fe20000400000 */
[----:B------:R-:W-:Y:S02]  /*a590*/  FSETP.GEU.AND P4, PT, R26, -126, PT ;  /* 0xc2fc00001a00780b */ /* 0x000fe40003f8e000 */
[----:B------:R-:W-:Y:S05]  /*a5a0*/  @!P5 FMUL R25, R25, 0.5 ;  /* 0x3f0000001919d820 */ /* 0x000fea0000400000 */
[----:B------:R-:W2:Y:S01]  /*a5b0*/  MUFU.EX2 R64, R32 ;  /* 0x0000002000407308 */ /* 0x000ea20000000800 */
[----:B---3--:R-:W-:Y:S01]  /*a5c0*/  @!P3 FMUL R66, R66, R66 ;  /* 0x000000424242b220 */ /* 0x008fe20000400000 */
[----:B------:R-:W-:Y:S02]  /*a5d0*/  FSETP.GEU.AND P3, PT, R27, -126, PT ;  /* 0xc2fc00001b00780b */ /* 0x000fe40003f6e000 */
[----:B------:R-:W-:Y:S06]  /*a5e0*/  F2FP.F16.F32.PACK_AB R35, R89, R88 ;  /* 0x000000585923723e */ /* 0x000fec00000000ff */
[----:B------:R-:W3:Y:S01]  /*a5f0*/  MUFU.EX2 R65, R33 ;  /* 0x0000002100417308 */ /* 0x000ee20000000800 */
[----:B----4-:R-:W1:Y:S01]  /*a600*/  LDTM.x16 R4, tmem[UR4] ;  /* 0x00000004000479ee */ /* 0x010e620008240000 */
[----:B------:R-:W-:Y:S01]  /*a610*/  @!P4 FMUL R26, R26, 0.5 ;  /* 0x3f0000001a1ac820 */ /* 0x000fe20000400000 */
[----:B-----5:R-:W-:Y:S02]  /*a620*/  @!P0 FMUL R67, R67, R67 ;  /* 0x0000004343438220 */ /* 0x020fe40000400000 */
[----:B------:R-:W-:Y:S05]  /*a630*/  @!P3 FMUL R27, R27, 0.5 ;  /* 0x3f0000001b1bb820 */ /* 0x000fea0000400000 */
[----:B------:R-:W4:Y:S01]  /*a640*/  MUFU.EX2 R62, R24 ;  /* 0x00000018003e7308 */ /* 0x000f220000000800 */
[----:B--2---:R-:W-:Y:S01]  /*a650*/  @!P2 FMUL R64, R64, R64 ;  /* 0x000000404040a220 */ /* 0x004fe20000400000 */
[----:B------:R-:W-:Y:S08]  /*a660*/  F2FP.F16.F32.PACK_AB R32, R95, R94 ;  /* 0x0000005e5f20723e */ /* 0x000ff000000000ff */
[----:B------:R-:W2:Y:S01]  /*a670*/  MUFU.EX2 R63, R25 ;  /* 0x00000019003f7308 */ /* 0x000ea20000000800 */
[----:B---3--:R-:W-:Y:S01]  /*a680*/  @!P1 FMUL R65, R65, R65 ;  /* 0x0000004141419220 */ /* 0x008fe20000400000 */
[----:B------:R-:W-:Y:S04]  /*a690*/  F2FP.F16.F32.PACK_AB R33, R93, R92 ;  /* 0x0000005c5d21723e */ /* 0x000fe800000000ff */
[----:B------:R-:W-:Y:S04]  /*a6a0*/  F2FP.F16.F32.PACK_AB R37, R65, R64 ;  /* 0x000000404125723e */ /* 0x000fe800000000ff */
[----:B------:R-:W3:Y:S01]  /*a6b0*/  MUFU.EX2 R60, R26 ;  /* 0x0000001a003c7308 */ /* 0x000ee20000000800 */
[C---:B-1----:R-:W-:Y:S02]  /*a6c0*/  FFMA2 R28, R3.reuse.F32, R4.F32x2.HI_LO, R28.F32x2.HI_LO ;  /* 0x00000004031c7249 */ /* 0x042fe4000004001c */
[C---:B------:R-:W-:Y:S02]  /*a6d0*/  FFMA2 R30, R3.reuse.F32, R6.F32x2.HI_LO, R30.F32x2.HI_LO ;  /* 0x00000006031e7249 */ /* 0x040fe4000004001e */
[----:B------:R-:W1:Y:S01]  /*a6e0*/  LDS.128 R4, [R0+0x1a1a0] ;  /* 0x01a1a00000047984 */ /* 0x000e620000000c00 */
[----:B------:R-:W-:Y:S01]  /*a6f0*/  FFMA2 R20, R3.F32, R8.F32x2.HI_LO, R20.F32x2.HI_LO ;  /* 0x0000000803147249 */ /* 0x000fe20000040014 */
[----:B------:R-:W-:Y:S03]  /*a700*/  FSETP.GEU.AND P2, PT, R29, -126, PT ;  /* 0xc2fc00001d00780b */ /* 0x000fe60003f4e000 */
[----:B------:R-:W5:Y:S01]  /*a710*/  MUFU.EX2 R61, R27 ;  /* 0x0000001b003d7308 */ /* 0x000f620000000800 */
[----:B------:R-:W-:Y:S01]  /*a720*/  FFMA2 R22, R3.F32, R10.F32x2.HI_LO, R22.F32x2.HI_LO ;  /* 0x0000000a03167249 */ /* 0x000fe20000040016 */
[----:B------:R-:W-:Y:S01]  /*a730*/  FSETP.GEU.AND P1, PT, R30, -126, PT ;  /* 0xc2fc00001e00780b */ /* 0x000fe20003f2e000 */
[----:B----4-:R-:W-:Y:S01]  /*a740*/  @!P6 FMUL R62, R62, R62 ;  /* 0x0000003e3e3ee220 */ /* 0x010fe20000400000 */
[----:B------:R-:W-:Y:S01]  /*a750*/  FSETP.GEU.AND P0, PT, R28, -126, PT ;  /* 0xc2fc00001c00780b */ /* 0x000fe20003f0e000 */
[----:B------:R4:W1:Y:S01]  /*a760*/  LDS.128 R8, [R0+0x1a1b0] ;  /* 0x01a1b00000087984 */ /* 0x0008620000000c00 */
[----:B------:R-:W-:Y:S01]  /*a770*/  NOP ;  /* 0x0000000000007918 */ /* 0x000fe20000000000 */
[----:B--2---:R-:W-:Y:S01]  /*a780*/  @!P5 FMUL R63, R63, R63 ;  /* 0x0000003f3f3fd220 */ /* 0x004fe20000400000 */
[----:B------:R-:W-:Y:S01]  /*a790*/  FSETP.GEU.AND P6, PT, R31, -126, PT ;  /* 0xc2fc00001f00780b */ /* 0x000fe20003fce000 */
[----:B---3--:R-:W-:Y:S01]  /*a7a0*/  @!P4 FMUL R60, R60, R60 ;  /* 0x0000003c3c3cc220 */ /* 0x008fe20000400000 */
[----:B------:R-:W-:Y:S01]  /*a7b0*/  FSETP.GEU.AND P5, PT, R20, -126, PT ;  /* 0xc2fc00001400780b */ /* 0x000fe20003fae000 */
[----:B------:R-:W-:Y:S01]  /*a7c0*/  @!P2 FMUL R29, R29, 0.5 ;  /* 0x3f0000001d1da820 */ /* 0x000fe20000400000 */
[----:B------:R-:W-:Y:S01]  /*a7d0*/  BAR.SYNC.DEFER_BLOCKING 0x3, 0x100 ;  /* 0x00c4000000007b1d */ /* 0x000fe20000010000 */
[----:B------:R-:W-:Y:S02]  /*a7e0*/  FSETP.GEU.AND P4, PT, R21, -126, PT ;  /* 0xc2fc00001500780b */ /* 0x000fe40003f8e000 */
[----:B------:R-:W-:Y:S01]  /*a7f0*/  @!P1 FMUL R30, R30, 0.5 ;  /* 0x3f0000001e1e9820 */ /* 0x000fe20000400000 */
[----:B------:R-:W-:Y:S01]  /*a800*/  F2FP.F16.F32.PACK_AB R38, R63, R62 ;  /* 0x0000003e3f26723e */ /* 0x000fe200000000ff */
[----:B-----5:R-:W-:Y:S01]  /*a810*/  @!P3 FMUL R61, R61, R61 ;  /* 0x0000003d3d3db220 */ /* 0x020fe20000400000 */
[----:B------:R-:W-:Y:S01]  /*a820*/  FSETP.GEU.AND P3, PT, R22, -126, PT ;  /* 0xc2fc00001600780b */ /* 0x000fe20003f6e000 */
[----:B------:R-:W2:Y:S01]  /*a830*/  MUFU.EX2 R69, R29 ;  /* 0x0000001d00457308 */ /* 0x000ea20000000800 */
[----:B------:R-:W-:Y:S01]  /*a840*/  @!P0 FMUL R28, R28, 0.5 ;  /* 0x3f0000001c1c8820 */ /* 0x000fe20000400000 */
[----:B------:R-:W-:Y:S01]  /*a850*/  @!P6 FMUL R31, R31, 0.5 ;  /* 0x3f0000001f1fe820 */ /* 0x000fe20000400000 */
[----:B------:R-:W-:Y:S01]  /*a860*/  F2FP.F16.F32.PACK_AB R39, R61, R60 ;  /* 0x0000003c3d27723e */ /* 0x000fe200000000ff */
[----:B------:R-:W-:Y:S06]  /*a870*/  @!P5 FMUL R20, R20, 0.5 ;  /* 0x3f0000001414d820 */ /* 0x000fec0000400000 */
[----:B------:R-:W3:Y:S01]  /*a880*/  MUFU.EX2 R70, R30 ;  /* 0x0000001e00467308 */ /* 0x000ee20000000800 */
[----:B------:R-:W-:Y:S01]  /*a890*/  @!P4 FMUL R21, R21, 0.5 ;  /* 0x3f0000001515c820 */ /* 0x000fe20000400000 */
[----:B----4-:R-:W-:Y:S01]  /*a8a0*/  SHF.R.U32.HI R0, RZ, 0x4, R2 ;  /* 0x00000004ff007819 */ /* 0x010fe20000011602 */
[----:B------:R-:W-:Y:S03]  /*a8b0*/  @!P3 FMUL R22, R22, 0.5 ;  /* 0x3f0000001616b820 */ /* 0x000fe60000400000 */
[----:B------:R-:W-:Y:S04]  /*a8c0*/  LOP3.LUT R0, R0, 0x8, RZ, 0xc0, !PT ;  /* 0x0000000800007812 */ /* 0x000fe800078ec0ff */
[----:B------:R-:W4:Y:S01]  /*a8d0*/  MUFU.EX2 R68, R28 ;  /* 0x0000001c00447308 */ /* 0x000f220000000800 */
[----:B--2---:R-:W-:Y:S01]  /*a8e0*/  @!P2 FMUL R69, R69, R69 ;  /* 0x000000454545a220 */ /* 0x004fe20000400000 */
[----:B-1----:R-:W-:Y:S01]  /*a8f0*/  FFMA2 R4, R3.F32, R12.F32x2.HI_LO, R4.F32x2.HI_LO ;  /* 0x0000000c03047249 */ /* 0x002fe20000040004 */
[----:B------:R-:W-:Y:S01]  /*a900*/  IADD3 R77, PT, PT, R77, -R0, RZ ;  /* 0x800000004d4d7210 */ /* 0x000fe20007ffe0ff */
[----:B------:R-:W-:Y:S03]  /*a910*/  FFMA2 R6, R3.F32, R14.F32x2.HI_LO, R6.F32x2.HI_LO ;  /* 0x0000000e03067249 */ /* 0x000fe60000040006 */
[----:B------:R-:W-:Y:S03]  /*a920*/  FSETP.GEU.AND P2, PT, R4, -126, PT ;  /* 0xc2fc00000400780b */ /* 0x000fe60003f4e000 */
[----:B------:R-:W1:Y:S01]  /*a930*/  MUFU.EX2 R71, R31 ;  /* 0x0000001f00477308 */ /* 0x000e620000000800 */
[----:B---3--:R-:W-:Y:S01]  /*a940*/  @!P1 FMUL R70, R70, R70 ;  /* 0x0000004646469220 */ /* 0x008fe20000400000 */
[----:B------:R-:W-:Y:S01]  /*a950*/  FSETP.GEU.AND P1, PT, R5, -126, PT ;  /* 0xc2fc00000500780b */ /* 0x000fe20003f2e000 */
[C---:B------:R-:W-:Y:S01]  /*a960*/  FFMA2 R8, R3.reuse.F32, R16.F32x2.HI_LO, R8.F32x2.HI_LO ;  /* 0x0000001003087249 */ /* 0x040fe20000040008 */
[----:B------:R-:W-:Y:S01]  /*a970*/  SHF.R.U32.HI R77, RZ, 0x15, R77 ;  /* 0x00000015ff4d7819 */ /* 0x000fe2000001164d */
[----:B------:R-:W-:Y:S01]  /*a980*/  FFMA2 R10, R3.F32, R18.F32x2.HI_LO, R10.F32x2.HI_LO ;  /* 0x00000012030a7249 */ /* 0x000fe2000004000a */
[----:B------:R-:W-:Y:S04]  /*a990*/  MOV R19, R43 ;  /* 0x0000002b00137202 */ /* 0x000fe80000000f00 */
[----:B------:R-:W2:Y:S01]  /*a9a0*/  MUFU.EX2 R72, R20 ;  /* 0x0000001400487308 */ /* 0x000ea20000000800 */
[----:B----4-:R-:W-:Y:S01]  /*a9b0*/  @!P0 FMUL R68, R68, R68 ;  /* 0x0000004444448220 */ /* 0x010fe20000400000 */
[----:B------:R-:W-:Y:S01]  /*a9c0*/  FSETP.GEU.AND P0, PT, R23, -126, PT ;  /* 0xc2fc00001700780b */ /* 0x000fe20003f0e000 */
[----:B------:R-:W-:Y:S01]  /*a9d0*/  @!P2 FMUL R4, R4, 0.5 ;  /* 0x3f0000000404a820 */ /* 0x000fe20000400000 */
[----:B------:R-:W-:Y:S01]  /*a9e0*/  MOV R17, R45 ;  /* 0x0000002d00117202 */ /* 0x000fe20000000f00 */
[----:B------:R-:W-:Y:S05]  /*a9f0*/  @!P1 FMUL R5, R5, 0.5 ;  /* 0x3f00000005059820 */ /* 0x000fea0000400000 */
[----:B------:R-:W3:Y:S01]  /*aa00*/  MUFU.EX2 R73, R21 ;  /* 0x0000001500497308 */ /* 0x000ee20000000800 */
[----:B-1----:R-:W-:Y:S01]  /*aa10*/  @!P6 FMUL R71, R71, R71 ;  /* 0x000000474747e220 */ /* 0x002fe20000400000 */
[----:B------:R-:W-:Y:S02]  /*aa20*/  FSETP.GEU.AND P6, PT, R6, -126, PT ;  /* 0xc2fc00000600780b */ /* 0x000fe40003fce000 */
[----:B------:R-:W-:Y:S02]  /*aa30*/  MOV R18, R44 ;  /* 0x0000002c00127202 */ /* 0x000fe40000000f00 */
[----:B------:R-:W-:Y:S01]  /*aa40*/  MOV R16, R46 ;  /* 0x0000002e00107202 */ /* 0x000fe20000000f00 */
[----:B------:R-:W-:Y:S03]  /*aa50*/  @!P0 FMUL R23, R23, 0.5 ;  /* 0x3f00000017178820 */ /* 0x000fe60000400000 */
[----:B------:R-:W1:Y:S01]  /*aa60*/  MUFU.EX2 R86, R22 ;  /* 0x0000001600567308 */ /* 0x000e620000000800 */
[----:B--2---:R-:W-:Y:S01]  /*aa70*/  @!P5 FMUL R72, R72, R72 ;  /* 0x000000484848d220 */ /* 0x004fe20000400000 */
[----:B------:R-:W-:Y:S02]  /*aa80*/  FSETP.GEU.AND P5, PT, R7, -126, PT ;  /* 0xc2fc00000700780b */ /* 0x000fe40003fae000 */
[----:B------:R-:W-:Y:S02]  /*aa90*/  F2FP.F16.F32.PACK_AB R24, R69, R68 ;  /* 0x000000444518723e */ /* 0x000fe400000000ff */
[----:B------:R-:W-:Y:S01]  /*aaa0*/  F2FP.F16.F32.PACK_AB R25, R71, R70 ;  /* 0x000000464719723e */ /* 0x000fe200000000ff */
[----:B------:R-:W-:Y:S03]  /*aab0*/  @!P6 FMUL R6, R6, 0.5 ;  /* 0x3f0000000606e820 */ /* 0x000fe60000400000 */
[----:B------:R-:W2:Y:S01]  /*aac0*/  MUFU.EX2 R84, R4 ;  /* 0x0000000400547308 */ /* 0x000ea20000000800 */
[----:B---3--:R-:W-:Y:S01]  /*aad0*/  @!P4 FMUL R73, R73, R73 ;  /* 0x000000494949c220 */ /* 0x008fe20000400000 */
[----:B------:R-:W-:Y:S04]  /*aae0*/  FSETP.GEU.AND P4, PT, R8, -126, PT ;  /* 0xc2fc00000800780b */ /* 0x000fe80003f8e000 */
[----:B------:R-:W-:Y:S01]  /*aaf0*/  F2FP.F16.F32.PACK_AB R26, R73, R72 ;  /* 0x00000048491a723e */ /* 0x000fe200000000ff */
[----:B------:R-:W-:Y:S03]  /*ab00*/  @!P5 FMUL R7, R7, 0.5 ;  /* 0x3f0000000707d820 */ /* 0x000fe60000400000 */
[----:B------:R-:W3:Y:S01]  /*ab10*/  MUFU.EX2 R85, R5 ;  /* 0x0000000500557308 */ /* 0x000ee20000000800 */
[----:B-1----:R-:W-:Y:S01]  /*ab20*/  @!P3 FMUL R86, R86, R86 ;  /* 0x000000565656b220 */ /* 0x002fe20000400000 */
[----:B------:R-:W-:Y:S02]  /*ab30*/  FSETP.GEU.AND P3, PT, R9, -126, PT ;  /* 0xc2fc00000900780b */ /* 0x000fe40003f6e000 */
[----:B------:R-:W-:Y:S02]  /*ab40*/  MOV R22, R42 ;  /* 0x0000002a00167202 */ /* 0x000fe40000000f00 */
[----:B------:R-:W-:Y:S01]  /*ab50*/  F2FP.F16.F32.PACK_AB R42, R43, R44 ;  /* 0x0000002c2b2a723e */ /* 0x000fe200000000ff */
[----:B------:R-:W-:Y:S03]  /*ab60*/  @!P4 FMUL R8, R8, 0.5 ;  /* 0x3f0000000808c820 */ /* 0x000fe60000400000 */
[----:B------:R-:W1:Y:S01]  /*ab70*/  MUFU.EX2 R87, R23 ;  /* 0x0000001700577308 */ /* 0x000e620000000800 */
[----:B--2---:R-:W-:Y:S01]  /*ab80*/  @!P2 FMUL R84, R84, R84 ;  /* 0x000000545454a220 */ /* 0x004fe20000400000 */
[C---:B------:R-:W-:Y:S02]  /*ab90*/  FSETP.GEU.AND P2, PT, R10.reuse, -126, PT ;  /* 0xc2fc00000a00780b */ /* 0x040fe40003f4e000 */
[----:B------:R-:W-:Y:S02]  /*aba0*/  F2FP.F16.F32.PACK_AB R43, R45, R46 ;  /* 0x0000002e2d2b723e */ /* 0x000fe400000000ff */
[----:B------:R-:W-:Y:S01]  /*abb0*/  F2FP.F16.F32.PACK_AB R45, R109, R36 ;  /* 0x000000246d2d723e */ /* 0x000fe200000000ff */
[----:B------:R-:W-:Y:S03]  /*abc0*/  @!P3 FMUL R9, R9, 0.5 ;  /* 0x3f0000000909b820 */ /* 0x000fe60000400000 */
[----:B------:R-:W2:Y:S01]  /*abd0*/  MUFU.EX2 R82, R6 ;  /* 0x0000000600527308 */ /* 0x000ea20000000800 */
[----:B---3--:R-:W-:Y:S01]  /*abe0*/  @!P1 FMUL R85, R85, R85 ;  /* 0x0000005555559220 */ /* 0x008fe20000400000 */
[----:B------:R-:W-:Y:S02]  /*abf0*/  FSETP.GEU.AND P1, PT, R11, -126, PT ;  /* 0xc2fc00000b00780b */ /* 0x000fe40003f2e000 */
[----:B------:R-:W-:Y:S02]  /*ac00*/  F2FP.F16.F32.PACK_AB R44, R111, R110 ;  /* 0x0000006e6f2c723e */ /* 0x000fe400000000ff */
[----:B------:R-:W-:Y:S01]  /*ac10*/  F2FP.F16.F32.PACK_AB R46, R99, R98 ;  /* 0x00000062632e723e */ /* 0x000fe200000000ff */
[----:B------:R-:W-:Y:S03]  /*ac20*/  @!P2 FMUL R10, R10, 0.5 ;  /* 0x3f0000000a0aa820 */ /* 0x000fe60000400000 */
[----:B------:R-:W3:Y:S01]  /*ac30*/  MUFU.EX2 R83, R7 ;  /* 0x0000000700537308 */ /* 0x000ee20000000800 */
[----:B-1----:R-:W-:Y:S01]  /*ac40*/  @!P0 FMUL R87, R87, R87 ;  /* 0x0000005757578220 */ /* 0x002fe20000400000 */
[----:B------:R-:W-:Y:S02]  /*ac50*/  ISETP.NE.AND P0, PT, R108, R77, PT ;  /* 0x0000004d6c00720c */ /* 0x000fe40003f05270 */
[----:B------:R-:W-:Y:S02]  /*ac60*/  MOV R23, R41 ;  /* 0x0000002900177202 */ /* 0x000fe40000000f00 */
[----:B------:R-:W-:Y:S01]  /*ac70*/  MOV R108, R36 ;  /* 0x00000024006c7202 */ /* 0x000fe20000000f00 */
[----:B------:R-:W-:Y:S03]  /*ac80*/  @!P1 FMUL R11, R11, 0.5 ;  /* 0x3f0000000b0b9820 */ /* 0x000fe60000400000 */
[----:B------:R-:W1:Y:S01]  /*ac90*/  MUFU.EX2 R80, R8 ;  /* 0x0000000800507308 */ /* 0x000e620000000800 */
[----:B--2---:R-:W-:Y:S01]  /*aca0*/  @!P6 FMUL R82, R82, R82 ;  /* 0x000000525252e220 */ /* 0x004fe20000400000 */
[----:B------:R-:W-:Y:S02]  /*acb0*/  F2FP.F16.F32.PACK_AB R41, R113, R112 ;  /* 0x000000707129723e */ /* 0x000fe400000000ff */
[----:B------:R-:W-:Y:S02]  /*acc0*/  F2FP.F16.F32.PACK_AB R36, R67, R66 ;  /* 0x000000424324723e */ /* 0x000fe400000000ff */
[----:B------:R-:W-:Y:S04]  /*acd0*/  F2FP.F16.F32.PACK_AB R27, R87, R86 ;  /* 0x00000056571b723e */ /* 0x000fe800000000ff */
[----:B------:R-:W2:Y:S01]  /*ace0*/  MUFU.EX2 R81, R9 ;  /* 0x0000000900517308 */ /* 0x000ea20000000800 */
[----:B---3--:R-:W-:Y:S01]  /*acf0*/  @!P5 FMUL R83, R83, R83 ;  /* 0x000000535353d220 */ /* 0x008fe20000400000 */
[----:B------:R-:W-:Y:S04]  /*ad00*/  F2FP.F16.F32.PACK_AB R28, R85, R84 ;  /* 0x00000054551c723e */ /* 0x000fe800000000ff */
[----:B------:R-:W-:Y:S04]  /*ad10*/  F2FP.F16.F32.PACK_AB R29, R83, R82 ;  /* 0x00000052531d723e */ /* 0x000fe800000000ff */
[----:B------:R-:W3:Y:S01]  /*ad20*/  MUFU.EX2 R78, R10 ;  /* 0x0000000a004e7308 */ /* 0x000ee20000000800 */
[----:B-1----:R-:W-:Y:S09]  /*ad30*/  @!P4 FMUL R80, R80, R80 ;  /* 0x000000505050c220 */ /* 0x002ff20000400000 */
[----:B------:R-:W1:Y:S01]  /*ad40*/  MUFU.EX2 R79, R11 ;  /* 0x0000000b004f7308 */ /* 0x000e620000000800 */
[----:B--2---:R-:W-:Y:S05]  /*ad50*/  @!P3 FMUL R81, R81, R81 ;  /* 0x000000515151b220 */ /* 0x004fea0000400000 */
[----:B------:R-:W-:Y:S01]  /*ad60*/  F2FP.F16.F32.PACK_AB R30, R81, R80 ;  /* 0x00000050511e723e */ /* 0x000fe200000000ff */
[----:B---3--:R-:W-:Y:S01]  /*ad70*/  @!P2 FMUL R78, R78, R78 ;  /* 0x0000004e4e4ea220 */ /* 0x008fe20000400000 */
[----:B-1----:R-:W-:Y:S05]  /*ad80*/  @!P1 FMUL R79, R79, R79 ;  /* 0x0000004f4f4f9220 */ /* 0x002fea0000400000 */
[----:B------:R-:W-:Y:S01]  /*ad90*/  F2FP.F16.F32.PACK_AB R31, R79, R78 ;  /* 0x0000004e4f1f723e */ /* 0x000fe200000000ff */
[----:B------:R-:W-:Y:S06]  /*ada0*/  @!P0 BRA `(.L_x_165) ;  /* 0x0000000000408947 */ /* 0x000fec0003800000 */
        /* <DEDUP_REMOVED lines=16> */
.L_x_165:
[----:B------:R-:W-:Y:S01]  /*aeb0*/  SHF.R.U32.HI R0, RZ, 0x4, R2 ;  /* 0x00000004ff007819 */ /* 0x000fe20000011602 */
[----:B------:R-:W-:Y:S05]  /*aec0*/  WARPSYNC.ALL ;  /* 0x0000000000007948 */ /* 0x000fea0003800000 */
[----:B------:R-:W-:Y:S02]  /*aed0*/  LOP3.LUT R3, R58, 0xc0, RZ, 0xfc, !PT ;  /* 0x000000c03a037812 */ /* 0x000fe400078efcff */
        /* <DEDUP_REMOVED lines=27> */
.L_x_166:
        /* <DEDUP_REMOVED lines=27> */
.L_x_167:
        /* <DEDUP_REMOVED lines=23> */
.L_x_168:
[----:B------:R-:W-:Y:S05]  /*b3b0*/  WARPSYNC.ALL ;  /* 0x0000000000007948 */ /* 0x000fea0003800000 */
[----:B------:R-:W-:Y:S11]  /*b3c0*/  R2UR UR4, R58 ;  /* 0x000000003a0472ca */ /* 0x000ff600000e0000 */
[----:B------:R-:W-:Y:S02]  /*b3d0*/  @!UPT UIADD3 URZ, UPT, UPT, URZ, URZ, URZ ;  /* 0x000000fffffff290 */ /* 0x000fe4000fffe0ff */
[----:B------:R4:W-:Y:S02]  /*b3e0*/  STTM.x8 tmem[UR4+0x30], R24 ;  /* 0x00003018000079ed */ /* 0x0009e400081c0004 */
.L_x_164:
[----:B------:R-:W-:Y:S01]  /*b3f0*/  ISETP.NE.AND P0, PT, R107, 0x3, PT ;  /* 0x000000036b00780c */ /* 0x000fe20003f05270 */
[----:B------:R-:W1:Y:S01]  /*b400*/  FENCE.VIEW.ASYNC.T ;  /* 0x00000000000073c6 */ /* 0x000e620000000200 */
[----:B------:R-:W-:Y:S11]  /*b410*/  BSSY.RECONVERGENT B0, `(.L_x_169) ;  /* 0x0000003000007945 */ /* 0x000ff60003800200 */
[----:B------:R-:W-:Y:S05]  /*b420*/  @!P0 BRA `(.L_x_170) ;  /* 0x0000000000048947 */ /* 0x000fea0003800000 */
[----:B------:R-:W-:Y:S05]  /*b430*/  BPT.TRAP 0x1 ;  /* 0x000000040000795c */ /* 0x000fea0000300000 */
.L_x_170:
[----:B------:R-:W-:Y:S05]  /*b440*/  BSYNC.RECONVERGENT B0 ;  /* 0x0000000000007941 */ /* 0x000fea0003800200 */
.L_x_169:
[----:B-1----:R1:W-:Y:S01]  /*b450*/  SYNCS.ARRIVE.TRANS64.A1T0 RZ, [R56+URZ+0x1a880], RZ ;  /* 0x01a880ff38ff79a7 */ /* 0x0023e200081000ff */
[----:B------:R-:W-:Y:S04]  /*b460*/  BSSY.RECONVERGENT B0, `(.L_x_171) ;  /* 0x0000004000007945 */ /* 0x000fe80003800200 */
[----:B------:R-:W-:Y:S05]  /*b470*/  @!P0 BRA `(.L_x_172) ;  /* 0x0000000000088947 */ /* 0x000fea0003800000 */
[----:B------:R-:W-:Y:S05]  /*b480*/  BPT.TRAP 0x1 ;  /* 0x000000040000795c */ /* 0x000fea0000300000 */
[----:B------:R-:W-:Y:S05]  /*b490*/  BPT.TRAP 0x1 ;  /* 0x000000040000795c */ /* 0x000fea0000300000 */
.L_x_172:
[----:B------:R-:W-:Y:S05]  /*b4a0*/  BSYNC.RECONVERGENT B0 ;  /* 0x0000000000007941 */ /* 0x000fea0003800200 */
.L_x_171:
[----:B------:R-:W-:Y:S01]  /*b4b0*/  IADD3 R0, PT, PT, R56, 0x1a858, RZ ;  /* 0x0001a85838007810 */ /* 0x000fe20007ffe0ff */
[----:B------:R-:W-:Y:S03]  /*b4c0*/  BSSY.RECONVERGENT B0, `(.L_x_173) ;  /* 0x0000005000007945 */ /* 0x000fe60003800200 */
[----:B------:R-:W-:Y:S04]  /*b4d0*/  PRMT R0, R57, 0x654, R0 ;  /* 0x0000065439007816 */ /* 0x000fe80000000000 */
[----:B------:R1:W-:Y:S01]  /*b4e0*/  SYNCS.ARRIVE.TRANS64.RED.A1T0 RZ, [R0+URZ], RZ ;  /* 0x000000ff00ff79a7 */ /* 0x0003e200081004ff */
[----:B------:R-:W-:Y:S05]  /*b4f0*/  @!P0 BRA `(.L_x_174) ;  /* 0x0000000000048947 */ /* 0x000fea0003800000 */
[----:B------:R-:W-:Y:S05]  /*b500*/  BPT.TRAP 0x1 ;  /* 0x000000040000795c */ /* 0x000fea0000300000 */
.L_x_174:
[----:B------:R-:W-:Y:S05]  /*b510*/  BSYNC.RECONVERGENT B0 ;  /* 0x0000000000007941 */ /* 0x000fea0003800200 */
.L_x_173:
[----:B-1----:R-:W-:Y:S01]  /*b520*/  IADD3 R0, PT, PT, R56, 0x1a838, RZ ;  /* 0x0001a83838007810 */ /* 0x002fe20007ffe0ff */
[----:B------:R-:W-:Y:S03]  /*b530*/  BSSY.RECONVERGENT B0, `(.L_x_175) ;  /* 0x0000005000007945 */ /* 0x000fe60003800200 */
[----:B------:R-:W-:Y:S04]  /*b540*/  PRMT R0, R57, 0x654, R0 ;  /* 0x0000065439007816 */ /* 0x000fe80000000000 */
[----:B------:R1:W-:Y:S01]  /*b550*/  SYNCS.ARRIVE.TRANS64.RED.A1T0 RZ, [R0+URZ], RZ ;  /* 0x000000ff00ff79a7 */ /* 0x0003e200081004ff */
[----:B------:R-:W-:Y:S05]  /*b560*/  @!P0 BRA `(.L_x_176) ;  /* 0x0000000000048947 */ /* 0x000fea0003800000 */
[----:B------:R-:W-:Y:S05]  /*b570*/  BPT.TRAP 0x1 ;  /* 0x000000040000795c */ /* 0x000fea0000300000 */
.L_x_176:
[----:B------:R-:W-:Y:S05]  /*b580*/  BSYNC.RECONVERGENT B0 ;  /* 0x0000000000007941 */ /* 0x000fea0003800200 */
.L_x_175:
[----:B-1----:R-:W-:Y:S01]  /*b590*/  SHF.L.U32 R0, R102, 0x1f, RZ ;  /* 0x0000001f66007819 */ /* 0x002fe200000006ff */
[----:B------:R-:W-:Y:S03]  /*b5a0*/  BSSY B0, `(.L_x_177) ;  /* 0x0000003000007945 */ /* 0x000fe60003800000 */
[----:B------:R-:W1:Y:S02]  /*b5b0*/  SYNCS.PHASECHK.TRANS64.TRYWAIT P1, [R56+URZ+0x1a840], R0 ;  /* 0x01a84000380075a7 */ /* 0x000e6400080211ff */
[----:B-1----:R-:W-:Y:S05]  /*b5c0*/  @!P1 BRA `(.L_x_178) ;  /* 0x0000004c00889947 */ /* 0x002fea0003800000 */
.L_x_293:
[----:B------:R-:W-:Y:S05]  /*b5d0*/  BSYNC B0 ;  /* 0x0000000000007941 */ /* 0x000fea0003800000 */
.L_x_177:
[----:B------:R-:W-:Y:S04]  /*b5e0*/  BSSY.RECONVERGENT B0, `(.L_x_179) ;  /* 0x0000003000007945 */ /* 0x000fe80003800200 */
[----:B------:R-:W-:Y:S05]  /*b5f0*/  @!P0 BRA `(.L_x_180) ;  /* 0x0000000000048947 */ /* 0x000fea0003800000 */
[----:B------:R-:W-:Y:S05]  /*b600*/  BPT.TRAP 0x1 ;  /* 0x000000040000795c */ /* 0x000fea0000300000 */
.L_x_180:
[----:B------:R-:W-:Y:S05]  /*b610*/  BSYNC.RECONVERGENT B0 ;  /* 0x0000000000007941 */ /* 0x000fea0003800200 */
.L_x_179:
[----:B------:R-:W-:Y:S01]  /*b620*/  SHF.L.U32 R0, R106, 0x1f, RZ ;  /* 0x0000001f6a007819 */ /* 0x000fe200000006ff */
[----:B------:R-:W-:Y:S03]  /*b630*/  BSSY B0, `(.L_x_181) ;  /* 0x0000003000007945 */ /* 0x000fe60003800000 */
[----:B------:R-:W1:Y:S02]  /*b640*/  SYNCS.PHASECHK.TRANS64.TRYWAIT P1, [R56+URZ+0x1a860], R0 ;  /* 0x01a86000380075a7 */ /* 0x000e6400080211ff */
[----:B-1----:R-:W-:Y:S05]  /*b650*/  @!P1 BRA `(.L_x_182) ;  /* 0x0000004c00789947 */ /* 0x002fea0003800000 */
.L_x_294:
[----:B------:R-:W-:Y:S05]  /*b660*/  BSYNC B0 ;  /* 0x0000000000007941 */ /* 0x000fea0003800000 */
.L_x_181:
[----:B------:R-:W-:Y:S04]  /*b670*/  BSSY.RECONVERGENT B0, `(.L_x_183) ;  /* 0x0000003000007945 */ /* 0x000fe80003800200 */
[----:B------:R-:W-:Y:S05]  /*b680*/  @!P0 BRA `(.L_x_184) ;  /* 0x0000000000048947 */ /* 0x000fea0003800000 */
[----:B------:R-:W-:Y:S05]  /*b690*/  BPT.TRAP 0x1 ;  /* 0x000000040000795c */ /* 0x000fea0000300000 */
.L_x_184:
[----:B------:R-:W-:Y:S05]  /*b6a0*/  BSYNC.RECONVERGENT B0 ;  /* 0x0000000000007941 */ /* 0x000fea0003800200 */
.L_x_183:
[----:B------:R-:W1:Y:S01]  /*b6b0*/  S2R R3, SR_CgaCtaId ;  /* 0x0000000000037919 */ /* 0x000e620000008800 */
[----:B------:R-:W-:Y:S02]  /*b6c0*/  MOV R0, 0x400 ;  /* 0x0000040000007802 */ /* 0x000fe40000000f00 */
[----:B------:R-:W-:Y:S02]  /*b6d0*/  SHF.L.U32 R4, R105, 0x1f, RZ ;  /* 0x0000001f69047819 */ /* 0x000fe400000006ff */
[----:B------:R-:W-:Y:S02]  /*b6e0*/  SHF.R.U32.HI R44, RZ, 0x3, R2 ;  /* 0x00000003ff2c7819 */ /* 0x000fe40000011602 */
[----:B-1----:R-:W-:Y:S01]  /*b6f0*/  LEA R3, R3, R0, 0x18 ;  /* 0x0000000003037211 */ /* 0x002fe200078ec0ff */
[----:B------:R-:W-:Y:S03]  /*b700*/  IMAD.U32 R0, R2, 0x10000, RZ ;  /* 0x0001000002007824 */ /* 0x000fe600078e00ff */
[----:B------:R-:W1:Y:S02]  /*b710*/  SYNCS.PHASECHK.TRANS64.TRYWAIT P0, [R3+URZ+0x1a898], R4 ;  /* 0x01a89804030075a7 */ /* 0x000e6400080011ff */
[----:B------:R-:W-:Y:S04]  /*b720*/  LOP3.LUT R44, R0, 0x600010, R44, 0xc8, !PT ;  /* 0x00600010002c7812 */ /* 0x000fe800078ec82c */
[----:B------:R-:W-:Y:S01]  /*b730*/  LOP3.LUT R0, R44, 0xc0, RZ, 0xfc, !PT ;  /* 0x000000c02c007812 */ /* 0x000fe200078efcff */
[----:B-1----:R-:W-:Y:S06]  /*b740*/  @!P0 BRA `(.L_x_185) ;  /* 0x0000004c00508947 */ /* 0x002fec0003800000 */
.L_x_295:
[----:B------:R-:W-:Y:S01]  /*b750*/  SHF.R.U32.HI R2, RZ, 0x5, R2 ;  /* 0x00000005ff027819 */ /* 0x000fe20000011602 */
[----:B------:R-:W-:Y:S05]  /*b760*/  WARPSYNC.ALL ;  /* 0x0000000000007948 */ /* 0x000fea0003800000 */
[C---:B------:R-:W-:Y:S01]  /*b770*/  R2UR UR4, R0.reuse ;  /* 0x00000000000472ca */ /* 0x040fe200000e0000 */
[----:B------:R-:W-:Y:S01]  /*b780*/  VIADD R0, R0, 0xffffffa0 ;  /* 0xffffffa000007836 */ /* 0x000fe20000000000 */
[----:B------:R-:W-:Y:S04]  /*b790*/  LOP3.LUT R2, R2, 0x3, RZ, 0xc0, !PT ;  /* 0x0000000302027812 */ /* 0x000fe800078ec0ff */
[----:B------:R-:W-:Y:S04]  /*b7a0*/  SHF.R.U32.HI R0, RZ, 0x15, R0 ;  /* 0x00000015ff007819 */ /* 0x000fe80000011600 */
[----:B------:R-:W-:Y:S03]  /*b7b0*/  ISETP.NE.AND P0, PT, R2, R0, PT ;  /* 0x000000000200720c */ /* 0x000fe60003f05270 */
[----:B--234-:R-:W1:Y:S10]  /*b7c0*/  LDTM.x16 R28, tmem[UR4+-0x80] ;  /* 0xffff8004001c79ee */ /* 0x01ce74000824ff00 */
[----:B-1----:R-:W-:Y:S05]  /*b7d0*/  @!P0 BRA `(.L_x_186) ;  /* 0x0000000000408947 */ /* 0x002fea0003800000 */
        /* <DEDUP_REMOVED lines=16> */
.L_x_186:
[----:B------:R-:W-:Y:S01]  /*b8e0*/  LOP3.LUT R0, R44, 0x60, RZ, 0xfc, !PT ;  /* 0x000000602c007812 */ /* 0x000fe200078efcff */
[----:B------:R-:W-:Y:S05]  /*b8f0*/  WARPSYNC.ALL ;  /* 0x0000000000007948 */ /* 0x000fea0003800000 */
[----:B------:R-:W-:Y:S01]  /*b900*/  R2UR UR6, R0 ;  /* 0x00000000000672ca */ /* 0x000fe200000e0000 */
[----:B------:R-:W2:Y:S01]  /*b910*/  LDL.LU.64 R50, [R1+0x10] ;  /* 0x0000100001327983 */ /* 0x000ea20000300a00 */
[----:B------:R-:W-:Y:S01]  /*b920*/  LOP3.LUT R44, R44, 0x80, RZ, 0xfc, !PT ;  /* 0x000000802c2c7812 */ /* 0x000fe200078efcff */
[----:B------:R-:W1:Y:S01]  /*b930*/  S2UR UR40, SR_CgaCtaId ;  /* 0x00000000002879c3 */ /* 0x000e620000008800 */
[----:B------:R-:W-:Y:S02]  /*b940*/  UMOV UR37, 0x400 ;  /* 0x0000040000257882 */ /* 0x000fe40000000000 */
[----:B------:R-:W-:Y:S01]  /*b950*/  R2UR UR5, R44 ;  /* 0x000000002c0572ca */ /* 0x000fe200000e0000 */
[----:B------:R-:W3:Y:S01]  /*b960*/  LDL.LU.64 R48, [R1+0x8] ;  /* 0x0000080001307983 */ /* 0x000ee20000300a00 */
[----:B------:R-:W4:Y:S02]  /*b970*/  S2R R46, SR_TID.X ;  /* 0x00000000002e7919 */ /* 0x000f240000002100 */
[--C-:B----4-:R-:W-:Y:S01]  /*b980*/  SHF.R.U32.HI R53, RZ, 0x1, R46.reuse ;  /* 0x00000001ff357819 */ /* 0x110fe2000001162e */
[----:B-1----:R-:W-:Y:S01]  /*b990*/  ULEA UR37, UR40, UR37, 0x18 ;  /* 0x0000002528257291 */ /* 0x002fe2000f8ec0ff */
[----:B------:R-:W-:Y:S01]  /*b9a0*/  SHF.R.U32.HI R47, RZ, 0x3, R46 ;  /* 0x00000003ff2f7819 */ /* 0x000fe2000001162e */
[----:B------:R-:W-:Y:S01]  /*b9b0*/  IMAD.U32 R52, R46, 0x10000, RZ ;  /* 0x000100002e347824 */ /* 0x000fe200078e00ff */
[----:B------:R-:W-:Y:S04]  /*b9c0*/  LOP3.LUT R53, R53, 0x40, RZ, 0xc0, !PT ;  /* 0x0000004035357812 */ /* 0x000fe800078ec0ff */
[----:B------:R-:W-:Y:S02]  /*b9d0*/  LOP3.LUT R0, R52, 0x600010, R47, 0xc8, !PT ;  /* 0x0060001034007812 */ /* 0x000fe400078ec82f */
[----:B------:R-:W1:Y:S02]  /*b9e0*/  LDS.128 R12, [R53+UR37+0x1a200] ;  /* 0x01a20025350c7984 */ /* 0x000e640008000c00 */
[----:B------:R-:W-:Y:S04]  /*b9f0*/  LOP3.LUT R0, R0, 0xa0, RZ, 0xfc, !PT ;  /* 0x000000a000007812 */ /* 0x000fe800078efcff */
[----:B------:R-:W-:Y:S02]  /*ba00*/  R2UR UR4, R0 ;  /* 0x00000000000472ca */ /* 0x000fe400000e0000 */
[----:B------:R-:W4:Y:S08]  /*ba10*/  LDS.128 R8, [R53+UR37+0x1a220] ;  /* 0x01a2202535087984 */ /* 0x000f300008000c00 */
[----:B------:R-:W5:Y:S08]  /*ba20*/  LDS.128 R24, [R53+UR37+0x1a210] ;  /* 0x01a2102535187984 */ /* 0x000f700008000c00 */
[----:B------:R-:W5:Y:S08]  /*ba30*/  LDS.128 R4, [R53+UR37+0x1a230] ;  /* 0x01a2302535047984 */ /* 0x000f700008000c00 */
[----:B------:R-:W-:Y:S01]  /*ba40*/  LDS.128 R56, [R53+UR37+0x1a310] ;  /* 0x01a3102535387984 */ /* 0x000fe20008000c00 */
[----:B-1----:R-:W-:Y:S02]  /*ba50*/  FADD2 R2, R28.F32x2.HI_LO, R12.F32x2.HI_LO ;  /* 0x0000000c1c02724b */ /* 0x002fe40000000000 */
[----:B------:R-:W-:Y:S05]  /*ba60*/  FADD2 R20, R30.F32x2.HI_LO, R14.F32x2.HI_LO ;  /* 0x0000000e1e14724b */ /* 0x000fea0000000000 */
[----:B------:R-:W1:Y:S01]  /*ba70*/  LDS.128 R12, [R53+UR37+0x1a280] ;  /* 0x01a28025350c7984 */ /* 0x000e620008000c00 */
[----:B----4-:R-:W-:Y:S02]  /*ba80*/  FADD2 R36, R36.F32x2.HI_LO, R8.F32x2.HI_LO ;  /* 0x000000082424724b */ /* 0x010fe40000000000 */
[----:B------:R-:W-:Y:S05]  /*ba90*/  FADD2 R38, R38.F32x2.HI_LO, R10.F32x2.HI_LO ;  /* 0x0000000a2626724b */ /* 0x000fea0000000000 */
[----:B------:R-:W4:Y:S01]  /*baa0*/  LDS.128 R8, [R53+UR37+0x1a2a0] ;  /* 0x01a2a02535087984 */ /* 0x000f220008000c00 */
[----:B------:R-:W-:Y:S02]  /*bab0*/  FMUL2 R36, R36.F32x2.HI_LO, R122.F32x2.HI_LO ;  /* 0x0000007a2424724a */ /* 0x000fe40000000000 */
[----:B------:R-:W-:Y:S02]  /*bac0*/  FMUL2 R38, R38.F32x2.HI_LO, R120.F32x2.HI_LO ;  /* 0x000000782626724a */ /* 0x000fe40000000000 */
[----:B-----5:R-:W-:Y:S02]  /*bad0*/  FADD2 R32, R32.F32x2.HI_LO, R24.F32x2.HI_LO ;  /* 0x000000182020724b */ /* 0x020fe40000000000 */
[----:B------:R-:W-:Y:S01]  /*bae0*/  FADD2 R34, R34.F32x2.HI_LO, R26.F32x2.HI_LO ;  /* 0x0000001a2222724b */ /* 0x000fe20000000000 */
[----:B------:R-:W-:Y:S03]  /*baf0*/  F2FP.F16.F32.PACK_AB R38, R39, R38 ;  /* 0x000000262726723e */ /* 0x000fe600000000ff */
[----:B------:R-:W-:Y:S01]  /*bb00*/  FMUL2 R44, R34.F32x2.HI_LO, R22.F32x2.HI_LO ;  /* 0x00000016222c724a */ /* 0x000fe20000000000 */
[----:B------:R-:W-:Y:S01]  /*bb10*/  PRMT R107, R38, 0x7632, R107 ;  /* 0x00007632266b7816 */ /* 0x000fe2000000006b */
[----:B------:R-:W-:Y:S02]  /*bb20*/  FADD2 R40, R40.F32x2.HI_LO, R4.F32x2.HI_LO ;  /* 0x000000042828724b */ /* 0x000fe40000000000 */
[----:B------:R-:W-:Y:S01]  /*bb30*/  FADD2 R42, R42.F32x2.HI_LO, R6.F32x2.HI_LO ;  /* 0x000000062a2a724b */ /* 0x000fe20000000000 */
[----:B------:R-:W-:Y:S01]  /*bb40*/  F2FP.F16.F32.PACK_AB R44, R45, R44 ;  /* 0x0000002c2d2c723e */ /* 0x000fe200000000ff */
[----:B------:R-:W-:Y:S01]  /*bb50*/  LDS.128 R4, [R53+UR37+0x1a2b0] ;  /* 0x01a2b02535047984 */ /* 0x000fe20008000c00 */
[----:B------:R-:W-:Y:S02]  /*bb60*/  FMUL2 R40, R40.F32x2.HI_LO, R118.F32x2.HI_LO ;  /* 0x000000762828724a */ /* 0x000fe40000000000 */
[----:B------:R-:W-:Y:S01]  /*bb70*/  PRMT R77, R44, 0x7632, R77 ;  /* 0x000076322c4d7816 */ /* 0x000fe2000000004d */
[----:B------:R-:W-:Y:S02]  /*bb80*/  FMUL2 R42, R42.F32x2.HI_LO, R116.F32x2.HI_LO ;  /* 0x000000742a2a724a */ /* 0x000fe40000000000 */
[----:B--2---:R-:W-:Y:S02]  /*bb90*/  FMUL2 R2, R2.F32x2.HI_LO, R50.F32x2.HI_LO ;  /* 0x000000320202724a */ /* 0x004fe40000000000 */
[----:B---3--:R-:W-:Y:S03]  /*bba0*/  FMUL2 R28, R20.F32x2.HI_LO, R48.F32x2.HI_LO ;  /* 0x00000030141c724a */ /* 0x008fe60000000000 */
[----:B------:R-:W-:Y:S01]  /*bbb0*/  F2FP.F16.F32.PACK_AB R20, R3, R2 ;  /* 0x000000020314723e */ /* 0x000fe200000000ff */
[----:B------:R-:W2:Y:S01]  /*bbc0*/  LDS.128 R48, [R53+UR37+0x1a290] ;  /* 0x01a2902535307984 */ /* 0x000ea20008000c00 */
[----:B------:R-:W-:Y:S01]  /*bbd0*/  FMUL2 R2, R32.F32x2.HI_LO, R124.F32x2.HI_LO ;  /* 0x0000007c2002724a */ /* 0x000fe20000000000 */
[----:B------:R-:W-:Y:S02]  /*bbe0*/  F2FP.F16.F32.PACK_AB R0, R29, R28 ;  /* 0x0000001c1d00723e */ /* 0x000fe400000000ff */
[C---:B------:R-:W-:Y:S02]  /*bbf0*/  PRMT R54, R20.reuse, 0x7632, R54 ;  /* 0x0000763214367816 */ /* 0x040fe40000000036 */
[----:B------:R-:W-:Y:S02]  /*bc00*/  PRMT R55, R20, 0x7610, R55 ;  /* 0x0000761014377816 */ /* 0x000fe40000000037 */
[C---:B------:R-:W-:Y:S01]  /*bc10*/  PRMT R75, R0.reuse, 0x7632, R75 ;  /* 0x00007632004b7816 */ /* 0x040fe2000000004b */
[----:B------:R-:W1:Y:S01]  /*bc20*/  LDTM.x16 R20, tmem[UR6] ;  /* 0x00000006001479ee */ /* 0x000e620008240000 */
[----:B------:R-:W-:Y:S02]  /*bc30*/  PRMT R76, R0, 0x7610, R76 ;  /* 0x00007610004c7816 */ /* 0x000fe4000000004c */
[----:B------:R-:W-:Y:S02]  /*bc40*/  F2FP.F16.F32.PACK_AB R0, R37, R36 ;  /* 0x000000242500723e */ /* 0x000fe400000000ff */
[----:B------:R-:W-:Y:S02]  /*bc50*/  F2FP.F16.F32.PACK_AB R2, R3, R2 ;  /* 0x000000020302723e */ /* 0x000fe400000000ff */
[C---:B------:R-:W-:Y:S02]  /*bc60*/  PRMT R39, R0.reuse, 0x7632, R39 ;  /* 0x0000763200277816 */ /* 0x040fe40000000027 */
[----:B------:R-:W-:Y:S02]  /*bc70*/  PRMT R100, R0, 0x7610, R100 ;  /* 0x0000761000647816 */ /* 0x000fe40000000064 */
[----:B------:R-:W-:Y:S02]  /*bc80*/  F2FP.F16.F32.PACK_AB R0, R41, R40 ;  /* 0x000000282900723e */ /* 0x000fe400000000ff */
[----:B------:R-:W-:Y:S02]  /*bc90*/  F2FP.F16.F32.PACK_AB R3, R43, R42 ;  /* 0x0000002a2b03723e */ /* 0x000fe400000000ff */
[----:B------:R-:W-:Y:S01]  /*bca0*/  PRMT R45, R2, 0x7632, R45 ;  /* 0x00007632022d7816 */ /* 0x000fe2000000002d */
[----:B------:R-:W3:Y:S01]  /*bcb0*/  LDS.128 R40, [R53+UR37+0x1a300] ;  /* 0x01a3002535287984 */ /* 0x000ee20008000c00 */
[----:B-1----:R-:W-:Y:S02]  /*bcc0*/  FADD2 R20, R20.F32x2.HI_LO, R12.F32x2.HI_LO ;  /* 0x0000000c1414724b */ /* 0x002fe40000000000 */
[----:B------:R-:W-:Y:S02]  /*bcd0*/  FADD2 R22, R22.F32x2.HI_LO, R14.F32x2.HI_LO ;  /* 0x0000000e1616724b */ /* 0x000fe40000000000 */
[----:B------:R-:W-:Y:S01]  /*bce0*/  FMUL2 R20, R20.F32x2.HI_LO, R114.F32x2.HI_LO ;  /* 0x000000721414724a */ /* 0x000fe20000000000 */
[----:B------:R-:W-:Y:S01]  /*bcf0*/  PRMT R114, R0, 0x7632, R114 ;  /* 0x0000763200727816 */ /* 0x000fe20000000072 */
[----:B------:R-:W-:Y:S01]  /*bd00*/  FMUL2 R22, R22.F32x2.HI_LO, R112.F32x2.HI_LO ;  /* 0x000000701616724a */ /* 0x000fe20000000000 */
[----:B------:R-:W-:Y:S01]  /*bd10*/  PRMT R115, R0, 0x7610, R115 ;  /* 0x0000761000737816 */ /* 0x000fe20000000073 */
[----:B----4-:R-:W-:Y:S01]  /*bd20*/  FADD2 R28, R28.F32x2.HI_LO, R8.F32x2.HI_LO ;  /* 0x000000081c1c724b */ /* 0x010fe20000000000 */
[----:B------:R-:W-:Y:S01]  /*bd30*/  F2FP.F16.F32.PACK_AB R20, R21, R20 ;  /* 0x000000141514723e */ /* 0x000fe200000000ff */
[----:B--2---:R-:W-:Y:S01]  /*bd40*/  FADD2 R24, R24.F32x2.HI_LO, R48.F32x2.HI_LO ;  /* 0x000000301818724b */ /* 0x004fe20000000000 */
[----:B------:R-:W-:Y:S01]  /*bd50*/  F2FP.F16.F32.PACK_AB R0, R23, R22 ;  /* 0x000000161700723e */ /* 0x000fe200000000ff */
[----:B------:R-:W-:Y:S01]  /*bd60*/  FADD2 R26, R26.F32x2.HI_LO, R50.F32x2.HI_LO ;  /* 0x000000321a1a724b */ /* 0x000fe20000000000 */
[----:B------:R-:W-:Y:S01]  /*bd70*/  PRMT R116, R20, 0x7632, R116 ;  /* 0x0000763214747816 */ /* 0x000fe20000000074 */
[----:B------:R-:W-:Y:S01]  /*bd80*/  FADD2 R10, R30.F32x2.HI_LO, R10.F32x2.HI_LO ;  /* 0x0000000a1e0a724b */ /* 0x000fe20000000000 */
[----:B------:R-:W-:Y:S01]  /*bd90*/  PRMT R117, R20, 0x7610, R117 ;  /* 0x0000761014757816 */ /* 0x000fe20000000075 */
[----:B------:R-:W-:Y:S01]  /*bda0*/  FMUL2 R110, R28.F32x2.HI_LO, R110.F32x2.HI_LO ;  /* 0x0000006e1c6e724a */ /* 0x000fe20000000000 */
[C---:B------:R-:W-:Y:S01]  /*bdb0*/  PRMT R118, R0.reuse, 0x7632, R118 ;  /* 0x0000763200767816 */ /* 0x040fe20000000076 */
[----:B------:R-:W1:Y:S01]  /*bdc0*/  LDS.128 R28, [R53+UR37+0x1a320] ;  /* 0x01a32025351c7984 */ /* 0x000e620008000c00 */
[----:B------:R-:W-:Y:S01]  /*bdd0*/  PRMT R119, R0, 0x7610, R119 ;  /* 0x0000761000777816 */ /* 0x000fe20000000077 */
[----:B------:R-:W-:Y:S01]  /*bde0*/  FMUL2 R36, R24.F32x2.HI_LO, R18.F32x2.HI_LO ;  /* 0x000000121824724a */ /* 0x000fe20000000000 */
[----:B------:R-:W-:Y:S01]  /*bdf0*/  PRMT R112, R3, 0x7632, R112 ;  /* 0x0000763203707816 */ /* 0x000fe20000000070 */
[----:B------:R-:W-:Y:S01]  /*be00*/  FMUL2 R48, R26.F32x2.HI_LO, R16.F32x2.HI_LO ;  /* 0x000000101a30724a */ /* 0x000fe20000000000 */
[----:B------:R-:W-:Y:S01]  /*be10*/  PRMT R113, R3, 0x7610, R113 ;  /* 0x0000761003717816 */ /* 0x000fe20000000071 */
[----:B------:R-:W-:Y:S01]  /*be20*/  FADD2 R32, R32.F32x2.HI_LO, R4.F32x2.HI_LO ;  /* 0x000000042020724b */ /* 0x000fe20000000000 */
[----:B------:R-:W-:Y:S01]  /*be30*/  F2FP.F16.F32.PACK_AB R0, R37, R36 ;  /* 0x000000242500723e */ /* 0x000fe200000000ff */
[----:B------:R-:W2:Y:S01]  /*be40*/  LDTM.x16 R12, tmem[UR5] ;  /* 0x00000005000c79ee */ /* 0x000ea20008240000 */
[----:B------:R-:W-:Y:S01]  /*be50*/  F2FP.F16.F32.PACK_AB R48, R49, R48 ;  /* 0x000000303130723e */ /* 0x000fe200000000ff */
[----:B------:R-:W-:Y:S01]  /*be60*/  FADD2 R6, R34.F32x2.HI_LO, R6.F32x2.HI_LO ;  /* 0x000000062206724b */ /* 0x000fe20000000000 */
[----:B------:R-:W-:Y:S01]  /*be70*/  PRMT R49, R0, 0x7632, R49 ;  /* 0x0000763200317816 */ /* 0x000fe20000000031 */
[----:B------:R-:W-:Y:S01]  /*be80*/  FMUL2 R98, R32.F32x2.HI_LO, R98.F32x2.HI_LO ;  /* 0x000000622062724a */ /* 0x000fe20000000000 */
[----:B------:R-:W-:Y:S01]  /*be90*/  PRMT R120, R0, 0x7610, R120 ;  /* 0x0000761000787816 */ /* 0x000fe20000000078 */
[----:B------:R-:W4:Y:S01]  /*bea0*/  LDS.128 R32, [R53+UR37+0x1a330] ;  /* 0x01a3302535207984 */ /* 0x000f220008000c00 */
[----:B------:R-:W-:Y:S01]  /*beb0*/  F2FP.F16.F32.PACK_AB R0, R111, R110 ;  /* 0x0000006e6f00723e */ /* 0x000fe200000000ff */
[----:B------:R-:W-:Y:S01]  /*bec0*/  FMUL2 R6, R6.F32x2.HI_LO, R96.F32x2.HI_LO ;  /* 0x000000600606724a */ /* 0x000fe20000000000 */
[----:B------:R-:W-:Y:S01]  /*bed0*/  F2FP.F16.F32.PACK_AB R98, R99, R98 ;  /* 0x000000626362723e */ /* 0x000fe200000000ff */
[----:B------:R-:W-:Y:S01]  /*bee0*/  FMUL2 R10, R10.F32x2.HI_LO, R108.F32x2.HI_LO ;  /* 0x0000006c0a0a724a */ /* 0x000fe20000000000 */
[C---:B------:R-:W-:Y:S01]  /*bef0*/  PRMT R109, R0.reuse, 0x7632, R109 ;  /* 0x00007632006d7816 */ /* 0x040fe2000000006d */
[----:B------:R-:W-:Y:S01]  /*bf00*/  UMOV UR5, 0x33334444 ;  /* 0x3333444400057882 */ /* 0x000fe20000000000 */
[----:B------:R-:W-:Y:S02]  /*bf10*/  F2FP.F16.F32.PACK_AB R6, R7, R6 ;  /* 0x000000060706723e */ /* 0x000fe400000000ff */
[----:B------:R-:W-:Y:S02]  /*bf20*/  PRMT R110, R0, 0x7610, R110 ;  /* 0x00007610006e7816 */ /* 0x000fe4000000006e */
[----:B------:R-:W-:Y:S02]  /*bf30*/  F2FP.F16.F32.PACK_AB R10, R11, R10 ;  /* 0x0000000a0b0a723e */ /* 0x000fe400000000ff */
[----:B------:R-:W-:Y:S02]  /*bf40*/  PRMT R108, R48, 0x7632, R108 ;  /* 0x00007632306c7816 */ /* 0x000fe4000000006c */
[C---:B------:R-:W-:Y:S02]  /*bf50*/  PRMT R96, R10.reuse, 0x7632, R96 ;  /* 0x000076320a607816 */ /* 0x040fe40000000060 */
[----:B------:R-:W-:Y:S01]  /*bf60*/  PRMT R97, R10, 0x7610, R97 ;  /* 0x000076100a617816 */ /* 0x000fe20000000061 */
[----:B--2---:R-:W-:Y:S02]  /*bf70*/  FADD2 R16, R16.F32x2.HI_LO, R56.F32x2.HI_LO ;  /* 0x000000381010724b */ /* 0x004fe40000000000 */
[----:B------:R-:W-:Y:S02]  /*bf80*/  FADD2 R18, R18.F32x2.HI_LO, R58.F32x2.HI_LO ;  /* 0x0000003a1212724b */ /* 0x000fe40000000000 */
[----:B------:R-:W2:Y:S01]  /*bf90*/  LDS.128 R56, [R53+UR37+0x1a390] ;  /* 0x01a3902535387984 */ /* 0x000ea20008000c00 */
[----:B---3--:R-:W-:Y:S02]  /*bfa0*/  FADD2 R12, R12.F32x2.HI_LO, R40.F32x2.HI_LO ;  /* 0x000000280c0c724b */ /* 0x008fe40000000000 */
[----:B------:R-:W-:Y:S02]  /*bfb0*/  FADD2 R14, R14.F32x2.HI_LO, R42.F32x2.HI_LO ;  /* 0x0000002a0e0e724b */ /* 0x000fe40000000000 */
[----:B------:R-:W-:Y:S01]  /*bfc0*/  FMUL2 R12, R12.F32x2.HI_LO, R94.F32x2.HI_LO ;  /* 0x0000005e0c0c724a */ /* 0x000fe20000000000 */
[----:B------:R-:W-:Y:S01]  /*bfd0*/  PRMT R94, R98, 0x7632, R94 ;  /* 0x00007632625e7816 */ /* 0x000fe2000000005e */
[----:B------:R-:W-:Y:S01]  /*bfe0*/  FMUL2 R14, R14.F32x2.HI_LO, R92.F32x2.HI_LO ;  /* 0x0000005c0e0e724a */ /* 0x000fe20000000000 */
[----:B------:R-:W-:Y:S01]  /*bff0*/  PRMT R92, R6, 0x7632, R92 ;  /* 0x00007632065c7816 */ /* 0x000fe2000000005c */
[----:B------:R-:W3:Y:S01]  /*c000*/  LDS.128 R40, [R53+UR37+0x1a380] ;  /* 0x01a3802535287984 */ /* 0x000ee20008000c00 */
[----:B------:R-:W-:Y:S01]  /*c010*/  F2FP.F16.F32.PACK_AB R3, R13, R12 ;  /* 0x0000000c0d03723e */ /* 0x000fe200000000ff */
[----:B------:R-:W-:Y:S01]  /*c020*/  FMUL2 R36, R16.F32x2.HI_LO, R90.F32x2.HI_LO ;  /* 0x0000005a1024724a */ /* 0x000fe20000000000 */
[----:B------:R-:W-:Y:S01]  /*c030*/  PRMT R93, R6, 0x7610, R93 ;  /* 0x00007610065d7816 */ /* 0x000fe2000000005d */
[----:B------:R-:W-:Y:S01]  /*c040*/  FMUL2 R50, R18.F32x2.HI_LO, R88.F32x2.HI_LO ;  /* 0x000000581232724a */ /* 0x000fe20000000000 */
[----:B------:R-:W-:Y:S01]  /*c050*/  F2FP.F16.F32.PACK_AB R0, R15, R14 ;  /* 0x0000000e0f00723e */ /* 0x000fe200000000ff */
[----:B-1----:R-:W-:Y:S01]  /*c060*/  FADD2 R20, R20.F32x2.HI_LO, R28.F32x2.HI_LO ;  /* 0x0000001c1414724b */ /* 0x002fe20000000000 */
[C---:B------:R-:W-:Y:S01]  /*c070*/  PRMT R90, R3.reuse, 0x7632, R90 ;  /* 0x00007632035a7816 */ /* 0x040fe2000000005a */
[----:B------:R-:W2:Y:S01]  /*c080*/  LDTM.x16 R4, tmem[UR4] ;  /* 0x00000004000479ee */ /* 0x000ea20008240000 */
[----:B------:R-:W-:Y:S01]  /*c090*/  PRMT R91, R3, 0x7610, R91 ;  /* 0x00007610035b7816 */ /* 0x000fe2000000005b */
[----:B------:R-:W-:Y:S01]  /*c0a0*/  FADD2 R22, R22.F32x2.HI_LO, R30.F32x2.HI_LO ;  /* 0x0000001e1616724b */ /* 0x000fe20000000000 */
[C---:B------:R-:W-:Y:S01]  /*c0b0*/  PRMT R88, R0.reuse, 0x7632, R88 ;  /* 0x0000763200587816 */ /* 0x040fe20000000058 */
[----:B------:R-:W1:Y:S01]  /*c0c0*/  LDS.128 R28, [R53+UR37+0x1a3a0] ;  /* 0x01a3a025351c7984 */ /* 0x000e620008000c00 */
[----:B------:R-:W-:Y:S01]  /*c0d0*/  PRMT R89, R0, 0x7610, R89 ;  /* 0x0000761000597816 */ /* 0x000fe20000000059 */
[----:B----4-:R-:W-:Y:S01]  /*c0e0*/  FADD2 R24, R24.F32x2.HI_LO, R32.F32x2.HI_LO ;  /* 0x000000201818724b */ /* 0x010fe20000000000 */
[----:B------:R-:W-:Y:S01]  /*c0f0*/  F2FP.F16.F32.PACK_AB R0, R37, R36 ;  /* 0x000000242500723e */ /* 0x000fe200000000ff */
[----:B------:R-:W-:Y:S01]  /*c100*/  FMUL2 R20, R20.F32x2.HI_LO, R66.F32x2.HI_LO ;  /* 0x000000421414724a */ /* 0x000fe20000000000 */
[----:B------:R-:W-:Y:S01]  /*c110*/  F2FP.F16.F32.PACK_AB R3, R51, R50 ;  /* 0x000000323303723e */ /* 0x000fe200000000ff */
[----:B------:R-:W-:Y:S01]  /*c120*/  FMUL2 R22, R22.F32x2.HI_LO, R64.F32x2.HI_LO ;  /* 0x000000401616724a */ /* 0x000fe20000000000 */
[C---:B------:R-:W-:Y:S01]  /*c130*/  PRMT R36, R0.reuse, 0x7632, R36 ;  /* 0x0000763200247816 */ /* 0x040fe20000000024 */
[----:B------:R-:W-:Y:S01]  /*c140*/  USHF.L.U32 UR4, UR41, 0x2, URZ ;  /* 0x0000000229047899 */ /* 0x000fe200080006ff */
[----:B------:R-:W-:Y:S02]  /*c150*/  PRMT R37, R0, 0x7610, R37 ;  /* 0x0000761000257816 */ /* 0x000fe40000000025 */
[C---:B------:R-:W-:Y:S02]  /*c160*/  PRMT R50, R3.reuse, 0x7632, R50 ;  /* 0x0000763203327816 */ /* 0x040fe40000000032 */
[----:B------:R-:W-:Y:S02]  /*c170*/  PRMT R51, R3, 0x7610, R51 ;  /* 0x0000761003337816 */ /* 0x000fe40000000033 */
[----:B------:R-:W-:Y:S01]  /*c180*/  F2FP.F16.F32.PACK_AB R0, R21, R20 ;  /* 0x000000141500723e */ /* 0x000fe200000000ff */
[----:B------:R-:W-:Y:S01]  /*c190*/  FADD2 R20, R26.F32x2.HI_LO, R34.F32x2.HI_LO ;  /* 0x000000221a14724b */ /* 0x000fe20000000000 */
[----:B------:R-:W-:Y:S01]  /*c1a0*/  F2FP.F16.F32.PACK_AB R3, R23, R22 ;  /* 0x000000161703723e */ /* 0x000fe200000000ff */
[----:B------:R-:W-:Y:S01]  /*c1b0*/  FMUL2 R22, R24.F32x2.HI_LO, R62.F32x2.HI_LO ;  /* 0x0000003e1816724a */ /* 0x000fe20000000000 */
[C---:B------:R-:W-:Y:S01]  /*c1c0*/  PRMT R32, R0.reuse, 0x7632, R32 ;  /* 0x0000763200207816 */ /* 0x040fe20000000020 */
[----:B------:R4:W5:Y:S01]  /*c1d0*/  LDS.128 R24, [R53+UR37+0x1a3b0] ;  /* 0x01a3b02535187984 */ /* 0x0009620008000c00 */
[----:B------:R-:W-:Y:S01]  /*c1e0*/  PRMT R33, R0, 0x7610, R33 ;  /* 0x0000761000217816 */ /* 0x000fe20000000021 */
[----:B------:R-:W-:Y:S01]  /*c1f0*/  NOP ;  /* 0x0000000000007918 */ /* 0x000fe20000000000 */
[----:B------:R-:W-:Y:S01]  /*c200*/  F2FP.F16.F32.PACK_AB R22, R23, R22 ;  /* 0x000000161716723e */ /* 0x000fe200000000ff */
[----:B--2---:R-:W-:Y:S01]  /*c210*/  FADD2 R8, R8.F32x2.HI_LO, R56.F32x2.HI_LO ;  /* 0x000000380808724b */ /* 0x004fe20000000000 */
[C---:B------:R-:W-:Y:S01]  /*c220*/  PRMT R34, R3.reuse, 0x7632, R34 ;  /* 0x0000763203227816 */ /* 0x040fe20000000022 */
[----:B------:R-:W-:Y:S01]  /*c230*/  IMAD.U32 R57, RZ, RZ, UR4 ;  /* 0x00000004ff397e24 */ /* 0x000fe2000f8e00ff */
[----:B------:R-:W-:Y:S01]  /*c240*/  PRMT R35, R3, 0x7610, R35 ;  /* 0x0000761003237816 */ /* 0x000fe20000000023 */
[----:B---3--:R-:W-:Y:S01]  /*c250*/  FADD2 R4, R4.F32x2.HI_LO, R40.F32x2.HI_LO ;  /* 0x000000280404724b */ /* 0x008fe20000000000 */
[----:B------:R-:W-:Y:S01]  /*c260*/  PRMT R23, R22, 0x7632, R23 ;  /* 0x0000763216177816 */ /* 0x000fe20000000017 */
[----:B------:R-:W-:Y:S01]  /*c270*/  FADD2 R6, R6.F32x2.HI_LO, R42.F32x2.HI_LO ;  /* 0x0000002a0606724b */ /* 0x000fe20000000000 */
[----:B------:R-:W-:Y:S01]  /*c280*/  R2UR UR4, R57 ;  /* 0x00000000390472ca */ /* 0x000fe200000e0000 */
[----:B------:R-:W-:Y:S02]  /*c290*/  FADD2 R10, R10.F32x2.HI_LO, R58.F32x2.HI_LO ;  /* 0x0000003a0a0a724b */ /* 0x000fe40000000000 */
[----:B------:R-:W-:Y:S02]  /*c2a0*/  FMUL2 R20, R20.F32x2.HI_LO, R60.F32x2.HI_LO ;  /* 0x0000003c1414724a */ /* 0x000fe40000000000 */
[----:B------:R-:W-:Y:S02]  /*c2b0*/  FMUL2 R4, R4.F32x2.HI_LO, R68.F32x2.HI_LO ;  /* 0x000000440404724a */ /* 0x000fe40000000000 */
[----:B------:R-:W-:Y:S01]  /*c2c0*/  FMUL2 R6, R6.F32x2.HI_LO, R70.F32x2.HI_LO ;  /* 0x000000460606724a */ /* 0x000fe20000000000 */
[----:B------:R-:W-:Y:S01]  /*c2d0*/  F2FP.F16.F32.PACK_AB R20, R21, R20 ;  /* 0x000000141514723e */ /* 0x000fe200000000ff */
[----:B-1----:R-:W-:Y:S01]  /*c2e0*/  FADD2 R12, R12.F32x2.HI_LO, R28.F32x2.HI_LO ;  /* 0x0000001c0c0c724b */ /* 0x002fe20000000000 */
[----:B------:R-:W-:Y:S01]  /*c2f0*/  F2FP.F16.F32.PACK_AB R4, R5, R4 ;  /* 0x000000040504723e */ /* 0x000fe200000000ff */
[----:B------:R-:W-:Y:S01]  /*c300*/  FADD2 R14, R14.F32x2.HI_LO, R30.F32x2.HI_LO ;  /* 0x0000001e0e0e724b */ /* 0x000fe20000000000 */
[----:B------:R-:W-:Y:S01]  /*c310*/  F2FP.F16.F32.PACK_AB R6, R7, R6 ;  /* 0x000000060706723e */ /* 0x000fe200000000ff */
[----:B------:R-:W-:Y:S01]  /*c320*/  USHF.R.U64 UR4, UR5, UR4, 0x123333 ;  /* 0x0012333305047499 */ /* 0x000fe20008001204 */
[----:B------:R-:W-:Y:S01]  /*c330*/  PRMT R40, R20, 0x7632, R40 ;  /* 0x0000763214287816 */ /* 0x000fe20000000028 */
[----:B------:R-:W-:Y:S01]  /*c340*/  FMUL2 R8, R8.F32x2.HI_LO, R72.F32x2.HI_LO ;  /* 0x000000480808724a */ /* 0x000fe20000000000 */
[----:B------:R-:W-:Y:S01]  /*c350*/  PRMT R41, R20, 0x7610, R41 ;  /* 0x0000761014297816 */ /* 0x000fe20000000029 */
[----:B------:R-:W-:Y:S01]  /*c360*/  ULOP3.LUT UR38, UR4, 0x7, URZ, 0xc0, !UPT ;  /* 0x0000000704267892 */ /* 0x000fe2000f8ec0ff */
[----:B------:R-:W-:Y:S01]  /*c370*/  PRMT R42, R4, 0x7632, R42 ;  /* 0x00007632042a7816 */ /* 0x000fe2000000002a */
[----:B------:R-:W-:Y:S01]  /*c380*/  FMUL2 R10, R10.F32x2.HI_LO, R86.F32x2.HI_LO ;  /* 0x000000560a0a724a */ /* 0x000fe20000000000 */
[----:B------:R-:W-:Y:S01]  /*c390*/  F2FP.F16.F32.PACK_AB R8, R9, R8 ;  /* 0x000000080908723e */ /* 0x000fe200000000ff */
[----:B------:R-:W-:Y:S01]  /*c3a0*/  UISETP.NE.AND UP0, UPT, UR38, 0x3, UPT ;  /* 0x000000032600788c */ /* 0x000fe2000bf05270 */
[----:B------:R-:W-:Y:S01]  /*c3b0*/  PRMT R43, R4, 0x7610, R43 ;  /* 0x00007610042b7816 */ /* 0x000fe2000000002b */
[----:B------:R-:W-:Y:S01]  /*c3c0*/  FMUL2 R12, R12.F32x2.HI_LO, R84.F32x2.HI_LO ;  /* 0x000000540c0c724a */ /* 0x000fe20000000000 */
[----:B------:R-:W-:Y:S01]  /*c3d0*/  F2FP.F16.F32.PACK_AB R10, R11, R10 ;  /* 0x0000000a0b0a723e */ /* 0x000fe200000000ff */
[----:B------:R-:W-:Y:S01]  /*c3e0*/  FMUL2 R14, R14.F32x2.HI_LO, R82.F32x2.HI_LO ;  /* 0x000000520e0e724a */ /* 0x000fe20000000000 */
[----:B----4-:R-:W-:Y:S02]  /*c3f0*/  PRMT R53, R6, 0x7632, R53 ;  /* 0x0000763206357816 */ /* 0x010fe40000000035 */
[----:B------:R-:W-:Y:S01]  /*c400*/  F2FP.F16.F32.PACK_AB R12, R13, R12 ;  /* 0x0000000c0d0c723e */ /* 0x000fe200000000ff */
[----:B-----5:R-:W-:Y:S01]  /*c410*/  FADD2 R16, R16.F32x2.HI_LO, R24.F32x2.HI_LO ;  /* 0x000000181010724b */ /* 0x020fe20000000000 */
[----:B------:R-:W-:Y:S01]  /*c420*/  F2FP.F16.F32.PACK_AB R14, R15, R14 ;  /* 0x0000000e0f0e723e */ /* 0x000fe200000000ff */
[----:B------:R-:W-:Y:S01]  /*c430*/  FADD2 R18, R18.F32x2.HI_LO, R26.F32x2.HI_LO ;  /* 0x0000001a1212724b */ /* 0x000fe20000000000 */
[----:B------:R-:W-:Y:S01]  /*c440*/  PRMT R56, R6, 0x7610, R56 ;  /* 0x0000761006387816 */ /* 0x000fe20000000038 */
[----:B------:R-:W-:Y:S01]  /*c450*/  FMUL2 R16, R16.F32x2.HI_LO, R80.F32x2.HI_LO ;  /* 0x000000501010724a */ /* 0x000fe20000000000 */
[----:B------:R-:W-:Y:S01]  /*c460*/  PRMT R28, R8, 0x7632, R28 ;  /* 0x00007632081c7816 */ /* 0x000fe2000000001c */
[----:B------:R-:W-:Y:S01]  /*c470*/  FMUL2 R18, R18.F32x2.HI_LO, R78.F32x2.HI_LO ;  /* 0x0000004e1212724a */ /* 0x000fe20000000000 */
[----:B------:R-:W-:Y:S02]  /*c480*/  PRMT R29, R8, 0x7610, R29 ;  /* 0x00007610081d7816 */ /* 0x000fe4000000001d */
[----:B------:R-:W-:Y:S02]  /*c490*/  F2FP.F16.F32.PACK_AB R16, R17, R16 ;  /* 0x000000101110723e */ /* 0x000fe400000000ff */
[----:B------:R-:W-:Y:S02]  /*c4a0*/  F2FP.F16.F32.PACK_AB R18, R19, R18 ;  /* 0x000000121312723e */ /* 0x000fe400000000ff */
[C---:B------:R-:W-:Y:S02]  /*c4b0*/  PRMT R30, R10.reuse, 0x7632, R30 ;  /* 0x000076320a1e7816 */ /* 0x040fe4000000001e */
[----:B------:R-:W-:Y:S02]  /*c4c0*/  PRMT R31, R10, 0x7610, R31 ;  /* 0x000076100a1f7816 */ /* 0x000fe4000000001f */
[C---:B------:R-:W-:Y:S02]  /*c4d0*/  PRMT R24, R12.reuse, 0x7632, R24 ;  /* 0x000076320c187816 */ /* 0x040fe40000000018 */
[----:B------:R-:W-:Y:S02]  /*c4e0*/  PRMT R25, R12, 0x7610, R25 ;  /* 0x000076100c197816 */ /* 0x000fe40000000019 */
[C---:B------:R-:W-:Y:S02]  /*c4f0*/  PRMT R17, R14.reuse, 0x7632, R17 ;  /* 0x000076320e117816 */ /* 0x040fe40000000011 */
[----:B------:R-:W-:Y:S02]  /*c500*/  PRMT R26, R14, 0x7610, R26 ;  /* 0x000076100e1a7816 */ /* 0x000fe4000000001a */
[----:B------:R-:W-:Y:S02]  /*c510*/  PRMT R19, R16, 0x7632, R19 ;  /* 0x0000763210137816 */ /* 0x000fe40000000013 */
[----:B------:R-:W-:Y:S01]  /*c520*/  PRMT R27, R18, 0x7632, R27 ;  /* 0x00007632121b7816 */ /* 0x000fe2000000001b */
[----:B------:R-:W-:Y:S06]  /*c530*/  BRA.U !UP0, `(.L_x_187) ;  /* 0x0000000108087547 */ /* 0x000fec000b800000 */
[----:B------:R-:W-:Y:S05]  /*c540*/  BPT.TRAP 0x1 ;  /* 0x000000040000795c */ /* 0x000fea0000300000 */
[----:B------:R-:W-:Y:S05]  /*c550*/  BPT.TRAP 0x1 ;  /* 0x000000040000795c */ /* 0x000fea0000300000 */
.L_x_187:
[----:B------:R-:W-:Y:S04]  /*c560*/  UIADD3 UR4, UPT, UPT, UR37, 0x1a868, URZ ;  /* 0x0001a86825047890 */ /* 0x000fe8000fffe0ff */
[----:B------:R-:W-:Y:S09]  /*c570*/  UPRMT UR4, UR40, 0x654, UR4 ;  /* 0x0000065428047896 */ /* 0x000ff20008000004 */
[----:B------:R-:W-:Y:S01]  /*c580*/  SYNCS.ARRIVE.TRANS64.RED.A1T0 RZ, [UR4], RZ ;  /* 0x000000ffffff79a7 */ /* 0x000fe20008100404 */
[----:B------:R-:W-:Y:S04]  /*c590*/  UIADD3 UR4, UPT, UPT, UR37, 0xa000, URZ ;  /* 0x0000a00025047890 */ /* 0x000fe8000fffe0ff */
[----:B------:R-:W-:Y:S09]  /*c5a0*/  ULOP3.LUT UP0, URZ, UR4, 0x3f0, URZ, 0xc0, !UPT ;  /* 0x000003f004ff7892 */ /* 0x000ff2000f80c0ff */
[----:B------:R-:W-:Y:S05]  /*c5b0*/  BRA.U !UP0, `(.L_x_188) ;  /* 0x0000000108407547 */ /* 0x000fea000b800000 */
        /* <DEDUP_REMOVED lines=16> */
.L_x_188:
[C---:B------:R-:W-:Y:S01]  /*c6c0*/  LOP3.LUT P0, RZ, R46.reuse, 0x2, RZ, 0xc0, !PT ;  /* 0x000000022eff7812 */ /* 0x040fe2000780c0ff */
[C---:B------:R-:W-:Y:S01]  /*c6d0*/  IMAD.SHL.U32 R3, R46.reuse, 0x40, RZ ;  /* 0x000000402e037824 */ /* 0x040fe200078e00ff */
[----:B------:R-:W-:Y:S01]  /*c6e0*/  SHF.R.U32.HI R5, RZ, 0x7, R46 ;  /* 0x00000007ff057819 */ /* 0x000fe2000001162e */
[----:B------:R-:W-:Y:S01]  /*c6f0*/  IMAD.SHL.U32 R0, R46, 0x8, RZ ;  /* 0x000000082e007824 */ /* 0x000fe200078e00ff */
[----:B------:R-:W-:Y:S01]  /*c700*/  LOP3.LUT R54, R54, 0xffff, RZ, 0xc0, !PT ;  /* 0x0000ffff36367812 */ /* 0x000fe200078ec0ff */
[----:B------:R-:W-:Y:S01]  /*c710*/  IMAD.U32 R30, R30, 0x10000, RZ ;  /* 0x000100001e1e7824 */ /* 0x000fe200078e00ff */
[----:B------:R-:W-:Y:S01]  /*c720*/  LOP3.LUT R4, R3, 0x1c0, RZ, 0xc0, !PT ;  /* 0x000001c003047812 */ /* 0x000fe200078ec0ff */
[----:B------:R-:W-:Y:S01]  /*c730*/  IMAD.U32 R92, R92, 0x10000, RZ ;  /* 0x000100005c5c7824 */ /* 0x000fe200078e00ff */
[----:B------:R-:W-:Y:S01]  /*c740*/  LOP3.LUT R45, R45, 0xffff, RZ, 0xc0, !PT ;  /* 0x0000ffff2d2d7812 */ /* 0x000fe200078ec0ff */
[----:B------:R-:W-:Y:S01]  /*c750*/  IMAD.U32 R53, R53, 0x10000, RZ ;  /* 0x0001000035357824 */ /* 0x000fe200078e00ff */
[----:B------:R-:W-:Y:S01]  /*c760*/  LOP3.LUT R0, R4, 0x38, R0, 0xf8, !PT ;  /* 0x0000003804007812 */ /* 0x000fe200078ef800 */
[----:B------:R-:W-:Y:S01]  /*c770*/  IMAD.U32 R75, R75, 0x10000, RZ ;  /* 0x000100004b4b7824 */ /* 0x000fe200078e00ff */
[----:B------:R-:W-:Y:S01]  /*c780*/  LOP3.LUT R4, R46, 0x1, RZ, 0xc0, !PT ;  /* 0x000000012e047812 */ /* 0x000fe200078ec0ff */
[----:B------:R-:W-:Y:S01]  /*c790*/  IMAD.U32 R107, R107, 0x10000, RZ ;  /* 0x000100006b6b7824 */ /* 0x000fe200078e00ff */
[----:B------:R-:W-:Y:S01]  /*c7a0*/  LOP3.LUT R0, R0, 0x1e00, R3, 0xf8, !PT ;  /* 0x00001e0000007812 */ /* 0x000fe200078ef803 */
[----:B------:R-:W-:Y:S01]  /*c7b0*/  IMAD.MOV.U32 R3, RZ, RZ, 0x10 ;  /* 0x00000010ff037424 */ /* 0x000fe200078e00ff */
[----:B------:R-:W-:Y:S01]  /*c7c0*/  LOP3.LUT R5, R5, 0x1, RZ, 0xc0, !PT ;  /* 0x0000000105057812 */ /* 0x000fe200078ec0ff */
[----:B------:R-:W-:Y:S01]  /*c7d0*/  IMAD.U32 R112, R112, 0x10000, RZ ;  /* 0x0001000070707824 */ /* 0x000fe200078e00ff */
[----:B------:R-:W-:Y:S01]  /*c7e0*/  LEA R8, P1, R54, RZ, 0x10 ;  /* 0x000000ff36087211 */ /* 0x000fe200078280ff */
[----:B------:R-:W-:Y:S01]  /*c7f0*/  IMAD.U32 R108, R108, 0x10000, RZ ;  /* 0x000100006c6c7824 */ /* 0x000fe200078e00ff */
[----:B------:R-:W-:Y:S01]  /*c800*/  SEL R6, R3, 0xfffffff0, !P0 ;  /* 0xfffffff003067807 */ /* 0x000fe20004000000 */
[----:B------:R-:W-:Y:S01]  /*c810*/  IMAD.U32 R88, R88, 0x10000, RZ ;  /* 0x0001000058587824 */ /* 0x000fe200078e00ff */
[----:B------:R-:W-:Y:S01]  /*c820*/  ISETP.NE.U32.AND P2, PT, R4, 0x1, PT ;  /* 0x000000010400780c */ /* 0x000fe20003f45070 */
[----:B------:R-:W-:Y:S01]  /*c830*/  IMAD.U32 R50, R50, 0x10000, RZ ;  /* 0x0001000032327824 */ /* 0x000fe200078e00ff */
[----:B------:R-:W-:Y:S01]  /*c840*/  LOP3.LUT R39, R39, 0xffff, RZ, 0xc0, !PT ;  /* 0x0000ffff27277812 */ /* 0x000fe200078ec0ff */
[----:B------:R-:W-:Y:S01]  /*c850*/  IMAD R0, R6, R5, R0 ;  /* 0x0000000506007224 */ /* 0x000fe200078e0200 */
[----:B------:R-:W-:Y:S01]  /*c860*/  LEA R4, P0, R45, RZ, 0x10 ;  /* 0x000000ff2d047211 */ /* 0x000fe200078080ff */
[----:B------:R-:W-:Y:S01]  /*c870*/  IMAD.U32 R34, R34, 0x10000, RZ ;  /* 0x0001000022227824 */ /* 0x000fe200078e00ff */
[----:B------:R-:W-:Y:S02]  /*c880*/  LOP3.LUT R114, R114, 0xffff, RZ, 0xc0, !PT ;  /* 0x0000ffff72727812 */ /* 0x000fe400078ec0ff */
[----:B------:R-:W-:Y:S02]  /*c890*/  LEA.HI.X R9, R54, RZ, RZ, 0x10, P1 ;  /* 0x000000ff36097211 */ /* 0x000fe400008f84ff */
[----:B------:R-:W-:Y:S02]  /*c8a0*/  LEA R6, P1, R39, RZ, 0x10 ;  /* 0x000000ff27067211 */ /* 0x000fe400078280ff */
[----:B------:R-:W-:Y:S02]  /*c8b0*/  LEA.HI.X R5, R45, RZ, RZ, 0x10, P0 ;  /* 0x000000ff2d057211 */ /* 0x000fe400000f84ff */
[----:B------:R-:W-:Y:S02]  /*c8c0*/  LOP3.LUT R55, R8, 0xffff, R55, 0xf8, !PT ;  /* 0x0000ffff08377812 */ /* 0x000fe400078ef837 */
[----:B------:R-:W-:Y:S02]  /*c8d0*/  LOP3.LUT R116, R116, 0xffff, RZ, 0xc0, !PT ;  /* 0x0000ffff74747812 */ /* 0x000fe400078ec0ff */
[----:B------:R-:W-:Y:S02]  /*c8e0*/  LEA R8, P0, R114, RZ, 0x10 ;  /* 0x000000ff72087211 */ /* 0x000fe400078080ff */
[----:B------:R-:W-:Y:S02]  /*c8f0*/  LOP3.LUT R49, R49, 0xffff, RZ, 0xc0, !PT ;  /* 0x0000ffff31317812 */ /* 0x000fe400078ec0ff */
[----:B------:R-:W-:Y:S02]  /*c900*/  LEA.HI.X R7, R39, RZ, RZ, 0x10, P1 ;  /* 0x000000ff27077211 */ /* 0x000fe400008f84ff */
[----:B------:R-:W-:Y:S02]  /*c910*/  LOP3.LUT R2, R4, 0xffff, R2, 0xf8, !PT ;  /* 0x0000ffff04027812 */ /* 0x000fe400078ef802 */
[----:B------:R-:W-:Y:S02]  /*c920*/  LOP3.LUT R76, R9, 0xffff, R76, 0xf8, !PT ;  /* 0x0000ffff094c7812 */ /* 0x000fe400078ef84c */
[----:B------:R-:W-:Y:S02]  /*c930*/  LEA R4, P1, R116, RZ, 0x10 ;  /* 0x000000ff74047211 */ /* 0x000fe400078280ff */
[----:B------:R-:W-:Y:S02]  /*c940*/  LEA.HI.X R9, R114, RZ, RZ, 0x10, P0 ;  /* 0x000000ff72097211 */ /* 0x000fe400000f84ff */
[----:B------:R-:W-:Y:S02]  /*c950*/  LOP3.LUT R109, R109, 0xffff, RZ, 0xc0, !PT ;  /* 0x0000ffff6d6d7812 */ /* 0x000fe400078ec0ff */
[----:B------:R-:W-:Y:S02]  /*c960*/  LEA R10, P0, R49, RZ, 0x10 ;  /* 0x000000ff310a7211 */ /* 0x000fe400078080ff */
[----:B------:R-:W-:Y:S02]  /*c970*/  LOP3.LUT R44, R5, 0xffff, R44, 0xf8, !PT ;  /* 0x0000ffff052c7812 */ /* 0x000fe400078ef82c */
[----:B------:R-:W-:Y:S02]  /*c980*/  LOP3.LUT R38, R7, 0xffff, R38, 0xf8, !PT ;  /* 0x0000ffff07267812 */ /* 0x000fe400078ef826 */
[----:B------:R-:W-:Y:S02]  /*c990*/  LOP3.LUT R94, R94, 0xffff, RZ, 0xc0, !PT ;  /* 0x0000ffff5e5e7812 */ /* 0x000fe400078ec0ff */
[----:B------:R-:W-:Y:S02]  /*c9a0*/  LEA.HI.X R5, R116, RZ, RZ, 0x10, P1 ;  /* 0x000000ff74057211 */ /* 0x000fe400008f84ff */
[----:B------:R-:W-:Y:S02]  /*c9b0*/  LOP3.LUT R7, R8, 0xffff, R115, 0xf8, !PT ;  /* 0x0000ffff08077812 */ /* 0x000fe400078ef873 */
[----:B------:R-:W-:Y:S02]  /*c9c0*/  LEA R8, P1, R109, RZ, 0x10 ;  /* 0x000000ff6d087211 */ /* 0x000fe400078280ff */
[----:B------:R-:W-:Y:S02]  /*c9d0*/  LEA.HI.X R11, R49, RZ, RZ, 0x10, P0 ;  /* 0x000000ff310b7211 */ /* 0x000fe400000f84ff */
[----:B------:R-:W-:Y:S02]  /*c9e0*/  LOP3.LUT R90, R90, 0xffff, RZ, 0xc0, !PT ;  /* 0x0000ffff5a5a7812 */ /* 0x000fe400078ec0ff */
[----:B------:R-:W-:Y:S02]  /*c9f0*/  LEA R12, P0, R94, RZ, 0x10 ;  /* 0x000000ff5e0c7211 */ /* 0x000fe400078080ff */
[----:B------:R-:W-:Y:S02]  /*ca00*/  LOP3.LUT R113, R9, 0xffff, R113, 0xf8, !PT ;  /* 0x0000ffff09717812 */ /* 0x000fe400078ef871 */
[----:B------:R-:W-:Y:S02]  /*ca10*/  LOP3.LUT R36, R36, 0xffff, RZ, 0xc0, !PT ;  /* 0x0000ffff24247812 */ /* 0x000fe400078ec0ff */
[----:B------:R-:W-:Y:S02]  /*ca20*/  LEA.HI.X R9, R109, RZ, RZ, 0x10, P1 ;  /* 0x000000ff6d097211 */ /* 0x000fe400008f84ff */
[----:B------:R-:W-:Y:S02]  /*ca30*/  LEA R14, P1, R90, RZ, 0x10 ;  /* 0x000000ff5a0e7211 */ /* 0x000fe400078280ff */
[----:B------:R-:W-:Y:S02]  /*ca40*/  LEA.HI.X R13, R94, RZ, RZ, 0x10, P0 ;  /* 0x000000ff5e0d7211 */ /* 0x000fe400000f84ff */
[----:B------:R-:W-:Y:S02]  /*ca50*/  LOP3.LUT R32, R32, 0xffff, RZ, 0xc0, !PT ;  /* 0x0000ffff20207812 */ /* 0x000fe400078ec0ff */
[----:B------:R-:W-:Y:S02]  /*ca60*/  LEA R20, P0, R36, RZ, 0x10 ;  /* 0x000000ff24147211 */ /* 0x000fe400078080ff */
[----:B------:R-:W-:Y:S02]  /*ca70*/  LOP3.LUT R23, R23, 0xffff, RZ, 0xc0, !PT ;  /* 0x0000ffff17177812 */ /* 0x000fe400078ec0ff */
[----:B------:R-:W-:Y:S02]  /*ca80*/  LEA.HI.X R15, R90, RZ, RZ, 0x10, P1 ;  /* 0x000000ff5a0f7211 */ /* 0x000fe400008f84ff */
[----:B------:R-:W-:Y:S02]  /*ca90*/  LEA R58, P1, R32, RZ, 0x10 ;  /* 0x000000ff203a7211 */ /* 0x000fe400078280ff */
[----:B------:R-:W-:Y:S02]  /*caa0*/  LEA.HI.X R21, R36, RZ, RZ, 0x10, P0 ;  /* 0x000000ff24157211 */ /* 0x000fe400000f84ff */
[----:B------:R-:W-:Y:S02]  /*cab0*/  LOP3.LUT R42, R42, 0xffff, RZ, 0xc0, !PT ;  /* 0x0000ffff2a2a7812 */ /* 0x000fe400078ec0ff */
[----:B------:R-:W-:Y:S02]  /*cac0*/  LOP3.LUT R48, R11, 0xffff, R48, 0xf8, !PT ;  /* 0x0000ffff0b307812 */ /* 0x000fe400078ef830 */
[----:B------:R-:W-:Y:S02]  /*cad0*/  LEA R36, P0, R23, RZ, 0x10 ;  /* 0x000000ff17247211 */ /* 0x000fe400078080ff */
        /* <DEDUP_REMOVED lines=10> */
[----:B------:R-:W-:Y:S02]  /*cb80*/  LOP3.LUT R89, R15, 0xffff, R89, 0xf8, !PT ;  /* 0x0000ffff0f597812 */ /* 0x000fe400078ef859 */
[----:B------:R-:W-:Y:S02]  /*cb90*/  LEA.HI.X R21, R42, RZ, RZ, 0x10, P1 ;  /* 0x000000ff2a157211 */ /* 0x000fe400008f84ff */
[----:B------:R-:W-:Y:S02]  /*cba0*/  LOP3.LUT R22, R36, 0xffff, R22, 0xf8, !PT ;  /* 0x0000ffff24167812 */ /* 0x000fe400078ef816 */
[----:B------:R-:W-:Y:S02]  /*cbb0*/  LOP3.LUT R15, R58, 0xffff, R33, 0xf8, !PT ;  /* 0x0000ffff3a0f7812 */ /* 0x000fe400078ef821 */
[----:B------:R-:W-:Y:S02]  /*cbc0*/  LEA R36, P1, R24, RZ, 0x10 ;  /* 0x000000ff18247211 */ /* 0x000fe400078280ff */
[----:B------:R-:W-:Y:S02]  /*cbd0*/  LEA.HI.X R33, R28, RZ, RZ, 0x10, P0 ;  /* 0x000000ff1c217211 */ /* 0x000fe400000f84ff */
[----:B------:R-:W-:Y:S02]  /*cbe0*/  LEA R28, P0, R19, RZ, 0x10 ;  /* 0x000000ff131c7211 */ /* 0x000fe400078080ff */
[----:B------:R-:W-:Y:S02]  /*cbf0*/  LOP3.LUT R41, R37, 0xffff, R41, 0xf8, !PT ;  /* 0x0000ffff25297812 */ /* 0x000fe400078ef829 */
[----:B------:R-:W-:Y:S02]  /*cc00*/  LEA.HI.X R37, R24, RZ, RZ, 0x10, P1 ;  /* 0x000000ff18257211 */ /* 0x000fe400008f84ff */
[----:B------:R-:W-:Y:S02]  /*cc10*/  LOP3.LUT R24, R32, 0xffff, R29, 0xf8, !PT ;  /* 0x0000ffff20187812 */ /* 0x000fe400078ef81d */
[----:B------:R-:W-:Y:S01]  /*cc20*/  LEA.HI.X R29, R19, RZ, RZ, 0x10, P0 ;  /* 0x000000ff131d7211 */ /* 0x000fe200000f84ff */
[----:B------:R-:W-:Y:S01]  /*cc30*/  IMAD.U32 R19, R77, 0x10000, RZ ;  /* 0x000100004d137824 */ /* 0x000fe200078e00ff */
[----:B------:R-:W-:Y:S02]  /*cc40*/  LOP3.LUT R23, R33, 0xffff, R31, 0xf8, !PT ;  /* 0x0000ffff21177812 */ /* 0x000fe400078ef81f */
[----:B------:R-:W-:Y:S01]  /*cc50*/  LOP3.LUT R18, R29, 0xffff, R18, 0xf8, !PT ;  /* 0x0000ffff1d127812 */ /* 0x000fe200078ef812 */
[----:B------:R-:W-:Y:S01]  /*cc60*/  IMAD.U32 R29, R17, 0x10000, RZ ;  /* 0x00010000111d7824 */ /* 0x000fe200078e00ff */
[----:B------:R-:W-:Y:S01]  /*cc70*/  LOP3.LUT R31, R37, 0xffff, R26, 0xf8, !PT ;  /* 0x0000ffff251f7812 */ /* 0x000fe200078ef81a */
[----:B------:R-:W-:Y:S01]  /*cc80*/  IMAD.U32 R17, R27, 0x10000, RZ ;  /* 0x000100001b117824 */ /* 0x000fe200078e00ff */
[----:B------:R-:W-:Y:S01]  /*cc90*/  LOP3.LUT R26, R28, 0xffff, R16, 0xf8, !PT ;  /* 0x0000ffff1c1a7812 */ /* 0x000fe200078ef810 */
[----:B------:R-:W-:Y:S01]  /*cca0*/  IMAD.U32 R28, R40, 0x10000, RZ ;  /* 0x00010000281c7824 */ /* 0x000fe200078e00ff */
[----:B------:R-:W-:Y:S02]  /*ccb0*/  LOP3.LUT R16, R76, R75, RZ, 0xfc, !PT ;  /* 0x0000004b4c107212 */ /* 0x000fe400078efcff */
[----:B------:R-:W-:Y:S02]  /*ccc0*/  LOP3.LUT R27, R31, R29, RZ, 0xfc, !PT ;  /* 0x0000001d1f1b7212 */ /* 0x000fe400078efcff */
[----:B------:R-:W-:Y:S02]  /*ccd0*/  LEA R29, R0, UR37, 0x1 ;  /* 0x00000025001d7c11 */ /* 0x000fe4000f8e08ff */
[----:B------:R-:W-:Y:S01]  /*cce0*/  LOP3.LUT R0, R18, R17, RZ, 0xfc, !PT ;  /* 0x0000001112007212 */ /* 0x000fe200078efcff */
[----:B------:R-:W-:Y:S01]  /*ccf0*/  IMAD.MOV.U32 R17, RZ, RZ, R16 ;  /* 0x000000ffff117224 */ /* 0x000fe200078e0010 */
[----:B------:R-:W-:Y:S01]  /*cd00*/  LOP3.LUT R19, R44, R19, RZ, 0xfc, !PT ;  /* 0x000000132c137212 */ /* 0x000fe200078efcff */
[----:B------:R-:W-:Y:S01]  /*cd10*/  IMAD.MOV.U32 R16, RZ, RZ, R55 ;  /* 0x000000ffff107224 */ /* 0x000fe200078e0037 */
[----:B------:R-:W-:Y:S01]  /*cd20*/  LOP3.LUT R23, R23, R30, RZ, 0xfc, !PT ;  /* 0x0000001e17177212 */ /* 0x000fe200078efcff */
[----:B------:R-:W-:Y:S01]  /*cd30*/  IMAD.MOV.U32 R18, RZ, RZ, R2 ;  /* 0x000000ffff127224 */ /* 0x000fe200078e0002 */
[----:B------:R-:W-:Y:S01]  /*cd40*/  LOP3.LUT R4, R4, 0xffff, R117, 0xf8, !PT ;  /* 0x0000ffff04047812 */ /* 0x000fe200078ef875 */
[----:B------:R-:W-:Y:S01]  /*cd50*/  VIADD R31, R29, 0xa000 ;  /* 0x0000a0001d1f7836 */ /* 0x000fe20000000000 */
[----:B------:R-:W-:Y:S02]  /*cd60*/  LOP3.LUT R8, R8, 0xffff, R110, 0xf8, !PT ;  /* 0x0000ffff08087812 */ /* 0x000fe400078ef86e */
[----:B------:R1:W-:Y:S01]  /*cd70*/  STS.128 [R29+0xa000], R16 ;  /* 0x00a000101d007388 */ /* 0x0003e20000000c00 */
[----:B------:R-:W-:Y:S02]  /*cd80*/  LOP3.LUT R6, R6, 0xffff, R100, 0xf8, !PT ;  /* 0x0000ffff06067812 */ /* 0x000fe400078ef864 */
[----:B------:R-:W-:Y:S02]  /*cd90*/  LOP3.LUT R38, R38, R107, RZ, 0xfc, !PT ;  /* 0x0000006b26267212 */ /* 0x000fe400078efcff */
[----:B------:R-:W-:Y:S02]  /*cda0*/  LOP3.LUT R113, R113, R112, RZ, 0xfc, !PT ;  /* 0x0000007071717212 */ /* 0x000fe400078efcff */
[----:B------:R-:W-:Y:S02]  /*cdb0*/  LOP3.LUT P0, RZ, R46, 0x4, RZ, 0xc0, !PT ;  /* 0x000000042eff7812 */ /* 0x000fe4000780c0ff */
[----:B------:R-:W-:Y:S01]  /*cdc0*/  SEL R30, R3, 0xfffffff0, P2 ;  /* 0xfffffff0031e7807 */ /* 0x000fe20001000000 */
[----:B------:R-:W-:Y:S01]  /*cdd0*/  VIADD R3, R29, 0xa040 ;  /* 0x0000a0401d037836 */ /* 0x000fe20000000000 */
[----:B------:R-:W-:Y:S01]  /*cde0*/  LOP3.LUT R119, R5, 0xffff, R119, 0xf8, !PT ;  /* 0x0000ffff05777812 */ /* 0x000fe200078ef877 */
[----:B------:R-:W-:Y:S01]  /*cdf0*/  IMAD.U32 R5, R118, 0x10000, RZ ;  /* 0x0001000076057824 */ /* 0x000fe200078e00ff */
[----:B------:R-:W-:Y:S01]  /*ce00*/  LOP3.LUT R10, R10, 0xffff, R120, 0xf8, !PT ;  /* 0x0000ffff0a0a7812 */ /* 0x000fe200078ef878 */
[----:B------:R-:W-:Y:S01]  /*ce10*/  IMAD.IADD R2, R29, 0x1, R30 ;  /* 0x000000011d027824 */ /* 0x000fe200078e021e */
[----:B------:R-:W-:Y:S02]  /*ce20*/  LOP3.LUT R48, R48, R108, RZ, 0xfc, !PT ;  /* 0x0000006c30307212 */ /* 0x000fe400078efcff */
[----:B------:R-:W-:Y:S02]  /*ce30*/  LOP3.LUT R5, R119, R5, RZ, 0xfc, !PT ;  /* 0x0000000577057212 */ /* 0x000fe400078efcff */
[----:B------:R-:W-:Y:S01]  /*ce40*/  LOP3.LUT R97, R9, 0xffff, R97, 0xf8, !PT ;  /* 0x0000ffff09617812 */ /* 0x000fe200078ef861 */
[----:B------:R-:W-:Y:S01]  /*ce50*/  @P0 VIADD R3, R31, 0xffffffc0 ;  /* 0xffffffc01f030836 */ /* 0x000fe20000000000 */
[----:B------:R-:W-:Y:S01]  /*ce60*/  LOP3.LUT R12, R12, 0xffff, R98, 0xf8, !PT ;  /* 0x0000ffff0c0c7812 */ /* 0x000fe200078ef862 */
[----:B------:R-:W-:Y:S01]  /*ce70*/  IMAD.U32 R9, R96, 0x10000, RZ ;  /* 0x0001000060097824 */ /* 0x000fe200078e00ff */
[----:B------:R-:W-:Y:S02]  /*ce80*/  LOP3.LUT R11, R11, R92, RZ, 0xfc, !PT ;  /* 0x0000005c0b0b7212 */ /* 0x000fe400078efcff */
[----:B------:R-:W-:Y:S02]  /*ce90*/  LOP3.LUT R14, R14, 0xffff, R91, 0xf8, !PT ;  /* 0x0000ffff0e0e7812 */ /* 0x000fe400078ef85b */
[----:B------:R-:W-:Y:S02]  /*cea0*/  LOP3.LUT R9, R97, R9, RZ, 0xfc, !PT ;  /* 0x0000000961097212 */ /* 0x000fe400078efcff */
[----:B------:R-:W-:Y:S01]  /*ceb0*/  LOP3.LUT R89, R89, R88, RZ, 0xfc, !PT ;  /* 0x0000005859597212 */ /* 0x000fe200078efcff */
[----:B-1----:R-:W-:Y:S01]  /*cec0*/  IMAD.MOV.U32 R16, RZ, RZ, R6 ;  /* 0x000000ffff107224 */ /* 0x002fe200078e0006 */
[----:B------:R-:W-:Y:S01]  /*ced0*/  LOP3.LUT R51, R51, R50, RZ, 0xfc, !PT ;  /* 0x0000003233337212 */ /* 0x000fe200078efcff */
[----:B------:R-:W-:Y:S01]  /*cee0*/  IMAD.MOV.U32 R17, RZ, RZ, R38 ;  /* 0x000000ffff117224 */ /* 0x000fe200078e0026 */
[----:B------:R-:W-:Y:S01]  /*cef0*/  LOP3.LUT R35, R59, 0xffff, R35, 0xf8, !PT ;  /* 0x0000ffff3b237812 */ /* 0x000fe200078ef823 */
[----:B------:R-:W-:Y:S01]  /*cf00*/  IMAD.MOV.U32 R18, RZ, RZ, R7 ;  /* 0x000000ffff127224 */ /* 0x000fe200078e0007 */
[----:B------:R-:W-:Y:S01]  /*cf10*/  LOP3.LUT R20, R20, 0xffff, R43, 0xf8, !PT ;  /* 0x0000ffff14147812 */ /* 0x000fe200078ef82b */
[----:B------:R-:W-:Y:S01]  /*cf20*/  IMAD.MOV.U32 R19, RZ, RZ, R113 ;  /* 0x000000ffff137224 */ /* 0x000fe200078e0071 */
[----:B------:R-:W-:Y:S01]  /*cf30*/  LOP3.LUT R35, R35, R34, RZ, 0xfc, !PT ;  /* 0x0000002223237212 */ /* 0x000fe200078efcff */
[----:B------:R-:W-:Y:S01]  /*cf40*/  IMAD.MOV.U32 R6, RZ, RZ, R10 ;  /* 0x000000ffff067224 */ /* 0x000fe200078e000a */
[----:B------:R-:W-:Y:S01]  /*cf50*/  LOP3.LUT R28, R41, R28, RZ, 0xfc, !PT ;  /* 0x0000001c291c7212 */ /* 0x000fe200078efcff */
[----:B------:R-:W-:Y:S01]  /*cf60*/  IMAD.MOV.U32 R7, RZ, RZ, R48 ;  /* 0x000000ffff077224 */ /* 0x000fe200078e0030 */
[----:B------:R1:W-:Y:S01]  /*cf70*/  STS.128 [R2+0xa000], R16 ;  /* 0x00a0001002007388 */ /* 0x0003e20000000c00 */
[----:B------:R-:W-:Y:S01]  /*cf80*/  IMAD.MOV.U32 R10, RZ, RZ, R12 ;  /* 0x000000ffff0a7224 */ /* 0x000fe200078e000c */
[----:B------:R-:W-:Y:S02]  /*cf90*/  LOP3.LUT R21, R21, 0xffff, R56, 0xf8, !PT ;  /* 0x0000ffff15157812 */ /* 0x000fe400078ef838 */
[----:B------:R-:W-:Y:S02]  /*cfa0*/  LOP3.LUT R25, R36, 0xffff, R25, 0xf8, !PT ;  /* 0x0000ffff24197812 */ /* 0x000fe400078ef819 */
[----:B------:R-:W-:Y:S02]  /*cfb0*/  LOP3.LUT R21, R21, R53, RZ, 0xfc, !PT ;  /* 0x0000003515157212 */ /* 0x000fe400078efcff */
[----:B------:R2:W-:Y:S01]  /*cfc0*/  STS.128 [R3], R4 ;  /* 0x0000000403007388 */ /* 0x0005e20000000c00 */
[----:B-1----:R-:W-:Y:S07]  /*cfd0*/  IMAD.IADD R16, R30, 0x1, R3 ;  /* 0x000000011e107824 */ /* 0x002fee00078e0203 */
[----:B------:R-:W-:Y:S01]  /*cfe0*/  STS.128 [R16], R8 ;  /* 0x0000000810007388 */ /* 0x000fe20000000c00 */
[----:B--2---:R-:W-:Y:S02]  /*cff0*/  IMAD.MOV.U32 R4, RZ, RZ, R14 ;  /* 0x000000ffff047224 */ /* 0x004fe400078e000e */
[----:B------:R-:W-:Y:S02]  /*d000*/  IMAD.MOV.U32 R5, RZ, RZ, R89 ;  /* 0x000000ffff057224 */ /* 0x000fe400078e0059 */
[----:B------:R-:W-:Y:S02]  /*d010*/  IMAD.MOV.U32 R6, RZ, RZ, R13 ;  /* 0x000000ffff067224 */ /* 0x000fe400078e000d */
[----:B------:R-:W-:Y:S05]  /*d020*/  IMAD.MOV.U32 R7, RZ, RZ, R51 ;  /* 0x000000ffff077224 */ /* 0x000fea00078e0033 */
[----:B------:R1:W-:Y:S02]  /*d030*/  STS.128 [R29+0xe000], R4 ;  /* 0x00e000041d007388 */ /* 0x0003e40000000c00 */
[----:B-1----:R-:W-:Y:S02]  /*d040*/  IMAD.MOV.U32 R4, RZ, RZ, R15 ;  /* 0x000000ffff047224 */ /* 0x002fe400078e000f */
[----:B------:R-:W-:Y:S02]  /*d050*/  IMAD.MOV.U32 R5, RZ, RZ, R35 ;  /* 0x000000ffff057224 */ /* 0x000fe400078e0023 */
[----:B------:R-:W-:Y:S02]  /*d060*/  IMAD.MOV.U32 R6, RZ, RZ, R22 ;  /* 0x000000ffff067224 */ /* 0x000fe400078e0016 */
[----:B------:R-:W-:Y:S02]  /*d070*/  IMAD.MOV.U32 R7, RZ, RZ, R28 ;  /* 0x000000ffff077224 */ /* 0x000fe400078e001c */
[----:B------:R-:W-:Y:S02]  /*d080*/  IMAD.MOV.U32 R22, RZ, RZ, R24 ;  /* 0x000000ffff167224 */ /* 0x000fe400078e0018 */
[----:B------:R-:W-:Y:S01]  /*d090*/  IMAD.MOV.U32 R24, RZ, RZ, R25 ;  /* 0x000000ffff187224 */ /* 0x000fe200078e0019 */
[----:B------:R1:W-:Y:S01]  /*d0a0*/  STS.128 [R2+0xe000], R4 ;  /* 0x00e0000402007388 */ /* 0x0003e20000000c00 */
[----:B------:R-:W-:Y:S02]  /*d0b0*/  IMAD.MOV.U32 R25, RZ, RZ, R27 ;  /* 0x000000ffff197224 */ /* 0x000fe400078e001b */
[----:B------:R-:W-:Y:S02]  /*d0c0*/  IMAD.MOV.U32 R27, RZ, RZ, R0 ;  /* 0x000000ffff1b7224 */ /* 0x000fe400078e0000 */
[----:B------:R-:W-:Y:S03]  /*d0d0*/  IMAD.U32 R0, RZ, RZ, UR38 ;  /* 0x00000026ff007e24 */ /* 0x000fe6000f8e00ff */
[----:B------:R1:W-:Y:S02]  /*d0e0*/  STS.128 [R3+0x4000], R20 ;  /* 0x0040001403007388 */ /* 0x0003e40000000c00 */
[----:B------:R-:W-:Y:S06]  /*d0f0*/  ISETP.NE.AND P0, PT, R0, 0x3, PT ;  /* 0x000000030000780c */ /* 0x000fec0003f05270 */
[----:B------:R1:W-:Y:S01]  /*d100*/  STS.128 [R16+0x4000], R24 ;  /* 0x0040001810007388 */ /* 0x0003e20000000c00 */
[----:B------:R-:W-:Y:S01]  /*d110*/  @!PT LDS RZ, [RZ] ;  /* 0x00000000fffff984 */ /* 0x000fe20000000800 */
[----:B------:R-:W-:Y:S01]  /*d120*/  @!PT LDS RZ, [RZ] ;  /* 0x00000000fffff984 */ /* 0x000fe20000000800 */
[----:B------:R-:W-:Y:S01]  /*d130*/  @!PT LDS RZ, [RZ] ;  /* 0x00000000fffff984 */ /* 0x000fe20000000800 */
[----:B------:R-:W-:Y:S01]  /*d140*/  @!PT LDS RZ, [RZ] ;  /* 0x00000000fffff984 */ /* 0x000fe20000000800 */
[----:B------:R2:W-:Y:S07]  /*d150*/  MEMBAR.ALL.CTA ;  /* 0x0000000000007992 */ /* 0x0005ee0000008000 */
[----:B--2---:R-:W2:Y:S01]  /*d160*/  FENCE.VIEW.ASYNC.S ;  /* 0x00000000000073c6 */ /* 0x004ea20000000000 */
[----:B------:R-:W-:Y:S05]  /*d170*/  @!P0 BRA `(.L_x_189) ;  /* 0x0000000000048947 */ /* 0x000fea0003800000 */
[----:B------:R-:W-:Y:S05]  /*d180*/  BPT.TRAP 0x1 ;  /* 0x000000040000795c */ /* 0x000fea0000300000 */
.L_x_189:
[----:B--2---:R-:W-:Y:S01]  /*d190*/  SYNCS.ARRIVE.TRANS64.A1T0 RZ, [UR37+0x1a890], RZ ;  /* 0x01a890ffffff79a7 */ /* 0x004fe20008100025 */
[----:B------:R-:W-:Y:S05]  /*d1a0*/  @!P0 BRA `(.L_x_190) ;  /* 0x0000000000048947 */ /* 0x000fea0003800000 */
[----:B------:R-:W-:Y:S05]  /*d1b0*/  BPT.TRAP 0x1 ;  /* 0x000000040000795c */ /* 0x000fea0000300000 */
.L_x_190:
[----:B------:R-:W-:Y:S01]  /*d1c0*/  LOP3.LUT R102, R102, 0x1, RZ, 0x3c, !PT ;  /* 0x0000000166667812 */ /* 0x000fe200078e3cff */
[----:B------:R-:W2:Y:S01]  /*d1d0*/  LDL.LU R0, [R1] ;  /* 0x0000000001007983 */ /* 0x000ea20000300800 */
[----:B------:R-:W-:Y:S01]  /*d1e0*/  LOP3.LUT R104, R104, 0x1, RZ, 0x3c, !PT ;  /* 0x0000000168687812 */ /* 0x000fe200078e3cff */
[----:B------:R-:W-:Y:S01]  /*d1f0*/  UIADD3 UR4, UPT, UPT, UR37, 0x1a848, URZ ;  /* 0x0001a84825047890 */ /* 0x000fe2000fffe0ff */
[----:B------:R-:W-:Y:S01]  /*d200*/  LOP3.LUT R103, R103, 0x1, RZ, 0x3c, !PT ;  /* 0x0000000167677812 */ /* 0x000fe200078e3cff */
[----:B-1----:R-:W1:Y:S01]  /*d210*/  S2R R26, SR_CTAID.X ;  /* 0x00000000001a7919 */ /* 0x002e620000002500 */
[----:B------:R-:W-:Y:S01]  /*d220*/  LOP3.LUT R101, R101, 0x1, RZ, 0x3c, !PT ;  /* 0x0000000165657812 */ /* 0x000fe200078e3cff */
[----:B------:R-:W-:Y:S01]  /*d230*/  UPRMT UR4, UR40, 0x654, UR4 ;  /* 0x0000065428047896 */ /* 0x000fe20008000004 */
[----:B------:R-:W-:Y:S01]  /*d240*/  LOP3.LUT R106, R106, 0x1, RZ, 0x3c, !PT ;  /* 0x000000016a6a7812 */ /* 0x000fe200078e3cff */
[----:B------:R-:W-:Y:S01]  /*d250*/  VIADD R74, R74, 0x1 ;  /* 0x000000014a4a7836 */ /* 0x000fe20000000000 */
[----:B------:R-:W-:Y:S04]  /*d260*/  LOP3.LUT R105, R105, 0x1, RZ, 0x3c, !PT ;  /* 0x0000000169697812 */ /* 0x000fe800078e3cff */
[----:B------:R-:W-:Y:S02]  /*d270*/  ISETP.NE.AND P2, PT, R74, UR39, PT ;  /* 0x000000274a007c0c */ /* 0x000fe4000bf45270 */
[----:B------:R-:W-:Y:S01]  /*d280*/  SYNCS.ARRIVE.TRANS64.RED.A1T0 RZ, [UR4], RZ ;  /* 0x000000ffffff79a7 */ /* 0x000fe20008100404 */
[C---:B--2---:R-:W-:Y:S01]  /*d290*/  ISETP.GT.U32.AND P1, PT, R0.reuse, 0x1, PT ;  /* 0x000000010000780c */ /* 0x044fe20003f24070 */
[----:B------:R-:W-:Y:S09]  /*d2a0*/  VIADD R0, R0, 0xffffffff ;  /* 0xffffffff00007836 */ /* 0x000ff20000000000 */
[----:B-1----:R-:W-:Y:S01]  /*d2b0*/  @!P2 LOP3.LUT R74, R26, 0x1ffffff, RZ, 0xc0, !PT ;  /* 0x01ffffff1a4aa812 */ /* 0x002fe200078ec0ff */
[----:B------:R2:W-:Y:S02]  /*d2c0*/  STL [R1], R0 ;  /* 0x0000000001007387 */ /* 0x0005e40000100800 */
[----:B------:R-:W-:Y:S05]  /*d2d0*/  @P1 BRA `(.L_x_191) ;  /* 0xffffff9000581947 */ /* 0x000fea000383ffff */
[----:B------:R-:W1:Y:S01]  /*d2e0*/  S2UR UR5, SR_CTAID.Y ;  /* 0x00000000000579c3 */ /* 0x000e620000002600 */
[----:B------:R-:W-:Y:S01]  /*d2f0*/  SHF.L.U32 R26, R26, 0x7, RZ ;  /* 0x000000071a1a7819 */ /* 0x000fe200000006ff */
[----:B------:R-:W-:Y:S01]  /*d300*/  BSSY.RECONVERGENT B0, `(.L_x_192) ;  /* 0x0000018000007945 */ /* 0x000fe20003800200 */
[----:B------:R-:W-:Y:S02]  /*d310*/  SHF.L.U32 R16, R46, 0x10, RZ ;  /* 0x000000102e107819 */ /* 0x000fe400000006ff */
[----:B------:R-:W-:Y:S02]  /*d320*/  SHF.R.U32.HI R22, RZ, 0x3, R46 ;  /* 0x00000003ff167819 */ /* 0x000fe4000001162e */
[----:B------:R-:W-:Y:S01]  /*d330*/  LOP3.LUT R30, R52, 0x600000, RZ, 0xc0, !PT ;  /* 0x00600000341e7812 */ /* 0x000fe200078ec0ff */
[----:B------:R-:W1:Y:S01]  /*d340*/  LDC.64 R24, c[0x0][0x988] ;  /* 0x00026200ff187b82 */ /* 0x000e620000000a00 */
[----:B------:R-:W-:Y:S02]  /*d350*/  LOP3.LUT R16, R16, 0x600010, R22, 0xc8, !PT ;  /* 0x0060001010107812 */ /* 0x000fe400078ec816 */
[----:B------:R-:W-:-:S02]  /*d360*/  LOP3.LUT R30, R30, 0x10, R47, 0xf8, !PT ;  /* 0x000000101e1e7812 */ /* 0x000fc400078ef82f */
[----:B------:R-:W-:-:S03]  /*d370*/  LOP3.LUT R16, R16, 0xc0, RZ, 0xfc, !PT ;  /* 0x000000c010107812 */ /* 0x000fc600078efcff */
[----:B------:R-:W3:Y:S08]  /*d380*/  LDC.64 R2, c[0x0][0x9a0] ;  /* 0x00026800ff027b82 */ /* 0x000ef00000000a00 */
[----:B------:R-:W4:Y:S08]  /*d390*/  S2UR UR4, SR_CTAID.Z ;  /* 0x00000000000479c3 */ /* 0x000f300000002700 */
[----:B------:R-:W4:Y:S01]  /*d3a0*/  LDC R23, c[0x0][0x990] ;  /* 0x00026400ff177b82 */ /* 0x000f220000000800 */
[----:B-1----:R-:W-:Y:S01]  /*d3b0*/  IMAD R4, R25, UR5, RZ ;  /* 0x0000000519047c24 */ /* 0x002fe2000f8e02ff */
[----:B------:R-:W-:-:S03]  /*d3c0*/  LOP3.LUT R25, R46, 0x7f, RZ, 0xc0, !PT ;  /* 0x0000007f2e197812 */ /* 0x000fc600078ec0ff */
[CC--:B------:R-:W-:Y:S02]  /*d3d0*/  IMAD R4, R26.reuse, R24.reuse, R4 ;  /* 0x000000181a047224 */ /* 0x0c0fe400078e0204 */
[----:B------:R-:W-:Y:S01]  /*d3e0*/  IMAD R24, R25, R24, RZ ;  /* 0x0000001819187224 */ /* 0x000fe200078e02ff */
[----:B--2---:R-:W1:Y:S01]  /*d3f0*/  LDC R0, c[0x0][0x9a8] ;  /* 0x00026a00ff007b82 */ /* 0x004e620000000800 */
[----:B---3--:R-:W-:Y:S02]  /*d400*/  IMAD R3, R3, UR5, RZ ;  /* 0x0000000503037c24 */ /* 0x008fe4000f8e02ff */
[-C--:B------:R-:W-:Y:S02]  /*d410*/  IMAD R25, R25, R2.reuse, RZ ;  /* 0x0000000219197224 */ /* 0x080fe400078e02ff */
[----:B------:R-:W-:Y:S02]  /*d420*/  IMAD R3, R26, R2, R3 ;  /* 0x000000021a037224 */ /* 0x000fe400078e0203 */
[----:B----4-:R-:W-:-:S02]  /*d430*/  IMAD R23, R23, UR4, R4 ;  /* 0x0000000417177c24 */ /* 0x010fc4000f8e0204 */
[----:B-1----:R-:W-:Y:S01]  /*d440*/  IMAD R2, R0, UR4, R3 ;  /* 0x0000000400027c24 */ /* 0x002fe2000f8e0203 */
[----:B------:R-:W-:Y:S01]  /*d450*/  IADD3 R0, PT, PT, R16, -0xa0, RZ ;  /* 0xffffff6010007810 */ /* 0x000fe20007ffe0ff */
[----:B------:R-:W-:Y:S05]  /*d460*/  @!P0 BRA `(.L_x_193) ;  /* 0x0000000000048947 */ /* 0x000fea0003800000 */
[----:B------:R-:W-:Y:S05]  /*d470*/  BPT.TRAP 0x1 ;  /* 0x000000040000795c */ /* 0x000fea0000300000 */
.L_x_193:
[----:B------:R-:W-:Y:S05]  /*d480*/  BSYNC.RECONVERGENT B0 ;  /* 0x0000000000007941 */ /* 0x000fea0003800200 */
.L_x_192:
[----:B------:R-:W-:Y:S02]  /*d490*/  SHF.L.U32 R3, RZ, 0x1f, RZ ;  /* 0x0000001fff037819 */ /* 0x000fe400000006ff */
[----:B------:R-:W-:Y:S02]  /*d4a0*/  SHF.R.U32.HI R27, RZ, 0x5, R46 ;  /* 0x00000005ff1b7819 */ /* 0x000fe4000001162e */
[----:B------:R-:W1:Y:S01]  /*d4b0*/  SYNCS.PHASECHK.TRANS64.TRYWAIT P1, [UR37+0x1a8a0], R3 ;  /* 0x01a8a003ff0075a7 */ /* 0x000e620008021125 */
[----:B------:R-:W-:Y:S02]  /*d4c0*/  SHF.R.U32.HI R0, RZ, 0x15, R0 ;  /* 0x00000015ff007819 */ /* 0x000fe40000011600 */
[----:B------:R-:W-:-:S04]  /*d4d0*/  LOP3.LUT R27, R27, 0x3, RZ, 0xc0, !PT ;  /* 0x000000031b1b7812 */ /* 0x000fc800078ec0ff */
[----:B------:R-:W-:Y:S01]  /*d4e0*/  ISETP.NE.AND P0, PT, R27, R0, PT ;  /* 0x000000001b00720c */ /* 0x000fe20003f05270 */
[----:B-1----:R-:W-:-:S12]  /*d4f0*/  @!P1 BRA `(.L_x_194) ;  /* 0x0000002c00f89947 */ /* 0x002fd80003800000 */
.L_x_296:
[----:B------:R-:W-:Y:S05]  /*d500*/  @!P0 BRA `(.L_x_195) ;  /* 0x0000000000408947 */ /* 0x000fea0003800000 */
[----:B------:R-:W-:Y:S01]  /*d510*/  MOV R14, 0x0 ;  /* 0x00000000000e7802 */ /* 0x000fe20000000f00 */
[----:B------:R-:W2:Y:S01]  /*d520*/  LDCU.64 UR8, c[0x4][0x80] ;  /* 0x01001000ff0877ac */ /* 0x000ea20008000a00 */
[----:B------:R-:W-:Y:S02]  /*d530*/  HFMA2 R12, -RZ, RZ, 0, 5.9604644775390625e-08 ;  /* 0x00000001ff0c7431 */ /* 0x000fe400000001ff */
[----:B------:R-:W-:Y:S01]  /*d540*/  IMAD.MOV.U32 R8, RZ, RZ, 0x192 ;  /* 0x00000192ff087424 */ /* 0x000fe200078e00ff */
[----:B------:R-:W3:Y:S01]  /*d550*/  LDCU.64 UR6, c[0x4][0x88] ;  /* 0x01001100ff0677ac */ /* 0x000ee20008000a00 */
[----:B------:R-:W4:Y:S01]  /*d560*/  LDC.64 R14, c[0x4][R14] ;  /* 0x010000000e0e7b82 */ /* 0x000f220000000a00 */
[----:B------:R-:W-:Y:S01]  /*d570*/  IMAD.MOV.U32 R13, RZ, RZ, RZ ;  /* 0x000000ffff0d7224 */ /* 0x000fe200078e00ff */
[----:B------:R-:W5:Y:S01]  /*d580*/  LDCU.64 UR4, c[0x4][0x8] ;  /* 0x01000100ff0477ac */ /* 0x000f620008000a00 */
[----:B--2---:R-:W-:Y:S01]  /*d590*/  IMAD.U32 R4, RZ, RZ, UR8 ;  /* 0x00000008ff047e24 */ /* 0x004fe2000f8e00ff */
[----:B------:R-:W-:Y:S01]  /*d5a0*/  MOV R5, UR9 ;  /* 0x0000000900057c02 */ /* 0x000fe20008000f00 */
[----:B---3--:R-:W-:Y:S01]  /*d5b0*/  IMAD.U32 R6, RZ, RZ, UR6 ;  /* 0x00000006ff067e24 */ /* 0x008fe2000f8e00ff */
[----:B------:R-:W-:Y:S01]  /*d5c0*/  MOV R7, UR7 ;  /* 0x0000000700077c02 */ /* 0x000fe20008000f00 */
[----:B-----5:R-:W-:Y:S01]  /*d5d0*/  IMAD.U32 R10, RZ, RZ, UR4 ;  /* 0x00000004ff0a7e24 */ /* 0x020fe2000f8e00ff */
[----:B------:R-:W-:-:S02]  /*d5e0*/  MOV R11, UR5 ;  /* 0x00000005000b7c02 */ /* 0x000fc40008000f00 */
[----:B------:R-:W-:-:S07]  /*d5f0*/  LEPC R20, `(.L_x_195) ;  /* 0x000000001014794e */ /* 0x000fce0000000000 */
[----:B-1--4-:R-:W-:Y:S05]  /*d600*/  CALL.ABS.NOINC R14 ;  /* 0x000000000e007343 */ /* 0x012fea0003c00000 */
.L_x_195:
[----:B------:R-:W2:Y:S01]  /*d610*/  LDC.64 R28, c[0x0][0x358] ;  /* 0x0000d600ff1c7b82 */ /* 0x000ea20000000a00 */
[----:B------:R-:W-:Y:S05]  /*d620*/  WARPSYNC.ALL ;  /* 0x0000000000007948 */ /* 0x000fea0003800000 */
[----:B------:R-:W-:Y:S02]  /*d630*/  LOP3.LUT R22, R22, 0x10, RZ, 0xc0, !PT ;  /* 0x0000001016167812 */ /* 0x000fe400078ec0ff */
[----:B------:R-:W-:Y:S01]  /*d640*/  R2UR UR4, R16 ;  /* 0x00000000100472ca */ /* 0x000fe200000e0000 */
[----:B------:R-:W3:Y:S01]  /*d650*/  LDCU UR9, c[0x0][0x38c] ;  /* 0x00007180ff0977ac */ /* 0x000ee20008000800 */
[----:B------:R-:W-:Y:S01]  /*d660*/  LOP3.LUT R26, R26, 0x7f, R46, 0xf8, !PT ;  /* 0x0000007f1a1a7812 */ /* 0x000fe200078ef82e */
[----:B------:R-:W4:Y:S01]  /*d670*/  S2UR UR36, SR_CgaCtaId ;  /* 0x00000000002479c3 */ /* 0x000f220000008800 */
[----:B------:R-:W-:Y:S01]  /*d680*/  IADD3 R2, P1, P0, R2, R25, R22 ;  /* 0x0000001902027210 */ /* 0x000fe2000783e016 */
[----:B------:R-:W5:Y:S01]  /*d690*/  LDCU UR8, c[0x0][0x384] ;  /* 0x00007080ff0877ac */ /* 0x000f620008000800 */
[----:B-1----:R-:W-:Y:S01]  /*d6a0*/  SHF.R.S32.HI R0, RZ, 0x1f, R25 ;  /* 0x0000001fff007819 */ /* 0x002fe20000011419 */
[----:B------:R-:W-:Y:S01]  /*d6b0*/  VIADD R25, R22, 0x8 ;  /* 0x0000000816197836 */ /* 0x000fe20000000000 */
[----:B------:R-:W-:Y:S01]  /*d6c0*/  BSSY.RECONVERGENT B0, `(.L_x_196) ;  /* 0x0000028000007945 */ /* 0x000fe20003800200 */
[----:B------:R-:W1:Y:S01]  /*d6d0*/  LDCU.64 UR6, c[0x0][0x998] ;  /* 0x00013300ff0677ac */ /* 0x000e620008000a00 */
[----:B------:R-:W-:-:S03]  /*d6e0*/  IADD3.X R0, PT, PT, RZ, R0, RZ, P1, P0 ;  /* 0x00000000ff007210 */ /* 0x000fc60000fe04ff */
[----:B------:R-:W4:Y:S01]  /*d6f0*/  LDTM.x16 R4, tmem[UR4+-0xa0] ;  /* 0xffff6004000479ee */ /* 0x000f22000824ff00 */
[----:B---3--:R-:W-:Y:S02]  /*d700*/  ISETP.GE.AND P2, PT, R22, UR9, PT ;  /* 0x0000000916007c0c */ /* 0x008fe4000bf46270 */
[----:B------:R-:W-:Y:S02]  /*d710*/  ISETP.GE.AND P1, PT, R25, UR9, PT ;  /* 0x0000000919007c0c */ /* 0x000fe4000bf26270 */
[----:B-----5:R-:W-:Y:S02]  /*d720*/  ISETP.GE.U32.OR P2, PT, R26, UR8, P2 ;  /* 0x000000081a007c0c */ /* 0x020fe40009746470 */
[----:B-1----:R-:W-:-:S04]  /*d730*/  LEA R20, P0, R2, UR6, 0x1 ;  /* 0x0000000602147c11 */ /* 0x002fc8000f8008ff */
[----:B------:R-:W-:Y:S02]  /*d740*/  LEA.HI.X R21, R2, UR7, R0, 0x1, P0 ;  /* 0x0000000702157c11 */ /* 0x000fe400080f0c00 */
[----:B----4-:R-:W-:Y:S02]  /*d750*/  F2FP.F16.F32.PACK_AB R0, R13, R12 ;  /* 0x0000000c0d00723e */ /* 0x010fe400000000ff */
[----:B------:R-:W-:Y:S02]  /*d760*/  F2FP.F16.F32.PACK_AB R2, R15, R14 ;  /* 0x0000000e0f02723e */ /* 0x000fe400000000ff */
[----:B------:R-:W-:Y:S02]  /*d770*/  F2FP.F16.F32.PACK_AB R3, R17, R16 ;  /* 0x000000101103723e */ /* 0x000fe400000000ff */
[----:B------:R-:W-:Y:S01]  /*d780*/  F2FP.F16.F32.PACK_AB R12, R19, R18 ;  /* 0x00000012130c723e */ /* 0x000fe200000000ff */
[----:B--2---:R-:W-:Y:S06]  /*d790*/  @P2 BRA `(.L_x_197) ;  /* 0x0000000000682947 */ /* 0x004fec0003800000 */
[----:B------:R-:W-:Y:S02]  /*d7a0*/  F2FP.F16.F32.PACK_AB R4, R5, R4 ;  /* 0x000000040504723e */ /* 0x000fe400000000ff */
[----:B------:R-:W-:Y:S02]  /*d7b0*/  F2FP.F16.F32.PACK_AB R8, R9, R8 ;  /* 0x000000080908723e */ /* 0x000fe400000000ff */
[----:B------:R-:W-:Y:S02]  /*d7c0*/  F2FP.F16.F32.PACK_AB R6, R7, R6 ;  /* 0x000000060706723e */ /* 0x000fe400000000ff */
[----:B------:R-:W-:Y:S02]  /*d7d0*/  PRMT R5, R4, 0x7632, R5 ;  /* 0x0000763204057816 */ /* 0x000fe40000000005 */
[----:B------:R-:W-:Y:S02]  /*d7e0*/  PRMT R7, R8, 0x7632, R7 ;  /* 0x0000763208077816 */ /* 0x000fe40000000007 */
[----:B------:R-:W-:-:S02]  /*d7f0*/  LOP3.LUT R5, R5, 0xffff, RZ, 0xc0, !PT ;  /* 0x0000ffff05057812 */ /* 0x000fc400078ec0ff */
[----:B------:R-:W-:Y:S02]  /*d800*/  F2FP.F16.F32.PACK_AB R10, R11, R10 ;  /* 0x0000000a0b0a723e */ /* 0x000fe400000000ff */
[----:B------:R-:W-:Y:S01]  /*d810*/  LOP3.LUT R7, R7, 0xffff, RZ, 0xc0, !PT ;  /* 0x0000ffff07077812 */ /* 0x000fe200078ec0ff */
[----:B------:R-:W-:Y:S01]  /*d820*/  IMAD.WIDE.U32 R14, R5, 0x10000, RZ ;  /* 0x00010000050e7825 */ /* 0x000fe200078e00ff */
[----:B------:R-:W-:Y:S02]  /*d830*/  PRMT R9, R6, 0x7632, R9 ;  /* 0x0000763206097816 */ /* 0x000fe40000000009 */
[----:B------:R-:W-:Y:S01]  /*d840*/  PRMT R11, R10, 0x7632, R11 ;  /* 0x000076320a0b7816 */ /* 0x000fe2000000000b */
[----:B------:R-:W-:Y:S01]  /*d850*/  IMAD.WIDE.U32 R16, R7, 0x10000, RZ ;  /* 0x0001000007107825 */ /* 0x000fe200078e00ff */
[----:B------:R-:W-:Y:S02]  /*d860*/  LOP3.LUT R6, R15, 0xffff, R6, 0xf8, !PT ;  /* 0x0000ffff0f067812 */ /* 0x000fe400078ef806 */
[----:B------:R-:W-:Y:S01]  /*d870*/  R2UR UR4, R28 ;  /* 0x000000001c0472ca */ /* 0x000fe200000e0000 */
[----:B------:R-:W-:Y:S01]  /*d880*/  IMAD.U32 R9, R9, 0x10000, RZ ;  /* 0x0001000009097824 */ /* 0x000fe200078e00ff */
[----:B------:R-:W-:Y:S01]  /*d890*/  LOP3.LUT R10, R17, 0xffff, R10, 0xf8, !PT ;  /* 0x0000ffff110a7812 */ /* 0x000fe200078ef80a */
[----:B------:R-:W-:Y:S01]  /*d8a0*/  IMAD.U32 R11, R11, 0x10000, RZ ;  /* 0x000100000b0b7824 */ /* 0x000fe200078e00ff */
[----:B------:R-:W-:-:S02]  /*d8b0*/  LOP3.LUT R7, R16, 0xffff, R8, 0xf8, !PT ;  /* 0x0000ffff10077812 */ /* 0x000fc400078ef808 */
[----:B------:R-:W-:Y:S02]  /*d8c0*/  LOP3.LUT R5, R6, R9, RZ, 0xfc, !PT ;  /* 0x0000000906057212 */ /* 0x000fe400078efcff */
[----:B------:R-:W-:Y:S02]  /*d8d0*/  LOP3.LUT R6, R10, R11, RZ, 0xfc, !PT ;  /* 0x0000000b0a067212 */ /* 0x000fe400078efcff */
[----:B------:R-:W-:Y:S02]  /*d8e0*/  R2UR UR5, R29 ;  /* 0x000000001d0572ca */ /* 0x000fe400000e0000 */
[-C--:B------:R-:W-:Y:S02]  /*d8f0*/  LOP3.LUT R7, R7, R6.reuse, RZ, 0x3c, !PT ;  /* 0x0000000607077212 */ /* 0x080fe400078e3cff */
[----:B------:R-:W-:Y:S02]  /*d900*/  LOP3.LUT R4, R14, 0xffff, R4, 0xf8, !PT ;  /* 0x0000ffff0e047812 */ /* 0x000fe400078ef804 */
[----:B------:R-:W-:-:S04]  /*d910*/  LOP3.LUT R6, R7, R6, RZ, 0x3c, !PT ;  /* 0x0000000607067212 */ /* 0x000fc800078e3cff */
[----:B------:R-:W-:-:S05]  /*d920*/  LOP3.LUT R7, R7, R6, RZ, 0x3c, !PT ;  /* 0x0000000607077212 */ /* 0x000fca00078e3cff */
[----:B------:R1:W-:Y:S02]  /*d930*/  STG.E.128 desc[UR4][R20.64], R4 ;  /* 0x0000000414007986 */ /* 0x0003e4000c101d04 */
.L_x_197:
[----:B------:R-:W-:Y:S05]  /*d940*/  BSYNC.RECONVERGENT B0 ;  /* 0x0000000000007941 */ /* 0x000fea0003800200 */
.L_x_196:
[----:B------:R-:W-:Y:S01]  /*d950*/  ISETP.GE.U32.OR P1, PT, R26, UR8, P1 ;  /* 0x000000081a007c0c */ /* 0x000fe20008f26470 */
[----:B------:R-:W-:Y:S01]  /*d960*/  UISETP.NE.AND UP0, UPT, UR38, 0x3, UPT ;  /* 0x000000032600788c */ /* 0x000fe2000bf05270 */
[----:B------:R-:W-:Y:S01]  /*d970*/  BSSY.RECONVERGENT B0, `(.L_x_198) ;  /* 0x0000017000007945 */ /* 0x000fe20003800200 */
[----:B-1----:R-:W-:Y:S02]  /*d980*/  PRMT R4, R0, 0x7632, R4 ;  /* 0x0000763200047816 */ /* 0x002fe40000000004 */
[----:B------:R-:W-:Y:S02]  /*d990*/  PRMT R5, R2, 0x7632, R5 ;  /* 0x0000763202057816 */ /* 0x000fe40000000005 */
[----:B------:R-:W-:Y:S02]  /*d9a0*/  PRMT R6, R3, 0x7632, R6 ;  /* 0x0000763203067816 */ /* 0x000fe40000000006 */
[----:B------:R-:W-:-:S04]  /*d9b0*/  PRMT R7, R12, 0x7632, R7 ;  /* 0x000076320c077816 */ /* 0x000fc80000000007 */
[----:B------:R-:W-:Y:S05]  /*d9c0*/  @P1 BRA `(.L_x_199) ;  /* 0x0000000000441947 */ /* 0x000fea0003800000 */
[----:B------:R-:W-:Y:S01]  /*d9d0*/  LOP3.LUT R4, R4, 0xffff, RZ, 0xc0, !PT ;  /* 0x0000ffff04047812 */ /* 0x000fe200078ec0ff */
[----:B------:R-:W-:Y:S01]  /*d9e0*/  IMAD.U32 R5, R5, 0x10000, RZ ;  /* 0x0001000005057824 */ /* 0x000fe200078e00ff */
[----:B------:R-:W-:Y:S01]  /*d9f0*/  LOP3.LUT R6, R6, 0xffff, RZ, 0xc0, !PT ;  /* 0x0000ffff06067812 */ /* 0x000fe200078ec0ff */
[----:B------:R-:W-:Y:S01]  /*da00*/  IMAD.U32 R7, R7, 0x10000, RZ ;  /* 0x0001000007077824 */ /* 0x000fe200078e00ff */
[----:B------:R-:W-:Y:S01]  /*da10*/  R2UR UR4, R28 ;  /* 0x000000001c0472ca */ /* 0x000fe200000e0000 */
[----:B------:R-:W-:Y:S01]  /*da20*/  IMAD.WIDE.U32 R10, R4, 0x10000, RZ ;  /* 0x00010000040a7825 */ /* 0x000fe200078e00ff */
[----:B------:R-:W-:-:S03]  /*da30*/  R2UR UR5, R29 ;  /* 0x000000001d0572ca */ /* 0x000fc600000e0000 */
[----:B------:R-:W-:Y:S01]  /*da40*/  IMAD.WIDE.U32 R8, R6, 0x10000, RZ ;  /* 0x0001000006087825 */ /* 0x000fe200078e00ff */
[----:B------:R-:W-:Y:S02]  /*da50*/  LOP3.LUT R0, R10, 0xffff, R0, 0xf8, !PT ;  /* 0x0000ffff0a007812 */ /* 0x000fe400078ef800 */
[----:B------:R-:W-:Y:S02]  /*da60*/  LOP3.LUT R2, R11, 0xffff, R2, 0xf8, !PT ;  /* 0x0000ffff0b027812 */ /* 0x000fe400078ef802 */
[----:B------:R-:W-:Y:S01]  /*da70*/  LOP3.LUT R3, R8, 0xffff, R3, 0xf8, !PT ;  /* 0x0000ffff08037812 */ /* 0x000fe200078ef803 */
[----:B------:R-:W-:Y:S01]  /*da80*/  IMAD.MOV.U32 R4, RZ, RZ, R0 ;  /* 0x000000ffff047224 */ /* 0x000fe200078e0000 */
[----:B------:R-:W-:Y:S02]  /*da90*/  LOP3.LUT R12, R9, 0xffff, R12, 0xf8, !PT ;  /* 0x0000ffff090c7812 */ /* 0x000fe400078ef80c */
[----:B------:R-:W-:Y:S01]  /*daa0*/  LOP3.LUT R5, R2, R5, RZ, 0xfc, !PT ;  /* 0x0000000502057212 */ /* 0x000fe200078efcff */
[----:B------:R-:W-:Y:S01]  /*dab0*/  IMAD.MOV.U32 R6, RZ, RZ, R3 ;  /* 0x000000ffff067224 */ /* 0x000fe200078e0003 */
[----:B------:R-:W-:-:S05]  /*dac0*/  LOP3.LUT R7, R12, R7, RZ, 0xfc, !PT ;  /* 0x000000070c077212 */ /* 0x000fca00078efcff */
[----:B------:R1:W-:Y:S02]  /*dad0*/  STG.E.128 desc[UR4][R20.64+0x10], R4 ;  /* 0x0000100414007986 */ /* 0x0003e4000c101d04 */
.L_x_199:
[----:B------:R-:W-:Y:S05]  /*dae0*/  BSYNC.RECONVERGENT B0 ;  /* 0x0000000000007941 */ /* 0x000fea0003800200 */
.L_x_198:
[----:B------:R-:W-:Y:S01]  /*daf0*/  NOP ;  /* 0x0000000000007918 */ /* 0x000fe20000000000 */
[----:B------:R-:W-:Y:S05]  /*db00*/  BRA.U !UP0, `(.L_x_200) ;  /* 0x0000000108087547 */ /* 0x000fea000b800000 */
[----:B------:R-:W-:Y:S05]  /*db10*/  BPT.TRAP 0x1 ;  /* 0x000000040000795c */ /* 0x000fea0000300000 */
[----:B------:R-:W-:Y:S05]  /*db20*/  BPT.TRAP 0x1 ;  /* 0x000000040000795c */ /* 0x000fea0000300000 */
.L_x_200:
[----:B------:R-:W-:-:S04]  /*db30*/  UIADD3 UR4, UPT, UPT, UR37, 0x1a8b0, URZ ;  /* 0x0001a8b025047890 */ /* 0x000fc8000fffe0ff */
[----:B------:R-:W-:-:S09]  /*db40*/  UPRMT UR4, UR36, 0x654, UR4 ;  /* 0x0000065424047896 */ /* 0x000fd20008000004 */
[----:B------:R-:W-:Y:S01]  /*db50*/  SYNCS.ARRIVE.TRANS64.RED.A1T0 RZ, [UR4], RZ ;  /* 0x000000ffffff79a7 */ /* 0x000fe20008100404 */
[----:B------:R-:W-:Y:S05]  /*db60*/  BRA.U !UP0, `(.L_x_201) ;  /* 0x0000000108047547 */ /* 0x000fea000b800000 */
[----:B------:R-:W-:Y:S05]  /*db70*/  BPT.TRAP 0x1 ;  /* 0x000000040000795c */ /* 0x000fea0000300000 */
.L_x_201:
[----:B------:R-:W-:Y:S02]  /*db80*/  SHF.L.U32 R0, RZ, 0x1f, RZ ;  /* 0x0000001fff007819 */ /* 0x000fe400000006ff */
[----:B------:R-:W-:Y:S02]  /*db90*/  SHF.R.U32.HI R2, RZ, 0x15, R30 ;  /* 0x00000015ff027819 */ /* 0x000fe4000001161e */
[----:B------:R-:W2:Y:S02]  /*dba0*/  SYNCS.PHASECHK.TRANS64.TRYWAIT P1, [UR37+0x1a8a8], R0 ;  /* 0x01a8a800ff0075a7 */ /* 0x000ea40008021125 */
[----:B------:R-:W-:Y:S01]  /*dbb0*/  ISETP.NE.AND P0, PT, R27, R2, PT ;  /* 0x000000021b00720c */ /* 0x000fe20003f05270 */
[----:B--2---:R-:W-:-:S12]  /*dbc0*/  @!P1 BRA `(.L_x_202) ;  /* 0x00000028005c9947 */ /* 0x004fd80003800000 */
.L_x_298:
[----:B------:R-:W-:Y:S05]  /*dbd0*/  @!P0 BRA `(.L_x_203) ;  /* 0x0000000000408947 */ /* 0x000fea0003800000 */
[----:B--2---:R-:W-:Y:S01]  /*dbe0*/  MOV R2, 0x0 ;  /* 0x0000000000027802 */ /* 0x004fe20000000f00 */
[----:B------:R-:W1:Y:S01]  /*dbf0*/  LDCU.64 UR8, c[0x4][0x80] ;  /* 0x01001000ff0877ac */ /* 0x000e620008000a00 */
[----:B------:R-:W-:Y:S02]  /*dc00*/  HFMA2 R12, -RZ, RZ, 0, 5.9604644775390625e-08 ;  /* 0x00000001ff0c7431 */ /* 0x000fe400000001ff */
[----:B------:R-:W-:Y:S01]  /*dc10*/  IMAD.MOV.U32 R8, RZ, RZ, 0x192 ;  /* 0x00000192ff087424 */ /* 0x000fe200078e00ff */
[----:B------:R-:W2:Y:S01]  /*dc20*/  LDCU.64 UR6, c[0x4][0x88] ;  /* 0x01001100ff0677ac */ /* 0x000ea20008000a00 */
[----:B------:R-:W3:Y:S01]  /*dc30*/  LDC.64 R2, c[0x4][R2] ;  /* 0x0100000002027b82 */ /* 0x000ee20000000a00 */
[----:B------:R-:W-:Y:S01]  /*dc40*/  IMAD.MOV.U32 R13, RZ, RZ, RZ ;  /* 0x000000ffff0d7224 */ /* 0x000fe200078e00ff */
[----:B------:R-:W4:Y:S01]  /*dc50*/  LDCU.64 UR4, c[0x4][0x8] ;  /* 0x01000100ff0477ac */ /* 0x000f220008000a00 */
[----:B-1----:R-:W-:Y:S01]  /*dc60*/  IMAD.U32 R4, RZ, RZ, UR8 ;  /* 0x00000008ff047e24 */ /* 0x002fe2000f8e00ff */
[----:B------:R-:W-:Y:S01]  /*dc70*/  MOV R5, UR9 ;  /* 0x0000000900057c02 */ /* 0x000fe20008000f00 */
[----:B--2---:R-:W-:Y:S01]  /*dc80*/  IMAD.U32 R6, RZ, RZ, UR6 ;  /* 0x00000006ff067e24 */ /* 0x004fe2000f8e00ff */
[----:B------:R-:W-:Y:S01]  /*dc90*/  MOV R7, UR7 ;  /* 0x0000000700077c02 */ /* 0x000fe20008000f00 */
[----:B----4-:R-:W-:Y:S01]  /*dca0*/  IMAD.U32 R10, RZ, RZ, UR4 ;  /* 0x00000004ff0a7e24 */ /* 0x010fe2000f8e00ff */
[----:B------:R-:W-:-:S02]  /*dcb0*/  MOV R11, UR5 ;  /* 0x00000005000b7c02 */ /* 0x000fc40008000f00 */
[----:B------:R-:W-:-:S07]  /*dcc0*/  LEPC R20, `(.L_x_203) ;  /* 0x000000001014794e */ /* 0x000fce0000000000 */
[----:B---3--:R-:W-:Y:S05]  /*dcd0*/  CALL.ABS.NOINC R2 ;  /* 0x0000000002007343 */ /* 0x008fea0003c00000 */
.L_x_203:
[----:B------:R-:W-:Y:S05]  /*dce0*/  WARPSYNC.ALL ;  /* 0x0000000000007948 */ /* 0x000fea0003800000 */
[----:B------:R-:W-:Y:S01]  /*dcf0*/  R2UR UR4, R30 ;  /* 0x000000001e0472ca */ /* 0x000fe200000e0000 */
[----:B------:R-:W3:Y:S01]  /*dd00*/  LDCU UR9, c[0x0][0x388] ;  /* 0x00007100ff0977ac */ /* 0x000ee20008000800 */
[----:B------:R-:W-:Y:S01]  /*dd10*/  IADD3 R23, P1, P0, R23, R24, R22 ;  /* 0x0000001817177210 */ /* 0x000fe2000783e016 */
[----:B------:R-:W-:Y:S01]  /*dd20*/  BSSY.RECONVERGENT B0, `(.L_x_204) ;  /* 0x000003b000007945 */ /* 0x000fe20003800200 */
[----:B--2---:R-:W-:Y:S01]  /*dd30*/  SHF.R.S32.HI R0, RZ, 0x1f, R24 ;  /* 0x0000001fff007819 */ /* 0x004fe20000011418 */
[----:B------:R-:W2:Y:S03]  /*dd40*/  LDCU UR8, c[0x0][0x384] ;  /* 0x00007080ff0877ac */ /* 0x000ea60008000800 */
[----:B------:R-:W-:Y:S01]  /*dd50*/  IADD3.X R0, PT, PT, RZ, R0, RZ, P1, P0 ;  /* 0x00000000ff007210 */ /* 0x000fe20000fe04ff */
[----:B------:R-:W4:Y:S04]  /*dd60*/  LDCU.64 UR6, c[0x0][0x980] ;  /* 0x00013000ff0677ac */ /* 0x000f280008000a00 */
[----:B-1----:R-:W1:Y:S01]  /*dd70*/  LDTM.x16 R4, tmem[UR4] ;  /* 0x00000004000479ee */ /* 0x002e620008240000 */
[----:B------:R-:W1:Y:S01]  /*dd80*/  LDCU UR4, c[0x0][0x448] ;  /* 0x00008900ff0477ac */ /* 0x000e620008000800 */
[----:B---3--:R-:W-:-:S02]  /*dd90*/  ISETP.GE.AND P2, PT, R22, UR9, PT ;  /* 0x0000000916007c0c */ /* 0x008fc4000bf46270 */
[----:B------:R-:W-:Y:S02]  /*dda0*/  ISETP.GE.AND P1, PT, R25, UR9, PT ;  /* 0x0000000919007c0c */ /* 0x000fe4000bf26270 */
[C---:B--2---:R-:W-:Y:S02]  /*ddb0*/  ISETP.GE.U32.OR P2, PT, R26.reuse, UR8, P2 ;  /* 0x000000081a007c0c */ /* 0x044fe40009746470 */
[----:B------:R-:W-:Y:S02]  /*ddc0*/  ISETP.GE.U32.OR P1, PT, R26, UR8, P1 ;  /* 0x000000081a007c0c */ /* 0x000fe40008f26470 */
[----:B----4-:R-:W-:-:S04]  /*ddd0*/  LEA R20, P0, R23, UR6, 0x1 ;  /* 0x0000000617147c11 */ /* 0x010fc8000f8008ff */
[----:B------:R-:W-:Y:S01]  /*dde0*/  LEA.HI.X R21, R23, UR7, R0, 0x1, P0 ;  /* 0x0000000717157c11 */ /* 0x000fe200080f0c00 */
[----:B-1----:R-:W-:Y:S01]  /*ddf0*/  FMUL R12, R12, UR4 ;  /* 0x000000040c0c7c20 */ /* 0x002fe20008400000 */
[----:B------:R-:W-:Y:S01]  /*de00*/  FMUL R13, R13, UR4 ;  /* 0x000000040d0d7c20 */ /* 0x000fe20008400000 */
        /* <DEDUP_REMOVED lines=14> */
[----:B------:R-:W-:Y:S01]  /*def0*/  F2FP.F16.F32.PACK_AB R4, R13, R12 ;  /* 0x0000000c0d04723e */ /* 0x000fe200000000ff */
[----:B------:R-:W-:Y:S06]  /*df00*/  @P2 BRA `(.L_x_205) ;  /* 0x0000000000702947 */ /* 0x000fec0003800000 */
[----:B------:R-:W-:Y:S02]  /*df10*/  F2FP.F16.F32.PACK_AB R3, R5, R3 ;  /* 0x000000030503723e */ /* 0x000fe400000000ff */
[----:B------:R-:W-:Y:S02]  /*df20*/  F2FP.F16.F32.PACK_AB R0, R9, R0 ;  /* 0x000000000900723e */ /* 0x000fe400000000ff */
[----:B------:R-:W-:Y:S02]  /*df30*/  F2FP.F16.F32.PACK_AB R2, R7, R2 ;  /* 0x000000020702723e */ /* 0x000fe400000000ff */
[----:B------:R-:W-:Y:S02]  /*df40*/  PRMT R5, R3, 0x7632, R5 ;  /* 0x0000763203057816 */ /* 0x000fe40000000005 */
[----:B------:R-:W-:Y:S02]  /*df50*/  PRMT R7, R0, 0x7632, R7 ;  /* 0x0000763200077816 */ /* 0x000fe40000000007 */
[----:B------:R-:W-:-:S02]  /*df60*/  PRMT R6, R2, 0x7610, R6 ;  /* 0x0000761002067816 */ /* 0x000fc40000000006 */
[----:B------:R-:W-:Y:S02]  /*df70*/  PRMT R8, R2, 0x7632, R8 ;  /* 0x0000763202087816 */ /* 0x000fe40000000008 */
[----:B------:R-:W-:Y:S02]  /*df80*/  LOP3.LUT R5, R5, 0xffff, RZ, 0xc0, !PT ;  /* 0x0000ffff05057812 */ /* 0x000fe400078ec0ff */
[----:B------:R-:W-:Y:S01]  /*df90*/  F2FP.F16.F32.PACK_AB R2, R11, R10 ;  /* 0x0000000a0b02723e */ /* 0x000fe200000000ff */
[----:B------:R-:W-:Y:S01]  /*dfa0*/  IMAD.U32 R8, R8, 0x10000, RZ ;  /* 0x0001000008087824 */ /* 0x000fe200078e00ff */
[----:B------:R-:W-:Y:S01]  /*dfb0*/  LOP3.LUT R7, R7, 0xffff, RZ, 0xc0, !PT ;  /* 0x0000ffff07077812 */ /* 0x000fe200078ec0ff */
[----:B------:R-:W-:Y:S01]  /*dfc0*/  IMAD.WIDE.U32 R10, R5, 0x10000, RZ ;  /* 0x00010000050a7825 */ /* 0x000fe200078e00ff */
[----:B------:R-:W-:Y:S02]  /*dfd0*/  PRMT R9, R2, 0x7632, R9 ;  /* 0x0000763202097816 */ /* 0x000fe40000000009 */
[----:B------:R-:W-:Y:S01]  /*dfe0*/  R2UR UR4, R28 ;  /* 0x000000001c0472ca */ /* 0x000fe200000e0000 */
[----:B------:R-:W-:Y:S01]  /*dff0*/  IMAD.WIDE.U32 R12, R7, 0x10000, RZ ;  /* 0x00010000070c7825 */ /* 0x000fe200078e00ff */
[----:B------:R-:W-:-:S02]  /*e000*/  LOP3.LUT R6, R11, 0xffff, R6, 0xf8, !PT ;  /* 0x0000ffff0b067812 */ /* 0x000fc400078ef806 */
[----:B------:R-:W-:Y:S01]  /*e010*/  R2UR UR5, R29 ;  /* 0x000000001d0572ca */ /* 0x000fe200000e0000 */
[----:B------:R-:W-:Y:S01]  /*e020*/  IMAD.U32 R9, R9, 0x10000, RZ ;  /* 0x0001000009097824 */ /* 0x000fe200078e00ff */
[----:B------:R-:W-:Y:S02]  /*e030*/  LOP3.LUT R2, R13, 0xffff, R2, 0xf8, !PT ;  /* 0x0000ffff0d027812 */ /* 0x000fe400078ef802 */
[----:B------:R-:W-:Y:S02]  /*e040*/  LOP3.LUT R8, R6, R8, RZ, 0xfc, !PT ;  /* 0x0000000806087212 */ /* 0x000fe400078efcff */
[----:B------:R-:W-:Y:S02]  /*e050*/  LOP3.LUT R3, R10, 0xffff, R3, 0xf8, !PT ;  /* 0x0000ffff0a037812 */ /* 0x000fe400078ef803 */
[----:B------:R-:W-:Y:S02]  /*e060*/  LOP3.LUT R0, R12, 0xffff, R0, 0xf8, !PT ;  /* 0x0000ffff0c007812 */ /* 0x000fe400078ef800 */
[----:B------:R-:W-:Y:S01]  /*e070*/  LOP3.LUT R2, R2, R9, RZ, 0xfc, !PT ;  /* 0x0000000902027212 */ /* 0x000fe200078efcff */
[----:B------:R-:W-:-:S02]  /*e080*/  IMAD.MOV.U32 R9, RZ, RZ, R8 ;  /* 0x000000ffff097224 */ /* 0x000fc400078e0008 */
[----:B------:R-:W-:Y:S02]  /*e090*/  IMAD.MOV.U32 R8, RZ, RZ, R3 ;  /* 0x000000ffff087224 */ /* 0x000fe400078e0003 */
[----:B------:R-:W-:Y:S02]  /*e0a0*/  IMAD.MOV.U32 R10, RZ, RZ, R0 ;  /* 0x000000ffff0a7224 */ /* 0x000fe400078e0000 */
[----:B------:R-:W-:-:S05]  /*e0b0*/  IMAD.MOV.U32 R11, RZ, RZ, R2 ;  /* 0x000000ffff0b7224 */ /* 0x000fca00078e0002 */
[----:B------:R1:W-:Y:S02]  /*e0c0*/  STG.E.128 desc[UR4][R20.64], R8 ;  /* 0x0000000814007986 */ /* 0x0003e4000c101d04 */
.L_x_205:
[----:B------:R-:W-:Y:S05]  /*e0d0*/  BSYNC.RECONVERGENT B0 ;  /* 0x0000000000007941 */ /* 0x000fea0003800200 */
.L_x_204:
[----:B------:R-:W-:Y:S01]  /*e0e0*/  F2FP.F16.F32.PACK_AB R0, R15, R14 ;  /* 0x0000000e0f00723e */ /* 0x000fe200000000ff */
[----:B------:R-:W-:Y:S01]  /*e0f0*/  BSSY.RECONVERGENT B0, `(.L_x_206) ;  /* 0x000001a000007945 */ /* 0x000fe20003800200 */
[----:B------:R-:W-:Y:S02]  /*e100*/  F2FP.F16.F32.PACK_AB R3, R17, R16 ;  /* 0x000000101103723e */ /* 0x000fe400000000ff */
[----:B------:R-:W-:Y:S02]  /*e110*/  F2FP.F16.F32.PACK_AB R2, R19, R18 ;  /* 0x000000121302723e */ /* 0x000fe400000000ff */
[----:B------:R-:W-:Y:S02]  /*e120*/  PRMT R5, R4, 0x7632, R5 ;  /* 0x0000763204057816 */ /* 0x000fe40000000005 */
[----:B------:R-:W-:Y:S02]  /*e130*/  PRMT R6, R0, 0x7632, R6 ;  /* 0x0000763200067816 */ /* 0x000fe40000000006 */
[----:B------:R-:W-:-:S02]  /*e140*/  PRMT R7, R3, 0x7632, R7 ;  /* 0x0000763203077816 */ /* 0x000fc40000000007 */
[----:B-1----:R-:W-:Y:S01]  /*e150*/  PRMT R8, R2, 0x7632, R8 ;  /* 0x0000763202087816 */ /* 0x002fe20000000008 */
[----:B------:R-:W-:Y:S06]  /*e160*/  @P1 BRA `(.L_x_207) ;  /* 0x0000000000481947 */ /* 0x000fec0003800000 */
        /* <DEDUP_REMOVED lines=10> */
[----:B------:R-:W-:Y:S02]  /*e210*/  LOP3.LUT R2, R13, 0xffff, R2, 0xf8, !PT ;  /* 0x0000ffff0d027812 */ /* 0x000fe400078ef802 */
[----:B------:R-:W-:Y:S02]  /*e220*/  LOP3.LUT R3, R12, 0xffff, R3, 0xf8, !PT ;  /* 0x0000ffff0c037812 */ /* 0x000fe400078ef803 */
[----:B------:R-:W-:Y:S02]  /*e230*/  LOP3.LUT R0, R0, R6, RZ, 0xfc, !PT ;  /* 0x0000000600007212 */ /* 0x000fe400078efcff */
[----:B------:R-:W-:Y:S01]  /*e240*/  LOP3.LUT R2, R2, R8, RZ, 0xfc, !PT ;  /* 0x0000000802027212 */ /* 0x000fe200078efcff */
[----:B------:R-:W-:-:S02]  /*e250*/  IMAD.MOV.U32 R6, RZ, RZ, R3 ;  /* 0x000000ffff067224 */ /* 0x000fc400078e0003 */
[----:B------:R-:W-:Y:S02]  /*e260*/  IMAD.MOV.U32 R5, RZ, RZ, R0 ;  /* 0x000000ffff057224 */ /* 0x000fe400078e0000 */
[----:B------:R-:W-:-:S05]  /*e270*/  IMAD.MOV.U32 R7, RZ, RZ, R2 ;  /* 0x000000ffff077224 */ /* 0x000fca00078e0002 */
[----:B------:R1:W-:Y:S02]  /*e280*/  STG.E.128 desc[UR4][R20.64+0x10], R4 ;  /* 0x0000100414007986 */ /* 0x0003e4000c101d04 */
.L_x_207:
[----:B------:R-:W-:Y:S05]  /*e290*/  BSYNC.RECONVERGENT B0 ;  /* 0x0000000000007941 */ /* 0x000fea0003800200 */
.L_x_206:
[----:B------:R-:W-:Y:S01]  /*e2a0*/  UISETP.NE.AND UP0, UPT, UR38, 0x3, UPT ;  /* 0x000000032600788c */ /* 0x000fe2000bf05270 */
[----:B------:R-:W-:-:S08]  /*e2b0*/  NOP ;  /* 0x0000000000007918 */ /* 0x000fd00000000000 */
[----:B------:R-:W-:Y:S05]  /*e2c0*/  BRA.U !UP0, `(.L_x_208) ;  /* 0x0000000108087547 */ /* 0x000fea000b800000 */
[----:B------:R-:W-:Y:S05]  /*e2d0*/  BPT.TRAP 0x1 ;  /* 0x000000040000795c */ /* 0x000fea0000300000 */
[----:B------:R-:W-:Y:S05]  /*e2e0*/  BPT.TRAP 0x1 ;  /* 0x000000040000795c */ /* 0x000fea0000300000 */
.L_x_208:
[----:B------:R-:W-:Y:S02]  /*e2f0*/  UIADD3 UR4, UPT, UPT, UR37, 0x1a8b8, URZ ;  /* 0x0001a8b825047890 */ /* 0x000fe4000fffe0ff */
[----:B------:R-:W-:Y:S02]  /*e300*/  ULOP3.LUT UP0, URZ, UR41, 0x7, URZ, 0xc0, !UPT ;  /* 0x0000000729ff7892 */ /* 0x000fe4000f80c0ff */
[----:B------:R-:W-:-:S09]  /*e310*/  UPRMT UR4, UR36, 0x654, UR4 ;  /* 0x0000065424047896 */ /* 0x000fd20008000004 */
[----:B------:R-:W-:Y:S01]  /*e320*/  SYNCS.ARRIVE.TRANS64.RED.A1T0 RZ, [UR4], RZ ;  /* 0x000000ffffff79a7 */ /* 0x000fe20008100404 */
[----:B------:R-:W-:Y:S01]  /*e330*/  BAR.SYNC.DEFER_BLOCKING 0x1, 0x100 ;  /* 0x0044000000007b1d */ /* 0x000fe20000010000 */
[----:B------:R-:W-:-:S13]  /*e340*/  PLOP3.LUT P0, PT, PT, PT, UP0, 0x80, 0x8 ;  /* 0x000000000008781c */ /* 0x000fda0003f0f008 */
[----:B------:R-:W-:Y:S05]  /*e350*/  @P0 EXIT ;  /* 0x000000000000094d */ /* 0x000fea0003800000 */
[----:B------:R-:W2:Y:S01]  /*e360*/  S2UR UR5, SR_CgaCtaId ;  /* 0x00000000000579c3 */ /* 0x000ea20000008800 */
[----:B------:R-:W-:Y:S01]  /*e370*/  UMOV UR4, 0x400 ;  /* 0x0000040000047882 */ /* 0x000fe20000000000 */
[----:B------:R-:W-:Y:S01]  /*e380*/  IMAD.MOV.U32 R2, RZ, RZ, 0xffff ;  /* 0x0000ffffff027424 */ /* 0x000fe200078e00ff */
[----:B--2---:R-:W-:-:S09]  /*e390*/  ULEA UR4, UR5, UR4, 0x18 ;  /* 0x0000000405047291 */ /* 0x004fd2000f8ec0ff */
[----:B------:R-:W2:Y:S01]  /*e3a0*/  LDS R3, [UR4+0x1a8c0] ;  /* 0x01a8c004ff037984 */ /* 0x000ea20008000800 */
[----:B------:R-:W-:Y:S02]  /*e3b0*/  UMOV UR4, 0x40 ;  /* 0x0000004000047882 */ /* 0x000fe40000000000 */
[----:B------:R-:W-:Y:S01]  /*e3c0*/  ULEA UR5, UR5, UR4, 0x18 ;  /* 0x0000000405057291 */ /* 0x000fe2000f8ec0ff */
[----:B------:R-:W-:-:S08]  /*e3d0*/  NOP ;  /* 0x0000000000007918 */ /* 0x000fd00000000000 */
[----:B------:R-:W3:Y:S01]  /*e3e0*/  LDS R0, [UR5+0x14] ;  /* 0x00001405ff007984 */ /* 0x000ee20008000800 */
[----:B--2---:R-:W-:-:S04]  /*e3f0*/  LOP3.LUT R3, R3, 0xffff, RZ, 0xc0, !PT ;  /* 0x0000ffff03037812 */ /* 0x004fc800078ec0ff */
[----:B------:R-:W-:-:S04]  /*e400*/  SHF.R.U32.HI R3, RZ, 0x5, R3 ;  /* 0x00000005ff037819 */ /* 0x000fc80000011603 */
[----:B------:R-:W-:-:S04]  /*e410*/  SHF.L.U32 R2, R2, R3, RZ ;  /* 0x0000000302027219 */ /* 0x000fc800000006ff */
[----:B---3--:R-:W-:-:S04]  /*e420*/  LOP3.LUT R0, R0, R2, RZ, 0xc0, !PT ;  /* 0x0000000200007212 */ /* 0x008fc800078ec0ff */
[----:B------:R-:W-:Y:S01]  /*e430*/  ISETP.NE.AND P0, PT, R0, R2, PT ;  /* 0x000000020000720c */ /* 0x000fe20003f05270 */
[----:B------:R-:W-:-:S05]  /*e440*/  IMAD.MOV.U32 R0, RZ, RZ, 0x1 ;  /* 0x00000001ff007424 */ /* 0x000fca00078e00ff */
[----:B------:R-:W-:-:S07]  /*e450*/  SHF.L.U32 R0, R0, R3, RZ ;  /* 0x0000000300007219 */ /* 0x000fce00000006ff */
[----:B------:R-:W-:Y:S05]  /*e460*/  @P0 BRA `(.L_x_209) ;  /* 0x00000000005c0947 */ /* 0x000fea0003800000 */
[----:B------:R-:W2:Y:S02]  /*e470*/  LDS R3, [UR5+0x18] ;  /* 0x00001805ff037984 */ /* 0x000ea40008000800 */
[----:B--2---:R-:W-:-:S04]  /*e480*/  LOP3.LUT R3, R3, R0, RZ, 0xc0, !PT ;  /* 0x0000000003037212 */ /* 0x004fc800078ec0ff */
[----:B------:R-:W-:-:S13]  /*e490*/  ISETP.NE.AND P0, PT, R3, R0, PT ;  /* 0x000000000300720c */ /* 0x000fda0003f05270 */
[----:B------:R-:W-:Y:S05]  /*e4a0*/  @P0 BRA `(.L_x_210) ;  /* 0x0000000000400947 */ /* 0x000fea0003800000 */
[----:B------:R-:W-:Y:S01]  /*e4b0*/  R2UR UR4, R2 ;  /* 0x00000000020472ca */ /* 0x000fe200000e0000 */
[----:B------:R-:W2:Y:S01]  /*e4c0*/  S2R R3, SR_LANEID ;  /* 0x0000000000037919 */ /* 0x000ea20000000000 */
[----:B------:R-:W-:-:S04]  /*e4d0*/  LOP3.LUT R0, RZ, R0, RZ, 0x33, !PT ;  /* 0x00000000ff007212 */ /* 0x000fc800078e33ff */
[----:B------:R-:W3:Y:S07]  /*e4e0*/  REDUX UR7, R0 ;  /* 0x00000000000773c4 */ /* 0x000eee0000000000 */
[----:B------:R-:W-:-:S03]  /*e4f0*/  ULOP3.LUT UR6, URZ, UR4, URZ, 0x33, !UPT ;  /* 0x00000004ff067292 */ /* 0x000fc6000f8e33ff */
[----:B------:R-:W-:Y:S02]  /*e500*/  VOTEU.ANY UR4, UPT, PT ;  /* 0x0000000000047886 */ /* 0x000fe400038e0100 */
[----:B------:R-:W-:Y:S01]  /*e510*/  UFLO.U32 UR4, UR4 ;  /* 0x00000004000472bd */ /* 0x000fe200080e0000 */
[----:B------:R-:W-:-:S04]  /*e520*/  IMAD.U32 R2, RZ, RZ, UR6 ;  /* 0x00000006ff027e24 */ /* 0x000fc8000f8e00ff */
[----:B------:R-:W4:Y:S02]  /*e530*/  REDUX UR8, R2 ;  /* 0x00000000020873c4 */ /* 0x000f240000000000 */
[----:B------:R1:W-:Y:S01]  /*e540*/  UTCATOMSWS.AND URZ, UR6 ;  /* 0x0000000600ff79e3 */ /* 0x0003e20008000000 */
[----:B---3--:R-:W-:Y:S01]  /*e550*/  IMAD.U32 R0, RZ, RZ, UR7 ;  /* 0x00000007ff007e24 */ /* 0x008fe2000f8e00ff */
[----:B--2---:R-:W-:Y:S01]  /*e560*/  ISETP.EQ.U32.AND P0, PT, R3, UR4, PT ;  /* 0x0000000403007c0c */ /* 0x004fe2000bf02070 */
[----:B----4-:R-:W-:-:S12]  /*e570*/  IMAD.U32 R2, RZ, RZ, UR8 ;  /* 0x00000008ff027e24 */ /* 0x010fd8000f8e00ff */
[----:B------:R1:W-:Y:S04]  /*e580*/  @P0 ATOMS.AND RZ, [UR5+0x14], R2 ;  /* 0x00001402ffff098c */ /* 0x0003e8000a800005 */
[----:B------:R1:W-:Y:S01]  /*e590*/  @P0 ATOMS.AND RZ, [UR5+0x18], R0 ;  /* 0x00001800ffff098c */ /* 0x0003e2000a800005 */
[----:B------:R-:W-:Y:S05]  /*e5a0*/  BRA `(.L_x_211) ;  /* 0x0000000000147947 */ /* 0x000fea0003800000 */
.L_x_210:
[----:B------:R-:W-:Y:S02]  /*e5b0*/  MOV R2, 0xe5d0 ;  /* 0x0000e5d000027802 */ /* 0x000fe40000000f00 */
[----:B-1----:R-:W-:Y:S05]  /*e5c0*/  CALL.REL.NOINC `($__internal_0_$__cuda_sm10x_tcgen05_guardrail_trap_col_being_dealloced_not_returned_by_alloc) ;  /* 0x00000020003c7944 */ /* 0x002fea0003c00000 */
[----:B------:R-:W-:Y:S05]  /*e5d0*/  BRA `(.L_x_211) ;  /* 0x0000000000087947 */ /* 0x000fea0003800000 */
.L_x_209:
[----:B------:R-:W-:Y:S02]  /*e5e0*/  MOV R2, 0xe600 ;  /* 0x0000e60000027802 */ /* 0x000fe40000000f00 */
[----:B-1----:R-:W-:Y:S05]  /*e5f0*/  CALL.REL.NOINC `($__internal_2_$__cuda_sm10x_tcgen05_guardrail_trap_unallocated_columns_being_dealloced) ;  /* 0x0000002000487944 */ /* 0x002fea0003c00000 */
.L_x_211:
[----:B------:R-:W-:Y:S01]  /*e600*/  NOP ;  /* 0x0000000000007918 */ /* 0x000fe20000000000 */
[----:B-1----:R-:W-:Y:S05]  /*e610*/  EXIT ;  /* 0x000000000000794d */ /* 0x002fea0003800000 */
.L_x_212:
[----:B------:R-:W-:-:S08]  /*e620*/  NOP ;  /* 0x0000000000007918 */ /* 0x000fd00000000000 */
[----:B------:R-:W1:Y:S02]  /*e630*/  USETMAXREG.TRY_ALLOC.CTAPOOL UP0, 0x98 ;  /* 0x00000098000079c8 */ /* 0x000e640008000600 */
[----:B-1----:R-:W-:Y:S05]  /*e640*/  BRA.U !UP0, `(.L_x_212) ;  /* 0xfffffffd08f47547 */ /* 0x002fea000b83ffff */
[----:B------:R-:W2:Y:S01]  /*e650*/  LDL R7, [R1] ;  /* 0x0000000001077983 */ /* 0x000ea20000100800 */
[----:B------:R-:W1:Y:S01]  /*e660*/  S2UR UR12, SR_CgaCtaId ;  /* 0x00000000000c79c3 */ /* 0x000e620000008800 */
[----:B------:R-:W-:Y:S01]  /*e670*/  UMOV UR7, 0x400 ;  /* 0x0000040000077882 */ /* 0x000fe20000000000 */
[C---:B------:R-:W-:Y:S01]  /*e680*/  IMAD.SHL.U32 R36, R2.reuse, 0x20, RZ ;  /* 0x0000002002247824 */ /* 0x040fe200078e00ff */
[----:B------:R-:W3:Y:S01]  /*e690*/  LDCU.64 UR10, c[0x0][0x358] ;  /* 0x00006b00ff0a77ac */ /* 0x000ee20008000a00 */
[C---:B------:R-:W-:Y:S01]  /*e6a0*/  IMAD.U32 R3, R2.reuse, 0x10000, RZ ;  /* 0x0001000002037824 */ /* 0x040fe200078e00ff */
[----:B------:R-:W-:Y:S02]  /*e6b0*/  LOP3.LUT R2, R2, 0x7f, RZ, 0xc0, !PT ;  /* 0x0000007f02027812 */ /* 0x000fe400078ec0ff */
[----:B------:R-:W-:Y:S01]  /*e6c0*/  LOP3.LUT R36, R36, 0x1fe0, RZ, 0xc0, !PT ;  /* 0x00001fe024247812 */ /* 0x000fe200078ec0ff */
[----:B------:R-:W4:Y:S01]  /*e6d0*/  S2UR UR6, SR_SWINHI ;  /* 0x00000000000679c3 */ /* 0x000f220000002f00 */
[----:B------:R-:W-:Y:S01]  /*e6e0*/  LOP3.LUT R3, R3, 0xe00000, RZ, 0xc0, !PT ;  /* 0x00e0000003037812 */ /* 0x000fe200078ec0ff */
[----:B------:R-:W2:Y:S03]  /*e6f0*/  LDCU.64 UR22, c[0x0][0x348] ;  /* 0x00006900ff1677ac */ /* 0x000ea60008000a00 */
[----:B------:R-:W-:Y:S01]  /*e700*/  LOP3.LUT R3, R3, 0x40, RZ, 0xfc, !PT ;  /* 0x0000004003037812 */ /* 0x000fe200078efcff */
[----:B------:R-:W-:Y:S01]  /*e710*/  UMOV UR27, URZ ;  /* 0x000000ff001b7c82 */ /* 0x000fe20008000000 */
[----:B-1----:R-:W-:-:S07]  /*e720*/  ULEA UR7, UR12, UR7, 0x18 ;  /* 0x000000070c077291 */ /* 0x002fce000f8ec0ff */
[----:B------:R-:W-:Y:S01]  /*e730*/  UMOV UR4, UR7 ;  /* 0x0000000700047c82 */ /* 0x000fe20008000000 */
[----:B----4-:R-:W-:Y:S01]  /*e740*/  UMOV UR5, UR6 ;  /* 0x0000000600057c82 */ /* 0x010fe20008000000 */
[----:B------:R-:W-:Y:S01]  /*e750*/  R2UR UR6, R74 ;  /* 0x000000004a0672ca */ /* 0x000fe200000e0000 */
[----:B------:R-:W-:Y:S02]  /*e760*/  IMAD.U32 R4, RZ, RZ, UR4 ;  /* 0x00000004ff047e24 */ /* 0x000fe4000f8e00ff */
[----:B------:R-:W-:Y:S02]  /*e770*/  IMAD.U32 R5, RZ, RZ, UR5 ;  /* 0x00000005ff057e24 */ /* 0x000fe4000f8e00ff */
[----:B------:R-:W-:-:S03]  /*e780*/  IMAD.WIDE.U32 R36, R36, 0x4, R4 ;  /* 0x0000000424247825 */ /* 0x000fc600078e0004 */
[----:B------:R-:W-:-:S05]  /*e790*/  IADD3 R0, P1, PT, R36, 0x12000, RZ ;  /* 0x0001200024007810 */ /* 0x000fca0007f3e0ff */
[----:B------:R-:W-:Y:S01]  /*e7a0*/  IMAD.X R39, RZ, RZ, R37, P1 ;  /* 0x000000ffff277224 */ /* 0x000fe200008e0625 */
[----:B--2---:R-:W-:-:S13]  /*e7b0*/  ISETP.NE.AND P0, PT, R7, 0x1, PT ;  /* 0x000000010700780c */ /* 0x004fda0003f05270 */
[----:B---3--:R-:W-:Y:S05]  /*e7c0*/  @!P0 BRA `(.L_x_213) ;  /* 0x0000000800f08947 */ /* 0x008fea0003800000 */
[----:B------:R-:W-:Y:S01]  /*e7d0*/  IADD3 R5, P0, PT, R36, 0x12010, RZ ;  /* 0x0001201024057810 */ /* 0x000fe20007f1e0ff */
[----:B------:R-:W-:Y:S01]  /*e7e0*/  UMOV UR9, URZ ;  /* 0x000000ff00097c82 */ /* 0x000fe20008000000 */
[----:B------:R-:W-:Y:S01]  /*e7f0*/  R2UR UR6, R74 ;  /* 0x000000004a0672ca */ /* 0x000fe200000e0000 */
[----:B------:R-:W-:Y:S01]  /*e800*/  UMOV UR27, URZ ;  /* 0x000000ff001b7c82 */ /* 0x000fe20008000000 */
[----:B------:R-:W-:Y:S01]  /*e810*/  LOP3.LUT R40, R7, 0x7ffffffe, RZ, 0xc0, !PT ;  /* 0x7ffffffe07287812 */ /* 0x000fe200078ec0ff */
[----:B------:R-:W-:Y:S01]  /*e820*/  IMAD.X R43, RZ, RZ, R37, P0 ;  /* 0x000000ffff2b7224 */ /* 0x000fe200000e0625 */
[----:B------:R-:W-:-:S03]  /*e830*/  SHF.R.U64 R4, R0, 0x3, R39 ;  /* 0x0000000300047819 */ /* 0x000fc60000001227 */
[----:B------:R-:W-:Y:S01]  /*e840*/  IMAD.MOV R40, RZ, RZ, -R40 ;  /* 0x000000ffff287224 */ /* 0x000fe200078e0a28 */
[C---:B------:R-:W-:Y:S02]  /*e850*/  SHF.R.U64 R6, R5.reuse, 0x3, R43 ;  /* 0x0000000305067819 */ /* 0x040fe4000000122b */
[----:B------:R-:W-:Y:S02]  /*e860*/  LOP3.LUT R38, R0, 0x70, R4, 0x78, !PT ;  /* 0x0000007000267812 */ /* 0x000fe400078e7804 */
[----:B------:R-:W-:Y:S02]  /*e870*/  LOP3.LUT R42, R5, 0x70, R6, 0x78, !PT ;  /* 0x00000070052a7812 */ /* 0x000fe400078e7806 */
.L_x_230:
[----:B------:R-:W-:-:S09]  /*e880*/  UISETP.NE.AND UP1, UPT, UR62, 0x4, UPT ;  /* 0x000000043e00788c */ /* 0x000fd2000bf25270 */
[----:B-1----:R-:W-:Y:S05]  /*e890*/  BRA.U !UP1, `(.L_x_214) ;  /* 0x0000000109047547 */ /* 0x002fea000b800000 */
[----:B------:R-:W-:Y:S05]  /*e8a0*/  BPT.TRAP 0x1 ;  /* 0x000000040000795c */ /* 0x000fea0000300000 */
.L_x_214:
[----:B------:R-:W-:-:S04]  /*e8b0*/  SHF.L.U32 R5, RZ, 0x1f, RZ ;  /* 0x0000001fff057819 */ /* 0x000fc800000006ff */
[----:B------:R-:W1:Y:S02]  /*e8c0*/  SYNCS.PHASECHK.TRANS64.TRYWAIT P0, [UR7+0x1a870], R5 ;  /* 0x01a87005ff0075a7 */ /* 0x000e640008001107 */
[----:B-1----:R-:W-:Y:S05]  /*e8d0*/  @!P0 BRA `(.L_x_215) ;  /* 0x0000001c00308947 */ /* 0x002fea0003800000 */
.L_x_300:
[----:B------:R-:W-:-:S13]  /*e8e0*/  R2UR UR4, R3 ;  /* 0x00000000030472ca */ /* 0x000fda00000e0000 */
[----:B-1----:R-:W1:Y:S01]  /*e8f0*/  LDTM.x32 R4, tmem[UR4] ;  /* 0x00000004000479ee */ /* 0x002e6200082c0000 */
[----:B------:R-:W-:Y:S01]  /*e900*/  NOP ;  /* 0x0000000000007918 */ /* 0x000fe20000000000 */
[----:B------:R-:W-:Y:S05]  /*e910*/  BRA.U !UP1, `(.L_x_216) ;  /* 0x0000000109087547 */ /* 0x000fea000b800000 */
[----:B------:R-:W-:Y:S05]  /*e920*/  BPT.TRAP 0x1 ;  /* 0x000000040000795c */ /* 0x000fea0000300000 */
[----:B------:R-:W-:Y:S05]  /*e930*/  BPT.TRAP 0x1 ;  /* 0x000000040000795c */ /* 0x000fea0000300000 */
.L_x_216:
[C---:B------:R-:W-:Y:S01]  /*e940*/  IADD3 R41, P1, PT, R36.reuse, 0x12020, RZ ;  /* 0x0001202024297810 */ /* 0x040fe20007f3e0ff */
[----:B------:R-:W-:Y:S01]  /*e950*/  UIADD3 UR4, UPT, UPT, UR7, 0x1a878, URZ ;  /* 0x0001a87807047890 */ /* 0x000fe2000fffe0ff */
[C---:B------:R-:W-:Y:S01]  /*e960*/  IADD3 R45, P0, PT, R36.reuse, 0x12030, RZ ;  /* 0x00012030242d7810 */ /* 0x040fe20007f1e0ff */
[----:B------:R-:W-:Y:S01]  /*e970*/  BSSY.RECONVERGENT B0, `(.L_x_217) ;  /* 0x000001d000007945 */ /* 0x000fe20003800200 */
[C---:B------:R-:W-:Y:S01]  /*e980*/  IADD3 R47, P2, PT, R36.reuse, 0x12060, RZ ;  /* 0x00012060242f7810 */ /* 0x040fe20007f5e0ff */
[--C-:B------:R-:W-:Y:S01]  /*e990*/  IMAD.X R61, RZ, RZ, R37.reuse, P1 ;  /* 0x000000ffff3d7224 */ /* 0x100fe200008e0625 */
[----:B------:R-:W-:Y:S01]  /*e9a0*/  IADD3 R49, P1, PT, R36, 0x12070, RZ ;  /* 0x0001207024317810 */ /* 0x000fe20007f3e0ff */
[----:B------:R-:W-:Y:S01]  /*e9b0*/  IMAD.X R59, RZ, RZ, R37, P0 ;  /* 0x000000ffff3b7224 */ /* 0x000fe200000e0625 */
[----:B------:R-:W-:Y:S01]  /*e9c0*/  ISETP.NE.AND P0, PT, RZ, UR9, PT ;  /* 0x00000009ff007c0c */ /* 0x000fe2000bf05270 */
[----:B------:R-:W-:Y:S01]  /*e9d0*/  UPRMT UR8, UR12, 0x654, UR4 ;  /* 0x000006540c087896 */ /* 0x000fe20008000004 */
[----:B------:R-:W-:Y:S01]  /*e9e0*/  SHF.R.U64 R44, R41, 0x3, R61 ;  /* 0x00000003292c7819 */ /* 0x000fe2000000123d */
[----:B------:R-:W-:Y:S01]  /*e9f0*/  IMAD.X R53, RZ, RZ, R37, P2 ;  /* 0x000000ffff357224 */ /* 0x000fe200010e0625 */
[----:B------:R-:W-:Y:S01]  /*ea00*/  SHF.R.U64 R46, R45, 0x3, R59 ;  /* 0x000000032d2e7819 */ /* 0x000fe2000000123b */
[----:B------:R-:W-:Y:S01]  /*ea10*/  IMAD.X R51, RZ, RZ, R37, P1 ;  /* 0x000000ffff337224 */ /* 0x000fe200008e0625 */
[----:B------:R-:W-:-:S02]  /*ea20*/  LOP3.LUT R60, R41, 0x70, R44, 0x78, !PT ;  /* 0x00000070293c7812 */ /* 0x000fc400078e782c */
[----:B------:R-:W-:Y:S02]  /*ea30*/  LOP3.LUT R58, R45, 0x70, R46, 0x78, !PT ;  /* 0x000000702d3a7812 */ /* 0x000fe400078e782e */
[----:B------:R-:W-:Y:S01]  /*ea40*/  ISETP.EQ.AND P0, PT, R2, RZ, P0 ;  /* 0x000000ff0200720c */ /* 0x000fe20000702270 */
[----:B-1----:R-:W-:Y:S01]  /*ea50*/  SYNCS.ARRIVE.TRANS64.RED.A1T0 RZ, [UR8], RZ ;  /* 0x000000ffffff79a7 */ /* 0x002fe20008100408 */
[C---:B------:R-:W-:Y:S02]  /*ea60*/  IADD3 R41, P4, PT, R36.reuse, 0x12040, RZ ;  /* 0x0001204024297810 */ /* 0x040fe40007f9e0ff */
[----:B------:R-:W-:Y:S02]  /*ea70*/  IADD3 R45, P3, PT, R36, 0x12050, RZ ;  /* 0x00012050242d7810 */ /* 0x000fe40007f7e0ff */
[----:B------:R-:W-:Y:S01]  /*ea80*/  SHF.R.U64 R48, R47, 0x3, R53 ;  /* 0x000000032f307819 */ /* 0x000fe20000001235 */
[----:B------:R-:W-:Y:S01]  /*ea90*/  IMAD.X R57, RZ, RZ, R37, P4 ;  /* 0x000000ffff397224 */ /* 0x000fe200020e0625 */
[----:B------:R-:W-:Y:S01]  /*eaa0*/  SHF.R.U64 R50, R49, 0x3, R51 ;  /* 0x0000000331327819 */ /* 0x000fe20000001233 */
[----:B------:R-:W-:Y:S01]  /*eab0*/  IMAD.X R55, RZ, RZ, R37, P3 ;  /* 0x000000ffff377224 */ /* 0x000fe200018e0625 */
[----:B------:R-:W-:-:S02]  /*eac0*/  LOP3.LUT R52, R47, 0x70, R48, 0x78, !PT ;  /* 0x000000702f347812 */ /* 0x000fc400078e7830 */
[----:B------:R-:W-:Y:S02]  /*ead0*/  SHF.R.U64 R44, R41, 0x3, R57 ;  /* 0x00000003292c7819 */ /* 0x000fe40000001239 */
[----:B------:R-:W-:Y:S02]  /*eae0*/  SHF.R.U64 R46, R45, 0x3, R55 ;  /* 0x000000032d2e7819 */ /* 0x000fe40000001237 */
[----:B------:R-:W-:Y:S02]  /*eaf0*/  LOP3.LUT R56, R41, 0x70, R44, 0x78, !PT ;  /* 0x0000007029387812 */ /* 0x000fe400078e782c */
[----:B------:R-:W-:Y:S02]  /*eb00*/  LOP3.LUT R54, R45, 0x70, R46, 0x78, !PT ;  /* 0x000000702d367812 */ /* 0x000fe400078e782e */
[----:B------:R-:W-:Y:S01]  /*eb10*/  LOP3.LUT R50, R49, 0x70, R50, 0x78, !PT ;  /* 0x0000007031327812 */ /* 0x000fe200078e7832 */
[----:B------:R-:W-:Y:S05]  /*eb20*/  @!P0 BRA `(.L_x_218) ;  /* 0x0000000000048947 */ /* 0x000fea0003800000 */
[----:B------:R-:W-:-:S04]  /*eb30*/  DEPBAR.LE SB0, 0x1 ;  /* 0x000080400000791a */ /* 0x000fc80000000000 */
.L_x_218:
[----:B------:R-:W-:Y:S05]  /*eb40*/  BSYNC.RECONVERGENT B0 ;  /* 0x0000000000007941 */ /* 0x000fea0003800200 */
.L_x_217:
[----:B------:R-:W-:Y:S01]  /*eb50*/  BAR.SYNC.DEFER_BLOCKING 0x2, 0x80 ;  /* 0x0082000000007b1d */ /* 0x000fe20000010000 */
[----:B------:R-:W-:-:S05]  /*eb60*/  ISETP.NE.AND P5, PT, R2, RZ, PT ;  /* 0x000000ff0200720c */ /* 0x000fca0003fa5270 */
[----:B------:R-:W-:Y:S01]  /*eb70*/  BSSY.RECONVERGENT B0, `(.L_x_219) ;  /* 0x000001f000007945 */ /* 0x000fe20003800200 */
[----:B------:R1:W-:Y:S04]  /*eb80*/  ST.E.128 desc[UR10][R38.64], R4 ;  /* 0x0000000426007985 */ /* 0x0003e8000c101d0a */
[----:B------:R1:W-:Y:S04]  /*eb90*/  ST.E.128 desc[UR10][R42.64], R8 ;  /* 0x000000082a007985 */ /* 0x0003e8000c101d0a */
[----:B------:R1:W-:Y:S04]  /*eba0*/  ST.E.128 desc[UR10][R60.64], R12 ;  /* 0x0000000c3c007985 */ /* 0x0003e8000c101d0a */
[----:B------:R1:W-:Y:S04]  /*ebb0*/  ST.E.128 desc[UR10][R58.64], R16 ;  /* 0x000000103a007985 */ /* 0x0003e8000c101d0a */
[----:B------:R1:W-:Y:S04]  /*ebc0*/  ST.E.128 desc[UR10][R56.64], R20 ;  /* 0x0000001438007985 */ /* 0x0003e8000c101d0a */
[----:B------:R1:W-:Y:S04]  /*ebd0*/  ST.E.128 desc[UR10][R54.64], R24 ;  /* 0x0000001836007985 */ /* 0x0003e8000c101d0a */
[----:B------:R1:W-:Y:S04]  /*ebe0*/  ST.E.128 desc[UR10][R52.64], R28 ;  /* 0x0000001c34007985 */ /* 0x0003e8000c101d0a */
[----:B------:R1:W-:Y:S01]  /*ebf0*/  ST.E.128 desc[UR10][R50.64], R32 ;  /* 0x0000002032007985 */ /* 0x0003e2000c101d0a */
[----:B------:R-:W-:Y:S01]  /*ec00*/  @!PT LDS RZ, [RZ] ;  /* 0x00000000fffff984 */ /* 0x000fe20000000800 */
[----:B------:R-:W-:Y:S01]  /*ec10*/  @!PT LDS RZ, [RZ] ;  /* 0x00000000fffff984 */ /* 0x000fe20000000800 */
[----:B------:R-:W-:Y:S01]  /*ec20*/  @!PT LDS RZ, [RZ] ;  /* 0x00000000fffff984 */ /* 0x000fe20000000800 */
[----:B------:R-:W-:Y:S01]  /*ec30*/  @!PT LDS RZ, [RZ] ;  /* 0x00000000fffff984 */ /* 0x000fe20000000800 */
[----:B------:R2:W-:Y:S06]  /*ec40*/  MEMBAR.ALL.CTA ;  /* 0x0000000000007992 */ /* 0x0005ec0000008000 */
[----:B--2---:R-:W2:Y:S02]  /*ec50*/  FENCE.VIEW.ASYNC.S ;  /* 0x00000000000073c6 */ /* 0x004ea40000000000 */
[----:B--2---:R-:W-:Y:S06]  /*ec60*/  BAR.SYNC.DEFER_BLOCKING 0x2, 0x80 ;  /* 0x0082000000007b1d */ /* 0x004fec0000010000 */
[----:B------:R-:W-:Y:S05]  /*ec70*/  @P5 BRA `(.L_x_220) ;  /* 0x0000000000385947 */ /* 0x000fea0003800000 */
[----:B------:R-:W-:Y:S01]  /*ec80*/  UIADD3 UR4, UP0, UPT, UR22, 0x500, URZ ;  /* 0x0000050016047890 */ /* 0x000fe2000ff1e0ff */
[----:B------:R-:W-:Y:S01]  /*ec90*/  PLOP3.LUT P1, PT, PT, PT, PT, 0x80, 0x8 ;  /* 0x000000000008781c */ /* 0x000fe20003f2f070 */
[----:B------:R-:W-:Y:S02]  /*eca0*/  USHF.L.U32 UR26, UR6, 0x7, URZ ;  /* 0x00000007061a7899 */ /* 0x000fe400080006ff */
[----:B------:R-:W-:Y:S02]  /*ecb0*/  UIADD3 UR24, UPT, UPT, UR7, 0x12000, URZ ;  /* 0x0001200007187890 */ /* 0x000fe4000fffe0ff */
[----:B------:R-:W-:Y:S01]  /*ecc0*/  UIADD3.X UR5, UPT, UPT, URZ, UR23, URZ, UP0, !UPT ;  /* 0x00000017ff057290 */ /* 0x000fe200087fe4ff */
[----:B------:R-:W-:-:S11]  /*ecd0*/  UMOV UR25, URZ ;  /* 0x000000ff00197c82 */ /* 0x000fd60008000000 */
.L_x_221:
[----:B------:R-:W-:Y:S01]  /*ece0*/  @P1 ELECT P2, URZ, PT ;  /* 0x0000000000ff182f */ /* 0x000fe20003840000 */
[----:B------:R-:W-:Y:S01]  /*ecf0*/  UMOV UR28, UR13 ;  /* 0x0000000d001c7c82 */ /* 0x000fe20008000000 */
[----:B------:R-:W-:Y:S02]  /*ed00*/  UMOV UR29, UR14 ;  /* 0x0000000e001d7c82 */ /* 0x000fe40008000000 */
[----:B------:R2:W-:Y:S09]  /*ed10*/  UTMAREDG.5D.ADD [UR24], [UR4] ;  /* 0x00000018040073b6 */ /* 0x0005f20008020000 */
[----:B------:R-:W-:-:S02]  /*ed20*/  @P2 PLOP3.LUT P1, PT, P2, PT, PT, 0x8, 0x80 ;  /* 0x000000000080281c */ /* 0x000fc4000172e170 */
[----:B------:R-:W-:-:S11]  /*ed30*/  PLOP3.LUT P2, PT, PT, PT, PT, 0x8, 0x80 ;  /* 0x000000000080781c */ /* 0x000fd60003f4e170 */
[----:B--2---:R-:W-:Y:S05]  /*ed40*/  @P1 BRA.U.ANY `(.L_x_221) ;  /* 0xfffffffd00e41947 */ /* 0x004fea000393ffff */
[----:B------:R0:W-:Y:S02]  /*ed50*/  UTMACMDFLUSH ;  /* 0x00000000000079b7 */ /* 0x0001e40000000000 */
.L_x_220:
[----:B------:R-:W-:Y:S05]  /*ed60*/  BSYNC.RECONVERGENT B0 ;  /* 0x0000000000007941 */ /* 0x000fea0003800200 */
.L_x_219:
[----:B------:R-:W-:Y:S01]  /*ed70*/  UIADD3 UR4, UPT, UPT, UR6, 0x1, URZ ;  /* 0x0000000106047890 */ /* 0x000fe2000fffe0ff */
[----:B------:R-:W-:Y:S01]  /*ed80*/  R2UR UR5, R74 ;  /* 0x000000004a0572ca */ /* 0x000fe200000e0000 */
[----:B------:R-:W-:Y:S02]  /*ed90*/  UIADD3 UR19, UPT, UPT, UR27, 0x1, URZ ;  /* 0x000000011b137890 */ /* 0x000fe4000fffe0ff */
[----:B------:R-:W-:-:S10]  /*eda0*/  UISETP.NE.AND UP0, UPT, UR4, UR39, UPT ;  /* 0x000000270400728c */ /* 0x000fd4000bf05270 */
[----:B------:R-:W-:Y:S02]  /*edb0*/  USEL UR6, UR5, UR4, !UP0 ;  /* 0x0000000405067287 */ /* 0x000fe4000c000000 */
[----:B------:R-:W-:Y:S01]  /*edc0*/  @UP0 UIADD3 UR19, UPT, UPT, UR27, URZ, URZ ;  /* 0x000000ff1b130290 */ /* 0x000fe2000fffe0ff */
[----:B------:R-:W-:Y:S11]  /*edd0*/  BRA.U !UP1, `(.L_x_222) ;  /* 0x0000000109047547 */ /* 0x000ff6000b800000 */
[----:B------:R-:W-:Y:S05]  /*ede0*/  BPT.TRAP 0x1 ;  /* 0x000000040000795c */ /* 0x000fea0000300000 */
.L_x_222:
[----:B-1----:R-:W-:-:S05]  /*edf0*/  HFMA2 R5, -RZ, RZ, 0, 5.9604644775390625e-08 ;  /* 0x00000001ff057431 */ /* 0x002fca00000001ff */
[----:B------:R-:W-:-:S04]  /*ee00*/  SHF.L.U32 R5, R5, 0x1f, RZ ;  /* 0x0000001f05057819 */ /* 0x000fc800000006ff */
[----:B------:R-:W1:Y:S02]  /*ee10*/  SYNCS.PHASECHK.TRANS64.TRYWAIT P1, [UR7+0x1a870], R5 ;  /* 0x01a87005ff0075a7 */ /* 0x000e640008021107 */
[----:B-1----:R-:W-:Y:S05]  /*ee20*/  @!P1 BRA `(.L_x_223) ;  /* 0x0000001400f49947 */ /* 0x002fea0003800000 */
.L_x_302:
[----:B------:R-:W-:-:S13]  /*ee30*/  R2UR UR4, R3 ;  /* 0x00000000030472ca */ /* 0x000fda00000e0000 */
[----:B-1----:R-:W1:Y:S01]  /*ee40*/  LDTM.x32 R4, tmem[UR4] ;  /* 0x00000004000479ee */ /* 0x002e6200082c0000 */
[----:B------:R-:W-:Y:S01]  /*ee50*/  NOP ;  /* 0x0000000000007918 */ /* 0x000fe20000000000 */
[----:B------:R-:W-:Y:S05]  /*ee60*/  BRA.U !UP1, `(.L_x_224) ;  /* 0x0000000109087547 */ /* 0x000fea000b800000 */
[----:B------:R-:W-:Y:S05]  /*ee70*/  BPT.TRAP 0x1 ;  /* 0x000000040000795c */ /* 0x000fea0000300000 */
[----:B------:R-:W-:Y:S05]  /*ee80*/  BPT.TRAP 0x1 ;  /* 0x000000040000795c */ /* 0x000fea0000300000 */
.L_x_224:
[C---:B------:R-:W-:Y:S01]  /*ee90*/  IADD3 R41, P4, PT, R36.reuse, 0x16000, RZ ;  /* 0x0001600024297810 */ /* 0x040fe20007f9e0ff */
[----:B-1----:R-:W-:Y:S01]  /*eea0*/  SYNCS.ARRIVE.TRANS64.RED.A1T0 RZ, [UR8], RZ ;  /* 0x000000ffffff79a7 */ /* 0x002fe20008100408 */
[C---:B------:R-:W-:Y:S01]  /*eeb0*/  IADD3 R45, P3, PT, R36.reuse, 0x16010, RZ ;  /* 0x00016010242d7810 */ /* 0x040fe20007f7e0ff */
[----:B------:R-:W-:Y:S01]  /*eec0*/  BSSY.RECONVERGENT B0, `(.L_x_225) ;  /* 0x0000021000007945 */ /* 0x000fe20003800200 */
[C---:B------:R-:W-:Y:S01]  /*eed0*/  IADD3 R47, P2, PT, R36.reuse, 0x16020, RZ ;  /* 0x00016020242f7810 */ /* 0x040fe20007f5e0ff */
[--C-:B------:R-:W-:Y:S01]  /*eee0*/  IMAD.X R57, RZ, RZ, R37.reuse, P4 ;  /* 0x000000ffff397224 */ /* 0x100fe200020e0625 */
[----:B------:R-:W-:Y:S01]  /*eef0*/  IADD3 R49, P1, PT, R36, 0x16030, RZ ;  /* 0x0001603024317810 */ /* 0x000fe20007f3e0ff */
[--C-:B------:R-:W-:Y:S02]  /*ef00*/  IMAD.X R55, RZ, RZ, R37.reuse, P3 ;  /* 0x000000ffff377224 */ /* 0x100fe400018e0625 */
[----:B------:R-:W-:Y:S01]  /*ef10*/  IMAD.X R53, RZ, RZ, R37, P2 ;  /* 0x000000ffff357224 */ /* 0x000fe200010e0625 */
[----:B------:R-:W-:Y:S01]  /*ef20*/  SHF.R.U64 R44, R41, 0x3, R57 ;  /* 0x00000003292c7819 */ /* 0x000fe20000001239 */
[----:B------:R-:W-:Y:S01]  /*ef30*/  IMAD.X R51, RZ, RZ, R37, P1 ;  /* 0x000000ffff337224 */ /* 0x000fe200008e0625 */
[----:B------:R-:W-:-:S02]  /*ef40*/  SHF.R.U64 R46, R45, 0x3, R55 ;  /* 0x000000032d2e7819 */ /* 0x000fc40000001237 */
[----:B------:R-:W-:Y:S02]  /*ef50*/  SHF.R.U64 R48, R47, 0x3, R53 ;  /* 0x000000032f307819 */ /* 0x000fe40000001235 */
[----:B------:R-:W-:Y:S02]  /*ef60*/  SHF.R.U64 R50, R49, 0x3, R51 ;  /* 0x0000000331327819 */ /* 0x000fe40000001233 */
[----:B------:R-:W-:Y:S02]  /*ef70*/  LOP3.LUT R56, R41, 0x70, R44, 0x78, !PT ;  /* 0x0000007029387812 */ /* 0x000fe400078e782c */
[----:B------:R-:W-:Y:S02]  /*ef80*/  LOP3.LUT R54, R45, 0x70, R46, 0x78, !PT ;  /* 0x000000702d367812 */ /* 0x000fe400078e782e */
[----:B------:R-:W-:Y:S02]  /*ef90*/  LOP3.LUT R52, R47, 0x70, R48, 0x78, !PT ;  /* 0x000000702f347812 */ /* 0x000fe400078e7830 */
[----:B------:R-:W-:-:S02]  /*efa0*/  LOP3.LUT R50, R49, 0x70, R50, 0x78, !PT ;  /* 0x0000007031327812 */ /* 0x000fc400078e7832 */
[C---:B------:R-:W-:Y:S02]  /*efb0*/  IADD3 R41, P4, PT, R36.reuse, 0x16040, RZ ;  /* 0x0001604024297810 */ /* 0x040fe40007f9e0ff */
[C---:B------:R-:W-:Y:S02]  /*efc0*/  IADD3 R45, P3, PT, R36.reuse, 0x16050, RZ ;  /* 0x00016050242d7810 */ /* 0x040fe40007f7e0ff */
        /* <DEDUP_REMOVED lines=13> */
[----:B------:R-:W-:Y:S01]  /*f0a0*/  LOP3.LUT R58, R49, 0x70, R58, 0x78, !PT ;  /* 0x00000070313a7812 */ /* 0x000fe200078e783a */
[----:B------:R-:W-:Y:S05]  /*f0b0*/  @!P0 BRA `(.L_x_226) ;  /* 0x0000000000048947 */ /* 0x000fea0003800000 */
[----:B------:R-:W-:-:S04]  /*f0c0*/  DEPBAR.LE SB0, 0x1 ;  /* 0x000080400000791a */ /* 0x000fc80000000000 */
.L_x_226:
[----:B------:R-:W-:Y:S05]  /*f0d0*/  BSYNC.RECONVERGENT B0 ;  /* 0x0000000000007941 */ /* 0x000fea0003800200 */
.L_x_225:
[----:B------:R-:W-:Y:S06]  /*f0e0*/  BAR.SYNC.DEFER_BLOCKING 0x2, 0x80 ;  /* 0x0082000000007b1d */ /* 0x000fec0000010000 */
        /* <DEDUP_REMOVED lines=23> */
.L_x_229:
        /* <DEDUP_REMOVED lines=8> */
.L_x_228:
[----:B------:R-:W-:Y:S05]  /*f2e0*/  BSYNC.RECONVERGENT B0 ;  /* 0x0000000000007941 */ /* 0x000fea0003800200 */
.L_x_227:
[----:B------:R-:W-:Y:S01]  /*f2f0*/  VIADD R40, R40, 0x2 ;  /* 0x0000000228287836 */ /* 0x000fe20000000000 */
[----:B------:R-:W-:Y:S01]  /*f300*/  UIADD3 UR4, UPT, UPT, UR6, 0x1, URZ ;  /* 0x0000000106047890 */ /* 0x000fe2000fffe0ff */
[----:B------:R-:W-:Y:S01]  /*f310*/  R2UR UR5, R74 ;  /* 0x000000004a0572ca */ /* 0x000fe200000e0000 */
[----:B------:R-:W-:Y:S02]  /*f320*/  UIADD3 UR27, UPT, UPT, UR19, 0x1, URZ ;  /* 0x00000001131b7890 */ /* 0x000fe4000fffe0ff */
[----:B------:R-:W-:Y:S01]  /*f330*/  ISETP.NE.AND P0, PT, R40, RZ, PT ;  /* 0x000000ff2800720c */ /* 0x000fe20003f05270 */
[----:B------:R-:W-:Y:S02]  /*f340*/  UISETP.NE.AND UP0, UPT, UR4, UR39, UPT ;  /* 0x000000270400728c */ /* 0x000fe4000bf05270 */
[----:B------:R-:W-:-:S07]  /*f350*/  UIADD3 UR9, UPT, UPT, UR9, 0x2, URZ ;  /* 0x0000000209097890 */ /* 0x000fce000fffe0ff */
[----:B------:R-:W-:Y:S02]  /*f360*/  USEL UR6, UR5, UR4, !UP0 ;  /* 0x0000000405067287 */ /* 0x000fe4000c000000 */
[----:B------:R-:W-:Y:S01]  /*f370*/  @UP0 UIADD3 UR27, UPT, UPT, UR19, URZ, URZ ;  /* 0x000000ff131b0290 */ /* 0x000fe2000fffe0ff */
[----:B------:R-:W-:Y:S11]  /*f380*/  @P0 BRA `(.L_x_230) ;  /* 0xfffffff4003c0947 */ /* 0x000ff6000383ffff */
.L_x_213:
[----:B-1----:R-:W2:Y:S02]  /*f390*/  LDL R4, [R1] ;  /* 0x0000000001047983 */ /* 0x002ea40000100800 */
[----:B--2---:R-:W-:-:S04]  /*f3a0*/  LOP3.LUT R4, R4, 0x1, RZ, 0xc0, !PT ;  /* 0x0000000104047812 */ /* 0x004fc800078ec0ff */
[----:B------:R-:W-:-:S13]  /*f3b0*/  ISETP.NE.U32.AND P0, PT, R4, 0x1, PT ;  /* 0x000000010400780c */ /* 0x000fda0003f05070 */
[----:B------:R-:W-:Y:S05]  /*f3c0*/  @P0 BRA `(.L_x_231) ;  /* 0x0000000400600947 */ /* 0x000fea0003800000 */
[----:B------:R-:W-:-:S09]  /*f3d0*/  UISETP.NE.AND UP0, UPT, UR62, 0x4, UPT ;  /* 0x000000043e00788c */ /* 0x000fd2000bf05270 */
[----:B------:R-:W-:Y:S05]  /*f3e0*/  BRA.U !UP0, `(.L_x_232) ;  /* 0x0000000108047547 */ /* 0x000fea000b800000 */
[----:B------:R-:W-:Y:S05]  /*f3f0*/  BPT.TRAP 0x1 ;  /* 0x000000040000795c */ /* 0x000fea0000300000 */
.L_x_232:
[----:B------:R-:W-:-:S04]  /*f400*/  SHF.L.U32 R5, RZ, 0x1f, RZ ;  /* 0x0000001fff057819 */ /* 0x000fc800000006ff */
[----:B------:R-:W1:Y:S02]  /*f410*/  SYNCS.PHASECHK.TRANS64.TRYWAIT P0, [UR7+0x1a870], R5 ;  /* 0x01a87005ff0075a7 */ /* 0x000e640008001107 */
[----:B-1----:R-:W-:Y:S05]  /*f420*/  @!P0 BRA `(.L_x_233) ;  /* 0x00000010008c8947 */ /* 0x002fea0003800000 */
.L_x_304:
[----:B------:R-:W-:-:S13]  /*f430*/  R2UR UR4, R3 ;  /* 0x00000000030472ca */ /* 0x000fda00000e0000 */
[----:B-1----:R-:W1:Y:S01]  /*f440*/  LDTM.x32 R4, tmem[UR4] ;  /* 0x00000004000479ee */ /* 0x002e6200082c0000 */
[----:B------:R-:W-:Y:S01]  /*f450*/  NOP ;  /* 0x0000000000007918 */ /* 0x000fe20000000000 */
[----:B------:R-:W-:Y:S05]  /*f460*/  BRA.U !UP0, `(.L_x_234) ;  /* 0x0000000108087547 */ /* 0x000fea000b800000 */
[----:B------:R-:W-:Y:S05]  /*f470*/  BPT.TRAP 0x1 ;  /* 0x000000040000795c */ /* 0x000fea0000300000 */
[----:B------:R-:W-:Y:S05]  /*f480*/  BPT.TRAP 0x1 ;  /* 0x000000040000795c */ /* 0x000fea0000300000 */
.L_x_234:
[----:B------:R-:W2:Y:S01]  /*f490*/  LDL.LU R3, [R1] ;  /* 0x0000000001037983 */ /* 0x000ea20000300800 */
[----:B------:R-:W-:Y:S01]  /*f4a0*/  SHF.R.U64 R58, R0, 0x3, R39 ;  /* 0x00000003003a7819 */ /* 0x000fe20000001227 */
[----:B------:R-:W-:Y:S01]  /*f4b0*/  UIADD3 UR4, UPT, UPT, UR7, 0x1a878, URZ ;  /* 0x0001a87807047890 */ /* 0x000fe2000fffe0ff */
[C---:B------:R-:W-:Y:S01]  /*f4c0*/  IADD3 R43, P5, PT, R36.reuse, 0x12020, RZ ;  /* 0x00012020242b7810 */ /* 0x040fe20007fbe0ff */
[----:B------:R-:W-:Y:S01]  /*f4d0*/  BSSY.RECONVERGENT B0, `(.L_x_235) ;  /* 0x0000024000007945 */ /* 0x000fe20003800200 */
[----:B------:R-:W-:Y:S01]  /*f4e0*/  IADD3 R42, P4, PT, R36, 0x12030, RZ ;  /* 0x00012030242a7810 */ /* 0x000fe20007f9e0ff */
[----:B------:R-:W-:Y:S01]  /*f4f0*/  UPRMT UR4, UR12, 0x654, UR4 ;  /* 0x000006540c047896 */ /* 0x000fe20008000004 */
[----:B------:R-:W-:Y:S01]  /*f500*/  LOP3.LUT R58, R0, 0x70, R58, 0x78, !PT ;  /* 0x00000070003a7812 */ /* 0x000fe200078e783a */
[--C-:B------:R-:W-:Y:S01]  /*f510*/  IMAD.X R53, RZ, RZ, R37.reuse, P5 ;  /* 0x000000ffff357224 */ /* 0x100fe200028e0625 */
[C---:B------:R-:W-:Y:S01]  /*f520*/  IADD3 R41, P3, PT, R36.reuse, 0x12040, RZ ;  /* 0x0001204024297810 */ /* 0x040fe20007f7e0ff */
[----:B------:R-:W-:Y:S01]  /*f530*/  IMAD.X R51, RZ, RZ, R37, P4 ;  /* 0x000000ffff337224 */ /* 0x000fe200020e0625 */
[C---:B------:R-:W-:Y:S01]  /*f540*/  IADD3 R40, P2, PT, R36.reuse, 0x12050, RZ ;  /* 0x0001205024287810 */ /* 0x040fe20007f5e0ff */
[----:B------:R-:W-:Y:S01]  /*f550*/  IMAD.MOV.U32 R59, RZ, RZ, R39 ;  /* 0x000000ffff3b7224 */ /* 0x000fe200078e0027 */
[----:B------:R-:W-:Y:S01]  /*f560*/  IADD3 R38, P1, PT, R36, 0x12060, RZ ;  /* 0x0001206024267810 */ /* 0x000fe20007f3e0ff */
[--C-:B------:R-:W-:Y:S01]  /*f570*/  IMAD.X R49, RZ, RZ, R37.reuse, P3 ;  /* 0x000000ffff317224 */ /* 0x100fe200018e0625 */
[----:B-1----:R-:W-:Y:S01]  /*f580*/  SYNCS.ARRIVE.TRANS64.RED.A1T0 RZ, [UR4], RZ ;  /* 0x000000ffffff79a7 */ /* 0x002fe20008100404 */
[----:B------:R-:W-:-:S02]  /*f590*/  IMAD.X R47, RZ, RZ, R37, P2 ;  /* 0x000000ffff2f7224 */ /* 0x000fc400010e0625 */
[----:B------:R-:W-:Y:S01]  /*f5a0*/  IMAD.X R45, RZ, RZ, R37, P1 ;  /* 0x000000ffff2d7224 */ /* 0x000fe200008e0625 */
[----:B--2---:R-:W-:Y:S02]  /*f5b0*/  ISETP.NE.AND P6, PT, R3, 0x1, PT ;  /* 0x000000010300780c */ /* 0x004fe40003fc5270 */
[----:B------:R-:W-:Y:S02]  /*f5c0*/  IADD3 R3, P0, PT, R36, 0x12010, RZ ;  /* 0x0001201024037810 */ /* 0x000fe40007f1e0ff */
[----:B------:R-:W-:-:S03]  /*f5d0*/  ISETP.NE.OR P6, PT, R2, RZ, !P6 ;  /* 0x000000ff0200720c */ /* 0x000fc600077c5670 */
[----:B------:R-:W-:Y:S01]  /*f5e0*/  IMAD.X R55, RZ, RZ, R37, P0 ;  /* 0x000000ffff377224 */ /* 0x000fe200000e0625 */
[----:B------:R-:W-:Y:S02]  /*f5f0*/  IADD3 R0, P0, PT, R36, 0x12070, RZ ;  /* 0x0001207024007810 */ /* 0x000fe40007f1e0ff */
[----:B------:R-:W-:Y:S02]  /*f600*/  SHF.R.U64 R36, R42, 0x3, R51 ;  /* 0x000000032a247819 */ /* 0x000fe40000001233 */
[----:B------:R-:W-:Y:S01]  /*f610*/  SHF.R.U64 R44, R3, 0x3, R55 ;  /* 0x00000003032c7819 */ /* 0x000fe20000001237 */
[----:B------:R-:W-:Y:S01]  /*f620*/  IMAD.X R57, RZ, RZ, R37, P0 ;  /* 0x000000ffff397224 */ /* 0x000fe200000e0625 */
[----:B------:R-:W-:Y:S02]  /*f630*/  SHF.R.U64 R37, R43, 0x3, R53 ;  /* 0x000000032b257819 */ /* 0x000fe40000001235 */
[----:B------:R-:W-:Y:S02]  /*f640*/  LOP3.LUT R54, R3, 0x70, R44, 0x78, !PT ;  /* 0x0000007003367812 */ /* 0x000fe400078e782c */
[----:B------:R-:W-:-:S02]  /*f650*/  LOP3.LUT R52, R43, 0x70, R37, 0x78, !PT ;  /* 0x000000702b347812 */ /* 0x000fc400078e7825 */
[----:B------:R-:W-:Y:S02]  /*f660*/  LOP3.LUT R50, R42, 0x70, R36, 0x78, !PT ;  /* 0x000000702a327812 */ /* 0x000fe400078e7824 */
[C---:B------:R-:W-:Y:S02]  /*f670*/  SHF.R.U64 R42, R41.reuse, 0x3, R49 ;  /* 0x00000003292a7819 */ /* 0x040fe40000001231 */
[----:B------:R-:W-:Y:S02]  /*f680*/  SHF.R.U64 R37, R40, 0x3, R47 ;  /* 0x0000000328257819 */ /* 0x000fe4000000122f */
[----:B------:R-:W-:Y:S02]  /*f690*/  SHF.R.U64 R36, R38, 0x3, R45 ;  /* 0x0000000326247819 */ /* 0x000fe4000000122d */
[----:B------:R-:W-:Y:S02]  /*f6a0*/  SHF.R.U64 R3, R0, 0x3, R57 ;  /* 0x0000000300037819 */ /* 0x000fe40000001239 */
[----:B------:R-:W-:-:S02]  /*f6b0*/  LOP3.LUT R48, R41, 0x70, R42, 0x78, !PT ;  /* 0x0000007029307812 */ /* 0x000fc400078e782a */
[----:B------:R-:W-:Y:S02]  /*f6c0*/  LOP3.LUT R46, R40, 0x70, R37, 0x78, !PT ;  /* 0x00000070282e7812 */ /* 0x000fe400078e7825 */
[----:B------:R-:W-:Y:S02]  /*f6d0*/  LOP3.LUT R44, R38, 0x70, R36, 0x78, !PT ;  /* 0x00000070262c7812 */ /* 0x000fe400078e7824 */
[----:B------:R-:W-:Y:S01]  /*f6e0*/  LOP3.LUT R56, R0, 0x70, R3, 0x78, !PT ;  /* 0x0000007000387812 */ /* 0x000fe200078e7803 */
[----:B------:R-:W-:Y:S05]  /*f6f0*/  @P6 BRA `(.L_x_236) ;  /* 0x0000000000046947 */ /* 0x000fea0003800000 */
[----:B------:R-:W-:-:S04]  /*f700*/  DEPBAR.LE SB0, 0x1 ;  /* 0x000080400000791a */ /* 0x000fc80000000000 */
.L_x_236:
[----:B------:R-:W-:Y:S05]  /*f710*/  BSYNC.RECONVERGENT B0 ;  /* 0x0000000000007941 */ /* 0x000fea0003800200 */
.L_x_235:
        /* <DEDUP_REMOVED lines=25> */
.L_x_238:
[----:B------:R-:W-:Y:S01]  /*f8b0*/  @P0 ELECT P1, URZ, PT ;  /* 0x0000000000ff082f */ /* 0x000fe20003820000 */
[----:B------:R-:W-:Y:S01]  /*f8c0*/  UMOV UR19, UR27 ;  /* 0x0000001b00137c82 */ /* 0x000fe20008000000 */
[----:B------:R-:W-:Y:S01]  /*f8d0*/  UMOV UR20, UR13 ;  /* 0x0000000d00147c82 */ /* 0x000fe20008000000 */
[----:B------:R-:W-:Y:S02]  /*f8e0*/  UMOV UR21, UR14 ;  /* 0x0000000e00157c82 */ /* 0x000fe40008000000 */
[----:B------:R2:W-:Y:S08]  /*f8f0*/  UTMAREDG.5D.ADD [UR16], [UR4] ;  /* 0x00000010040073b6 */ /* 0x0005f00008020000 */
[----:B------:R-:W-:-:S02]  /*f900*/  @P1 PLOP3.LUT P0, PT, P1, PT, PT, 0x8, 0x80 ;  /* 0x000000000080181c */ /* 0x000fc40000f0e170 */
[----:B------:R-:W-:-:S11]  /*f910*/  PLOP3.LUT P1, PT, PT, PT, PT, 0x8, 0x80 ;  /* 0x000000000080781c */ /* 0x000fd60003f2e170 */
[----:B--2---:R-:W-:Y:S05]  /*f920*/  @P0 BRA.U.ANY `(.L_x_238) ;  /* 0xfffffffd00e00947 */ /* 0x004fea000393ffff */
[----:B------:R0:W-:Y:S02]  /*f930*/  UTMACMDFLUSH ;  /* 0x00000000000079b7 */ /* 0x0001e40000000000 */
.L_x_237:
[----:B------:R-:W-:Y:S05]  /*f940*/  BSYNC.RECONVERGENT B0 ;  /* 0x0000000000007941 */ /* 0x000fea0003800200 */
.L_x_231:
[----:B------:R-:W-:-:S04]  /*f950*/  DEPBAR.LE SB0, 0x0 ;  /* 0x000080000000791a */ /* 0x000fc80000000000 */
[----:B------:R-:W-:Y:S05]  /*f960*/  EXIT ;  /* 0x000000000000794d */ /* 0x000fea0003800000 */
.L_x_55:
[----:B-1----:R-:W-:-:S07]  /*f970*/  MOV R0, UR14 ;  /* 0x0000000e00007c02 */ /* 0x002fce0008000f00 */
.L_x_239:
[----:B-1----:R1:W2:Y:S02]  /*f980*/  SYNCS.PHASECHK.TRANS64.TRYWAIT P0, [R0+URZ+0x1a800], R5 ;  /* 0x01a80005000075a7 */ /* 0x0022a400080011ff */
[----:B--2---:R-:W-:Y:S05]  /*f990*/  @!P0 NANOSLEEP.SYNCS 0x989680 ;  /* 0x009896800000895d */ /* 0x004fea0003900000 */
[----:B------:R-:W2:Y:S02]  /*f9a0*/  @!P0 SYNCS.PHASECHK.TRANS64 P0, [R0+URZ+0x1a800], R5 ;  /* 0x01a80005000085a7 */ /* 0x000ea400080010ff */
[----:B--2---:R-:W-:Y:S05]  /*f9b0*/  @!P0 BRA `(.L_x_239) ;  /* 0xfffffffc00f08947 */ /* 0x004fea000383ffff */
[----:B------:R-:W-:Y:S05]  /*f9c0*/  BRA `(.L_x_240) ;  /* 0xffffff2c002c7947 */ /* 0x000fea000383ffff */
.L_x_56:
[----:B------:R-:W-:-:S07]  /*f9d0*/  MOV R3, UR14 ;  /* 0x0000000e00037c02 */ /* 0x000fce0008000f00 */
.L_x_241:
[----:B-1----:R1:W2:Y:S02]  /*f9e0*/  SYNCS.PHASECHK.TRANS64.TRYWAIT P0, [R3+URZ+0x1a858], R4 ;  /* 0x01a85804030075a7 */ /* 0x0022a400080011ff */
[----:B--2---:R-:W-:Y:S05]  /*f9f0*/  @!P0 NANOSLEEP.SYNCS 0x989680 ;  /* 0x009896800000895d */ /* 0x004fea0003900000 */
[----:B------:R-:W2:Y:S02]  /*fa00*/  @!P0 SYNCS.PHASECHK.TRANS64 P0, [R3+URZ+0x1a858], R4 ;  /* 0x01a85804030085a7 */ /* 0x000ea400080010ff */
[----:B--2---:R-:W-:Y:S05]  /*fa10*/  @!P0 BRA `(.L_x_241) ;  /* 0xfffffffc00f08947 */ /* 0x004fea000383ffff */
[----:B------:R-:W-:Y:S05]  /*fa20*/  BRA `(.L_x_242) ;  /* 0xffffff2c00247947 */ /* 0x000fea000383ffff */
.L_x_59:
[----:B------:R-:W-:-:S07]  /*fa30*/  MOV R0, UR14 ;  /* 0x0000000e00007c02 */ /* 0x000fce0008000f00 */
.L_x_243:
[----:B---3--:R3:W4:Y:S02]  /*fa40*/  SYNCS.PHASECHK.TRANS64.TRYWAIT P0, [R0+URZ+0x1a820], R5 ;  /* 0x01a82005000075a7 */ /* 0x00872400080011ff */
[----:B----4-:R-:W-:Y:S05]  /*fa50*/  @!P0 NANOSLEEP.SYNCS 0x989680 ;  /* 0x009896800000895d */ /* 0x010fea0003900000 */
[----:B------:R-:W4:Y:S02]  /*fa60*/  @!P0 SYNCS.PHASECHK.TRANS64 P0, [R0+URZ+0x1a820], R5 ;  /* 0x01a82005000085a7 */ /* 0x000f2400080010ff */
[----:B----4-:R-:W-:Y:S05]  /*fa70*/  @!P0 BRA `(.L_x_243) ;  /* 0xfffffffc00f08947 */ /* 0x010fea000383ffff */
[----:B------:R-:W-:Y:S05]  /*fa80*/  BRA `(.L_x_244) ;  /* 0xffffff2c00687947 */ /* 0x000fea000383ffff */
.L_x_61:
[----:B---3--:R-:W-:-:S07]  /*fa90*/  MOV R0, UR14 ;  /* 0x0000000e00007c02 */ /* 0x008fce0008000f00 */
.L_x_245:
[----:B---3--:R3:W4:Y:S02]  /*faa0*/  SYNCS.PHASECHK.TRANS64.TRYWAIT P0, [R0+URZ+0x1a868], R4 ;  /* 0x01a86804000075a7 */ /* 0x00872400080011ff */
[----:B----4-:R-:W-:Y:S05]  /*fab0*/  @!P0 NANOSLEEP.SYNCS 0x989680 ;  /* 0x009896800000895d */ /* 0x010fea0003900000 */
[----:B------:R-:W4:Y:S02]  /*fac0*/  @!P0 SYNCS.PHASECHK.TRANS64 P0, [R0+URZ+0x1a868], R4 ;  /* 0x01a86804000085a7 */ /* 0x000f2400080010ff */
[----:B----4-:R-:W-:Y:S05]  /*fad0*/  @!P0 BRA `(.L_x_245) ;  /* 0xfffffffc00f08947 */ /* 0x010fea000383ffff */
[----:B------:R-:W-:Y:S05]  /*fae0*/  BRA `(.L_x_246) ;  /* 0xffffff2c00607947 */ /* 0x000fea000383ffff */
.L_x_63:
[----:B-1----:R-:W-:-:S07]  /*faf0*/  MOV R3, UR14 ;  /* 0x0000000e00037c02 */ /* 0x002fce0008000f00 */
.L_x_247:
[----:B-1----:R1:W3:Y:S02]  /*fb00*/  SYNCS.PHASECHK.TRANS64.TRYWAIT P0, [R3+URZ+0x1a878], R4 ;  /* 0x01a87804030075a7 */ /* 0x0022e400080011ff */
[----:B---3--:R-:W-:Y:S05]  /*fb10*/  @!P0 NANOSLEEP.SYNCS 0x989680 ;  /* 0x009896800000895d */ /* 0x008fea0003900000 */
[----:B------:R-:W3:Y:S02]  /*fb20*/  @!P0 SYNCS.PHASECHK.TRANS64 P0, [R3+URZ+0x1a878], R4 ;  /* 0x01a87804030085a7 */ /* 0x000ee400080010ff */
[----:B---3--:R-:W-:Y:S05]  /*fb30*/  @!P0 BRA `(.L_x_247) ;  /* 0xfffffffc00f08947 */ /* 0x008fea000383ffff */
[----:B------:R-:W-:Y:S05]  /*fb40*/  BRA `(.L_x_248) ;  /* 0xffffff2c00607947 */ /* 0x000fea000383ffff */
.L_x_66:
[----:B-1----:R-:W-:-:S07]  /*fb50*/  MOV R3, UR14 ;  /* 0x0000000e00037c02 */ /* 0x002fce0008000f00 */
.L_x_249:
[----:B-1----:R1:W3:Y:S02]  /*fb60*/  SYNCS.PHASECHK.TRANS64.TRYWAIT P0, [R3+URZ+0x1a880], R5 ;  /* 0x01a88005030075a7 */ /* 0x0022e400080011ff */
[----:B---3--:R-:W-:Y:S05]  /*fb70*/  @!P0 NANOSLEEP.SYNCS 0x989680 ;  /* 0x009896800000895d */ /* 0x008fea0003900000 */
[----:B------:R-:W3:Y:S02]  /*fb80*/  @!P0 SYNCS.PHASECHK.TRANS64 P0, [R3+URZ+0x1a880], R5 ;  /* 0x01a88005030085a7 */ /* 0x000ee400080010ff */
[----:B---3--:R-:W-:Y:S05]  /*fb90*/  @!P0 BRA `(.L_x_249) ;  /* 0xfffffffc00f08947 */ /* 0x008fea000383ffff */
[----:B------:R-:W-:Y:S05]  /*fba0*/  BRA `(.L_x_250) ;  /* 0xffffff2c00a07947 */ /* 0x000fea000383ffff */
.L_x_72:
[----:B------:R-:W-:Y:S07]  /*fbb0*/  MOV R0, UR4 ;  /* 0x0000000400007c02 */ /* 0x000fee0008000f00 */
.L_x_251:
[----:B-1----:R1:W2:Y:S02]  /*fbc0*/  SYNCS.PHASECHK.TRANS64.TRYWAIT P0, [R0+URZ+0x1a800], R2 ;  /* 0x01a80002000075a7 */ /* 0x0022a400080011ff */
[----:B--2---:R-:W-:Y:S05]  /*fbd0*/  @!P0 NANOSLEEP.SYNCS 0x989680 ;  /* 0x009896800000895d */ /* 0x004fea0003900000 */
[----:B------:R-:W2:Y:S02]  /*fbe0*/  @!P0 SYNCS.PHASECHK.TRANS64 P0, [R0+URZ+0x1a800], R2 ;  /* 0x01a80002000085a7 */ /* 0x000ea400080010ff */
[----:B--2---:R-:W-:Y:S05]  /*fbf0*/  @!P0 BRA `(.L_x_251) ;  /* 0xfffffffc00f08947 */ /* 0x004fea000383ffff */
[----:B------:R-:W-:Y:S05]  /*fc00*/  BRA `(.L_x_252) ;  /* 0xffffff3400ac7947 */ /* 0x000fea000383ffff */
.L_x_74:
[----:B------:R-:W-:Y:S07]  /*fc10*/  MOV R3, UR14 ;  /* 0x0000000e00037c02 */ /* 0x000fee0008000f00 */
.L_x_253:
[----:B-1----:R1:W2:Y:S02]  /*fc20*/  SYNCS.PHASECHK.TRANS64.TRYWAIT P0, [R3+URZ+0x1a858], R4 ;  /* 0x01a85804030075a7 */ /* 0x0022a400080011ff */
[----:B--2---:R-:W-:Y:S05]  /*fc30*/  @!P0 NANOSLEEP.SYNCS 0x989680 ;  /* 0x009896800000895d */ /* 0x004fea0003900000 */
[----:B------:R-:W2:Y:S02]  /*fc40*/  @!P0 SYNCS.PHASECHK.TRANS64 P0, [R3+URZ+0x1a858], R4 ;  /* 0x01a85804030085a7 */ /* 0x000ea400080010ff */
[----:B--2---:R-:W-:Y:S05]  /*fc50*/  @!P0 BRA `(.L_x_253) ;  /* 0xfffffffc00f08947 */ /* 0x004fea000383ffff */
[----:B------:R-:W-:Y:S05]  /*fc60*/  BRA `(.L_x_254) ;  /* 0xffffff3400b07947 */ /* 0x000fea000383ffff */
.L_x_77:
[----:B------:R-:W-:Y:S07]  /*fc70*/  MOV R0, UR14 ;  /* 0x0000000e00007c02 */ /* 0x000fee0008000f00 */
.L_x_255:
[----:B---3--:R3:W4:Y:S02]  /*fc80*/  SYNCS.PHASECHK.TRANS64.TRYWAIT P0, [R0+URZ+0x1a890], R2 ;  /* 0x01a89002000075a7 */ /* 0x00872400080011ff */
[----:B----4-:R-:W-:Y:S05]  /*fc90*/  @!P0 NANOSLEEP.SYNCS 0x989680 ;  /* 0x009896800000895d */ /* 0x010fea0003900000 */
[----:B------:R-:W4:Y:S02]  /*fca0*/  @!P0 SYNCS.PHASECHK.TRANS64 P0, [R0+URZ+0x1a890], R2 ;  /* 0x01a89002000085a7 */ /* 0x000f2400080010ff */
[----:B----4-:R-:W-:Y:S05]  /*fcb0*/  @!P0 BRA `(.L_x_255) ;  /* 0xfffffffc00f08947 */ /* 0x010fea000383ffff */
[----:B------:R-:W-:Y:S05]  /*fcc0*/  BRA `(.L_x_256) ;  /* 0xffffff3400f87947 */ /* 0x000fea000383ffff */
.L_x_79:
[----:B------:R-:W-:Y:S07]  /*fcd0*/  MOV R3, UR14 ;  /* 0x0000000e00037c02 */ /* 0x000fee0008000f00 */
.L_x_257:
[----:B-1----:R1:W3:Y:S02]  /*fce0*/  SYNCS.PHASECHK.TRANS64.TRYWAIT P0, [R3+URZ+0x1a868], R4 ;  /* 0x01a86804030075a7 */ /* 0x0022e400080011ff */
[----:B---3--:R-:W-:Y:S05]  /*fcf0*/  @!P0 NANOSLEEP.SYNCS 0x989680 ;  /* 0x009896800000895d */ /* 0x008fea0003900000 */
[----:B------:R-:W3:Y:S02]  /*fd00*/  @!P0 SYNCS.PHASECHK.TRANS64 P0, [R3+URZ+0x1a868], R4 ;  /* 0x01a86804030085a7 */ /* 0x000ee400080010ff */
[----:B---3--:R-:W-:Y:S05]  /*fd10*/  @!P0 BRA `(.L_x_257) ;  /* 0xfffffffc00f08947 */ /* 0x008fea000383ffff */
[----:B------:R-:W-:Y:S05]  /*fd20*/  BRA `(.L_x_258) ;  /* 0xffffff3400fc7947 */ /* 0x000fea000383ffff */
.L_x_85:
[----:B------:R-:W-:Y:S07]  /*fd30*/  MOV R0, UR14 ;  /* 0x0000000e00007c02 */ /* 0x000fee0008000f00 */
.L_x_259:
[----:B----4-:R4:W1:Y:S02]  /*fd40*/  SYNCS.PHASECHK.TRANS64.TRYWAIT P0, [R0+URZ+0x1a878], R2 ;  /* 0x01a87802000075a7 */ /* 0x01086400080011ff */
[----:B-1----:R-:W-:Y:S05]  /*fd50*/  @!P0 NANOSLEEP.SYNCS 0x989680 ;  /* 0x009896800000895d */ /* 0x002fea0003900000 */
[----:B------:R-:W1:Y:S02]  /*fd60*/  @!P0 SYNCS.PHASECHK.TRANS64 P0, [R0+URZ+0x1a878], R2 ;  /* 0x01a87802000085a7 */ /* 0x000e6400080010ff */
[----:B-1----:R-:W-:Y:S05]  /*fd70*/  @!P0 BRA `(.L_x_259) ;  /* 0xfffffffc00f08947 */ /* 0x002fea000383ffff */
[----:B------:R-:W-:Y:S05]  /*fd80*/  BRA `(.L_x_260) ;  /* 0xffffff3c00d07947 */ /* 0x000fea000383ffff */
.L_x_87:
[----:B------:R-:W-:Y:S07]  /*fd90*/  MOV R3, UR14 ;  /* 0x0000000e00037c02 */ /* 0x000fee0008000f00 */
.L_x_261:
[----:B-1----:R1:W4:Y:S02]  /*fda0*/  SYNCS.PHASECHK.TRANS64.TRYWAIT P0, [R3+URZ+0x1a820], R4 ;  /* 0x01a82004030075a7 */ /* 0x00232400080011ff */
[----:B----4-:R-:W-:Y:S05]  /*fdb0*/  @!P0 NANOSLEEP.SYNCS 0x989680 ;  /* 0x009896800000895d */ /* 0x010fea0003900000 */
[----:B------:R-:W4:Y:S02]  /*fdc0*/  @!P0 SYNCS.PHASECHK.TRANS64 P0, [R3+URZ+0x1a820], R4 ;  /* 0x01a82004030085a7 */ /* 0x000f2400080010ff */
[----:B----4-:R-:W-:Y:S05]  /*fdd0*/  @!P0 BRA `(.L_x_261) ;  /* 0xfffffffc00f08947 */ /* 0x010fea000383ffff */
[----:B------:R-:W-:Y:S05]  /*fde0*/  BRA `(.L_x_262) ;  /* 0xffffff3c00d47947 */ /* 0x000fea000383ffff */
.L_x_90:
[----:B------:R-:W-:Y:S07]  /*fdf0*/  MOV R3, UR14 ;  /* 0x0000000e00037c02 */ /* 0x000fee0008000f00 */
.L_x_263:
[----:B-1----:R1:W3:Y:S02]  /*fe00*/  SYNCS.PHASECHK.TRANS64.TRYWAIT P0, [R3+URZ+0x1a880], R4 ;  /* 0x01a88004030075a7 */ /* 0x0022e400080011ff */
[----:B---3--:R-:W-:Y:S05]  /*fe10*/  @!P0 NANOSLEEP.SYNCS 0x989680 ;  /* 0x009896800000895d */ /* 0x008fea0003900000 */
[----:B------:R-:W3:Y:S02]  /*fe20*/  @!P0 SYNCS.PHASECHK.TRANS64 P0, [R3+URZ+0x1a880], R4 ;  /* 0x01a88004030085a7 */ /* 0x000ee400080010ff */
[----:B---3--:R-:W-:Y:S05]  /*fe30*/  @!P0 BRA `(.L_x_263) ;  /* 0xfffffffc00f08947 */ /* 0x008fea000383ffff */
[----:B------:R-:W-:Y:S05]  /*fe40*/  BRA `(.L_x_264) ;  /* 0xffffff4000187947 */ /* 0x000fea000383ffff */
.L_x_95:
[----:B-1----:R-:W-:-:S07]  /*fe50*/  MOV R0, UR14 ;  /* 0x0000000e00007c02 */ /* 0x002fce0008000f00 */
.L_x_265:
[----:B-1----:R1:W2:Y:S02]  /*fe60*/  SYNCS.PHASECHK.TRANS64.TRYWAIT P0, [R0+URZ+0x1a8b0], R2 ;  /* 0x01a8b002000075a7 */ /* 0x0022a400080011ff */
[----:B--2---:R-:W-:Y:S05]  /*fe70*/  @!P0 NANOSLEEP.SYNCS 0x989680 ;  /* 0x009896800000895d */ /* 0x004fea0003900000 */
[----:B------:R-:W2:Y:S02]  /*fe80*/  @!P0 SYNCS.PHASECHK.TRANS64 P0, [R0+URZ+0x1a8b0], R2 ;  /* 0x01a8b002000085a7 */ /* 0x000ea400080010ff */
[----:B--2---:R-:W-:Y:S05]  /*fe90*/  @!P0 BRA `(.L_x_265) ;  /* 0xfffffffc00f08947 */ /* 0x004fea000383ffff */
[----:B------:R-:W-:Y:S05]  /*fea0*/  BRA `(.L_x_266) ;  /* 0xffffff4400307947 */ /* 0x000fea000383ffff */
.L_x_98:
[----:B------:R-:W-:-:S07]  /*feb0*/  MOV R0, UR14 ;  /* 0x0000000e00007c02 */ /* 0x000fce0008000f00 */
.L_x_267:
[----:B--2---:R2:W3:Y:S02]  /*fec0*/  SYNCS.PHASECHK.TRANS64.TRYWAIT P0, [R0+URZ+0x1a8b8], R2 ;  /* 0x01a8b802000075a7 */ /* 0x0044e400080011ff */
[----:B---3--:R-:W-:Y:S05]  /*fed0*/  @!P0 NANOSLEEP.SYNCS 0x989680 ;  /* 0x009896800000895d */ /* 0x008fea0003900000 */
[----:B------:R-:W3:Y:S02]  /*fee0*/  @!P0 SYNCS.PHASECHK.TRANS64 P0, [R0+URZ+0x1a8b8], R2 ;  /* 0x01a8b802000085a7 */ /* 0x000ee400080010ff */
[----:B---3--:R-:W-:Y:S05]  /*fef0*/  @!P0 BRA `(.L_x_267) ;  /* 0xfffffffc00f08947 */ /* 0x008fea000383ffff */
[----:B------:R-:W-:Y:S05]  /*ff00*/  BRA `(.L_x_268) ;  /* 0xffffff4400387947 */ /* 0x000fea000383ffff */
.L_x_100:
[----:B--2---:R-:W-:-:S07]  /*ff10*/  MOV R0, UR14 ;  /* 0x0000000e00007c02 */ /* 0x004fce0008000f00 */
.L_x_269:
[----:B--2---:R2:W3:Y:S02]  /*ff20*/  SYNCS.PHASECHK.TRANS64.TRYWAIT P0, [R0+URZ+0x1a890], R11 ;  /* 0x01a8900b000075a7 */ /* 0x0044e400080011ff */
[----:B---3--:R-:W-:Y:S05]  /*ff30*/  @!P0 NANOSLEEP.SYNCS 0x989680 ;  /* 0x009896800000895d */ /* 0x008fea0003900000 */
[----:B------:R-:W3:Y:S02]  /*ff40*/  @!P0 SYNCS.PHASECHK.TRANS64 P0, [R0+URZ+0x1a890], R11 ;  /* 0x01a8900b000085a7 */ /* 0x000ee400080010ff */
[----:B---3--:R-:W-:Y:S05]  /*ff50*/  @!P0 BRA `(.L_x_269) ;  /* 0xfffffffc00f08947 */ /* 0x008fea000383ffff */
[----:B------:R-:W-:Y:S05]  /*ff60*/  BRA `(.L_x_270) ;  /* 0xffffff44003c7947 */ /* 0x000fea000383ffff */
.L_x_108:
[----:B------:R-:W-:-:S07]  /*ff70*/  MOV R4, UR24 ;  /* 0x0000001800047c02 */ /* 0x000fce0008000f00 */
.L_x_271:
[----:B-1----:R1:W2:Y:S02]  /*ff80*/  SYNCS.PHASECHK.TRANS64.TRYWAIT P0, [R4+URZ+0x1a810], R6 ;  /* 0x01a81006040075a7 */ /* 0x0022a400080011ff */
[----:B--2---:R-:W-:Y:S05]  /*ff90*/  @!P0 NANOSLEEP.SYNCS 0x989680 ;  /* 0x009896800000895d */ /* 0x004fea0003900000 */
[----:B------:R-:W2:Y:S02]  /*ffa0*/  @!P0 SYNCS.PHASECHK.TRANS64 P0, [R4+URZ+0x1a810], R6 ;  /* 0x01a81006040085a7 */ /* 0x000ea400080010ff */
[----:B--2---:R-:W-:Y:S05]  /*ffb0*/  @!P0 BRA `(.L_x_271) ;  /* 0xfffffffc00f08947 */ /* 0x004fea000383ffff */
[----:B------:R-:W-:Y:S05]  /*ffc0*/  BRA `(.L_x_272) ;  /* 0xffffff4c00bc7947 */ /* 0x000fea000383ffff */
.L_x_115:
[----:B------:R-:W-:-:S07]  /*ffd0*/  MOV R2, UR24 ;  /* 0x0000001800027c02 */ /* 0x000fce0008000f00 */
.L_x_273:
[----:B-1----:R1:W3:Y:S02]  /*ffe0*/  SYNCS.PHASECHK.TRANS64.TRYWAIT P0, [R2+URZ+0x1a838], R6 ;  /* 0x01a83806020075a7 */ /* 0x0022e400080011ff */
[----:B---3--:R-:W-:Y:S05]  /*fff0*/  @!P0 NANOSLEEP.SYNCS 0x989680 ;  /* 0x009896800000895d */ /* 0x008fea0003900000 */
[----:B------:R-:W3:Y:S02]  /*10000*/  @!P0 SYNCS.PHASECHK.TRANS64 P0, [R2+URZ+0x1a838], R6 ;  /* 0x01a83806020085a7 */ /* 0x000ee400080010ff */
[----:B---3--:R-:W-:Y:S05]  /*10010*/  @!P0 BRA `(.L_x_273) ;  /* 0xfffffffc00f08947 */ /* 0x008fea000383ffff */
[----:B------:R-:W-:Y:S05]  /*10020*/  BRA `(.L_x_274) ;  /* 0xffffff5000547947 */ /* 0x000fea000383ffff */
.L_x_118:
[----:B------:R-:W-:-:S07]  /*10030*/  MOV R7, UR24 ;  /* 0x0000001800077c02 */ /* 0x000fce0008000f00 */
.L_x_275:
[----:B-1----:R1:W2:Y:S02]  /*10040*/  SYNCS.PHASECHK.TRANS64.TRYWAIT P5, [R7+URZ+0x1a828], R6 ;  /* 0x01a82806070075a7 */ /* 0x0022a400080a11ff */
[----:B--2---:R-:W-:Y:S05]  /*10050*/  @!P5 NANOSLEEP.SYNCS 0x989680 ;  /* 0x009896800000d95d */ /* 0x004fea0003900000 */
[----:B------:R-:W2:Y:S02]  /*10060*/  @!P5 SYNCS.PHASECHK.TRANS64 P5, [R7+URZ+0x1a828], R6 ;  /* 0x01a828060700d5a7 */ /* 0x000ea400080a10ff */
[----:B--2---:R-:W-:Y:S05]  /*10070*/  @!P5 BRA `(.L_x_275) ;  /* 0xfffffffc00f0d947 */ /* 0x004fea000383ffff */
[----:B------:R-:W-:Y:S05]  /*10080*/  BRA `(.L_x_276) ;  /* 0xffffff5000f07947 */ /* 0x000fea000383ffff */
.L_x_124:
[----:B------:R-:W-:-:S07]  /*10090*/  MOV R7, UR24 ;  /* 0x0000001800077c02 */ /* 0x000fce0008000f00 */
.L_x_277:
[----:B-1----:R1:W3:Y:S02]  /*100a0*/  SYNCS.PHASECHK.TRANS64.TRYWAIT P5, [R7+URZ+0x1a848], R6 ;  /* 0x01a84806070075a7 */ /* 0x0022e400080a11ff */
[----:B---3--:R-:W-:Y:S05]  /*100b0*/  @!P5 NANOSLEEP.SYNCS 0x989680 ;  /* 0x009896800000d95d */ /* 0x008fea0003900000 */
[----:B------:R-:W3:Y:S02]  /*100c0*/  @!P5 SYNCS.PHASECHK.TRANS64 P5, [R7+URZ+0x1a848], R6 ;  /* 0x01a848060700d5a7 */ /* 0x000ee400080a10ff */
[----:B---3--:R-:W-:Y:S05]  /*100d0*/  @!P5 BRA `(.L_x_277) ;  /* 0xfffffffc00f0d947 */ /* 0x008fea000383ffff */
[----:B------:R-:W-:Y:S05]  /*100e0*/  BRA `(.L_x_278) ;  /* 0xffffff5400747947 */ /* 0x000fea000383ffff */
.L_x_128:
[----:B------:R-:W-:Y:S07]  /*100f0*/  MOV R2, UR9 ;  /* 0x0000000900027c02 */ /* 0x000fee0008000f00 */
.L_x_279:
[----:B-1----:R1:W4:Y:S02]  /*10100*/  SYNCS.PHASECHK.TRANS64.TRYWAIT P0, [R2+URZ+0x1a810], R7 ;  /* 0x01a81007020075a7 */ /* 0x00232400080011ff */
[----:B----4-:R-:W-:Y:S05]  /*10110*/  @!P0 NANOSLEEP.SYNCS 0x989680 ;  /* 0x009896800000895d */ /* 0x010fea0003900000 */
[----:B------:R-:W4:Y:S02]  /*10120*/  @!P0 SYNCS.PHASECHK.TRANS64 P0, [R2+URZ+0x1a810], R7 ;  /* 0x01a81007020085a7 */ /* 0x000f2400080010ff */
[----:B----4-:R-:W-:Y:S05]  /*10130*/  @!P0 BRA `(.L_x_279) ;  /* 0xfffffffc00f08947 */ /* 0x010fea000383ffff */
[----:B------:R-:W-:Y:S05]  /*10140*/  BRA `(.L_x_280) ;  /* 0xffffff58004c7947 */ /* 0x000fea000383ffff */
.L_x_134:
[----:B------:R-:W-:Y:S07]  /*10150*/  MOV R2, UR24 ;  /* 0x0000001800027c02 */ /* 0x000fee0008000f00 */
.L_x_281:
[----:B-1----:R1:W4:Y:S02]  /*10160*/  SYNCS.PHASECHK.TRANS64.TRYWAIT P0, [R2+URZ+0x1a838], R6 ;  /* 0x01a83806020075a7 */ /* 0x00232400080011ff */
[----:B----4-:R-:W-:Y:S05]  /*10170*/  @!P0 NANOSLEEP.SYNCS 0x989680 ;  /* 0x009896800000895d */ /* 0x010fea0003900000 */
[----:B------:R-:W4:Y:S02]  /*10180*/  @!P0 SYNCS.PHASECHK.TRANS64 P0, [R2+URZ+0x1a838], R6 ;  /* 0x01a83806020085a7 */ /* 0x000f2400080010ff */
[----:B----4-:R-:W-:Y:S05]  /*10190*/  @!P0 BRA `(.L_x_281) ;  /* 0xfffffffc00f08947 */ /* 0x010fea000383ffff */
[----:B------:R-:W-:Y:S05]  /*101a0*/  BRA `(.L_x_282) ;  /* 0xffffff5800ac7947 */ /* 0x000fea000383ffff */
.L_x_137:
[----:B------:R-:W-:Y:S07]  /*101b0*/  MOV R6, UR24 ;  /* 0x0000001800067c02 */ /* 0x000fee0008000f00 */
.L_x_283:
[----:B--2---:R2:W4:Y:S02]  /*101c0*/  SYNCS.PHASECHK.TRANS64.TRYWAIT P5, [R6+URZ+0x1a828], R8 ;  /* 0x01a82808060075a7 */ /* 0x00452400080a11ff */
[----:B----4-:R-:W-:Y:S05]  /*101d0*/  @!P5 NANOSLEEP.SYNCS 0x989680 ;  /* 0x009896800000d95d */ /* 0x010fea0003900000 */
[----:B------:R-:W4:Y:S02]  /*101e0*/  @!P5 SYNCS.PHASECHK.TRANS64 P5, [R6+URZ+0x1a828], R8 ;  /* 0x01a828080600d5a7 */ /* 0x000f2400080a10ff */
[----:B----4-:R-:W-:Y:S05]  /*101f0*/  @!P5 BRA `(.L_x_283) ;  /* 0xfffffffc00f0d947 */ /* 0x010fea000383ffff */
[----:B------:R-:W-:Y:S05]  /*10200*/  BRA `(.L_x_284) ;  /* 0xffffff5c00407947 */ /* 0x000fea000383ffff */
.L_x_142:
[----:B--2---:R-:W-:Y:S07]  /*10210*/  MOV R6, UR24 ;  /* 0x0000001800067c02 */ /* 0x004fee0008000f00 */
.L_x_285:
[----:B-1----:R1:W2:Y:S02]  /*10220*/  SYNCS.PHASECHK.TRANS64.TRYWAIT P5, [R6+URZ+0x1a848], R7 ;  /* 0x01a84807060075a7 */ /* 0x0022a400080a11ff */
[----:B--2---:R-:W-:Y:S05]  /*10230*/  @!P5 NANOSLEEP.SYNCS 0x989680 ;  /* 0x009896800000d95d */ /* 0x004fea0003900000 */
[----:B------:R-:W2:Y:S02]  /*10240*/  @!P5 SYNCS.PHASECHK.TRANS64 P5, [R6+URZ+0x1a848], R7 ;  /* 0x01a848070600d5a7 */ /* 0x000ea400080a10ff */
[----:B--2---:R-:W-:Y:S05]  /*10250*/  @!P5 BRA `(.L_x_285) ;  /* 0xfffffffc00f0d947 */ /* 0x004fea000383ffff */
[----:B------:R-:W-:Y:S05]  /*10260*/  BRA `(.L_x_286) ;  /* 0xffffff5c00807947 */ /* 0x000fea000383ffff */
.L_x_149:
[----:B-1----:R1:W2:Y:S02]  /*10270*/  SYNCS.PHASECHK.TRANS64.TRYWAIT P1, [R56+URZ+0x1a850], R0 ;  /* 0x01a85000380075a7 */ /* 0x0022a400080211ff */
[----:B--2---:R-:W-:Y:S05]  /*10280*/  @!P1 NANOSLEEP.SYNCS 0x989680 ;  /* 0x009896800000995d */ /* 0x004fea0003900000 */
[----:B------:R-:W2:Y:S02]  /*10290*/  @!P1 SYNCS.PHASECHK.TRANS64 P1, [R56+URZ+0x1a850], R0 ;  /* 0x01a85000380095a7 */ /* 0x000ea400080210ff */
[----:B--2---:R-:W-:Y:S05]  /*102a0*/  @!P1 BRA `(.L_x_149) ;  /* 0xfffffffc00f09947 */ /* 0x004fea000383ffff */
[----:B------:R-:W-:Y:S05]  /*102b0*/  BRA `(.L_x_287) ;  /* 0xffffff6000a47947 */ /* 0x000fea000383ffff */
.L_x_153:
[----:B-1----:R1:W2:Y:S02]  /*102c0*/  SYNCS.PHASECHK.TRANS64.TRYWAIT P1, [R56+URZ+0x1a888], R0 ;  /* 0x01a88800380075a7 */ /* 0x0022a400080211ff */
[----:B--2---:R-:W-:Y:S05]  /*102d0*/  @!P1 NANOSLEEP.SYNCS 0x989680 ;  /* 0x009896800000995d */ /* 0x004fea0003900000 */
[----:B------:R-:W2:Y:S02]  /*102e0*/  @!P1 SYNCS.PHASECHK.TRANS64 P1, [R56+URZ+0x1a888], R0 ;  /* 0x01a88800380095a7 */ /* 0x000ea400080210ff */
[----:B--2---:R-:W-:Y:S05]  /*102f0*/  @!P1 BRA `(.L_x_153) ;  /* 0xfffffffc00f09947 */ /* 0x004fea000383ffff */
[----:B------:R-:W-:Y:S05]  /*10300*/  BRA `(.L_x_288) ;  /* 0xffffff6000b47947 */ /* 0x000fea000383ffff */
.L_x_157:
[----:B-1----:R1:W2:Y:S02]  /*10310*/  SYNCS.PHASECHK.TRANS64.TRYWAIT P1, [R56+URZ+0x1a830], R0 ;  /* 0x01a83000380075a7 */ /* 0x0022a400080211ff */
[----:B--2---:R-:W-:Y:S05]  /*10320*/  @!P1 NANOSLEEP.SYNCS 0x989680 ;  /* 0x009896800000995d */ /* 0x004fea0003900000 */
[----:B------:R-:W2:Y:S02]  /*10330*/  @!P1 SYNCS.PHASECHK.TRANS64 P1, [R56+URZ+0x1a830], R0 ;  /* 0x01a83000380095a7 */ /* 0x000ea400080210ff */
[----:B--2---:R-:W-:Y:S05]  /*10340*/  @!P1 BRA `(.L_x_157) ;  /* 0xfffffffc00f09947 */ /* 0x004fea000383ffff */
[----:B------:R-:W-:Y:S05]  /*10350*/  BRA `(.L_x_289) ;  /* 0xffffff6000dc7947 */ /* 0x000fea000383ffff */
.L_x_158:
[----:B------:R-:W-:Y:S01]  /*10360*/  MOV R11, 0x1f ;  /* 0x0000001f000b7802 */ /* 0x000fe20000000f00 */
[----:B------:R-:W-:Y:S01]  /*10370*/  HFMA2 R12, -RZ, RZ, 0, 0 ;  /* 0x00000000ff0c7431 */ /* 0x000fe200000001ff */
[----:B------:R-:W-:Y:S01]  /*10380*/  MOV R15, 0xffffffff ;  /* 0xffffffff000f7802 */ /* 0x000fe20000000f00 */
[----:B------:R-:W-:Y:S06]  /*10390*/  BSSY B0, `(.L_x_290) ;  /* 0x0000004000007945 */ /* 0x000fec0003800000 */
[----:B-1----:R-:W-:Y:S05]  /*103a0*/  WARPSYNC.COLLECTIVE R15, `(.L_x_291) ;  /* 0x000000000f087348 */ /* 0x002fea0003c00000 */
[----:B------:R2:W3:Y:S02]  /*103b0*/  SHFL.IDX P6, R14, R13, R12, R11 ;  /* 0x0000000c0d0e7389 */ /* 0x0004e400000c000b */
[----:B-123--:R-:W-:Y:S05]  /*103c0*/  ENDCOLLECTIVE ;  /* 0x000000000000791b */ /* 0x00efea0003800000 */
.L_x_291:
[----:B------:R-:W-:Y:S05]  /*103d0*/  BSYNC B0 ;  /* 0x0000000000007941 */ /* 0x000fea0003800000 */
.L_x_290:
[----:B------:R-:W-:Y:S05]  /*103e0*/  BRA `(.L_x_292) ;  /* 0xffffff6000e47947 */ /* 0x000fea000383ffff */
.L_x_178:
[----:B------:R1:W1:Y:S02]  /*103f0*/  SYNCS.PHASECHK.TRANS64.TRYWAIT P1, [R56+URZ+0x1a840], R0 ;  /* 0x01a84000380075a7 */ /* 0x00026400080211ff */
[----:B-1----:R-:W-:Y:S05]  /*10400*/  @!P1 NANOSLEEP.SYNCS 0x989680 ;  /* 0x009896800000995d */ /* 0x002fea0003900000 */
[----:B------:R-:W1:Y:S02]  /*10410*/  @!P1 SYNCS.PHASECHK.TRANS64 P1, [R56+URZ+0x1a840], R0 ;  /* 0x01a84000380095a7 */ /* 0x000e6400080210ff */
[----:B-1----:R-:W-:Y:S05]  /*10420*/  @!P1 BRA `(.L_x_178) ;  /* 0xfffffffc00f09947 */ /* 0x002fea000383ffff */
[----:B------:R-:W-:Y:S05]  /*10430*/  BRA `(.L_x_293) ;  /* 0xffffffb000647947 */ /* 0x000fea000383ffff */
.L_x_182:
[----:B------:R1:W1:Y:S02]  /*10440*/  SYNCS.PHASECHK.TRANS64.TRYWAIT P1, [R56+URZ+0x1a860], R0 ;  /* 0x01a86000380075a7 */ /* 0x00026400080211ff */
[----:B-1----:R-:W-:Y:S05]  /*10450*/  @!P1 NANOSLEEP.SYNCS 0x989680 ;  /* 0x009896800000995d */ /* 0x002fea0003900000 */
[----:B------:R-:W1:Y:S02]  /*10460*/  @!P1 SYNCS.PHASECHK.TRANS64 P1, [R56+URZ+0x1a860], R0 ;  /* 0x01a86000380095a7 */ /* 0x000e6400080210ff */
[----:B-1----:R-:W-:Y:S05]  /*10470*/  @!P1 BRA `(.L_x_182) ;  /* 0xfffffffc00f09947 */ /* 0x002fea000383ffff */
[----:B------:R-:W-:Y:S05]  /*10480*/  BRA `(.L_x_294) ;  /* 0xffffffb000747947 */ /* 0x000fea000383ffff */
.L_x_185:
[----:B------:R1:W1:Y:S02]  /*10490*/  SYNCS.PHASECHK.TRANS64.TRYWAIT P0, [R3+URZ+0x1a898], R4 ;  /* 0x01a89804030075a7 */ /* 0x00026400080011ff */
[----:B-1----:R-:W-:Y:S05]  /*104a0*/  @!P0 NANOSLEEP.SYNCS 0x989680 ;  /* 0x009896800000895d */ /* 0x002fea0003900000 */
[----:B------:R-:W1:Y:S02]  /*104b0*/  @!P0 SYNCS.PHASECHK.TRANS64 P0, [R3+URZ+0x1a898], R4 ;  /* 0x01a89804030085a7 */ /* 0x000e6400080010ff */
[----:B-1----:R-:W-:Y:S05]  /*104c0*/  @!P0 BRA `(.L_x_185) ;  /* 0xfffffffc00f08947 */ /* 0x002fea000383ffff */
[----:B------:R-:W-:Y:S05]  /*104d0*/  BRA `(.L_x_295) ;  /* 0xffffffb0009c7947 */ /* 0x000fea000383ffff */
.L_x_194:
[----:B-1----:R-:W-:-:S04]  /*104e0*/  MOV R0, UR37 ;  /* 0x0000002500007c02 */ /* 0x002fc80008000f00 */
[----:B------:R1:W2:Y:S03]  /*104f0*/  SYNCS.PHASECHK.TRANS64.TRYWAIT P1, [R0+URZ+0x1a8a0], R3 ;  /* 0x01a8a003000075a7 */ /* 0x0002a600080211ff */
[----:B--2---:R-:W-:Y:S05]  /*10500*/  @!P1 NANOSLEEP.SYNCS 0x989680 ;  /* 0x009896800000995d */ /* 0x004fea0003900000 */
[----:B------:R-:W2:Y:S02]  /*10510*/  @!P1 SYNCS.PHASECHK.TRANS64 P1, [R0+URZ+0x1a8a0], R3 ;  /* 0x01a8a003000095a7 */ /* 0x000ea400080210ff */
[----:B--2---:R-:W-:Y:S05]  /*10520*/  @!P1 BRA `(.L_x_194) ;  /* 0xfffffffc00ec9947 */ /* 0x004fea000383ffff */
[----:B------:R-:W-:Y:S05]  /*10530*/  BRA `(.L_x_296) ;  /* 0xffffffcc00f07947 */ /* 0x000fea000383ffff */
.L_x_202:
[----:B------:R-:W-:-:S07]  /*10540*/  MOV R2, UR37 ;  /* 0x0000002500027c02 */ /* 0x000fce0008000f00 */
.L_x_297:
[----:B--2---:R2:W3:Y:S02]  /*10550*/  SYNCS.PHASECHK.TRANS64.TRYWAIT P1, [R2+URZ+0x1a8a8], R0 ;  /* 0x01a8a800020075a7 */ /* 0x0044e400080211ff */
[----:B---3--:R-:W-:Y:S05]  /*10560*/  @!P1 NANOSLEEP.SYNCS 0x989680 ;  /* 0x009896800000995d */ /* 0x008fea0003900000 */
[----:B------:R-:W3:Y:S02]  /*10570*/  @!P1 SYNCS.PHASECHK.TRANS64 P1, [R2+URZ+0x1a8a8], R0 ;  /* 0x01a8a800020095a7 */ /* 0x000ee400080210ff */
[----:B---3--:R-:W-:Y:S05]  /*10580*/  @!P1 BRA `(.L_x_297) ;  /* 0xfffffffc00f09947 */ /* 0x008fea000383ffff */
[----:B------:R-:W-:Y:S05]  /*10590*/  BRA `(.L_x_298) ;  /* 0xffffffd4008c7947 */ /* 0x000fea000383ffff */
.L_x_215:
[----:B------:R-:W-:-:S07]  /*105a0*/  MOV R4, UR7 ;  /* 0x0000000700047c02 */ /* 0x000fce0008000f00 */
.L_x_299:
[----:B-1----:R1:W2:Y:S02]  /*105b0*/  SYNCS.PHASECHK.TRANS64.TRYWAIT P0, [R4+URZ+0x1a870], R5 ;  /* 0x01a87005040075a7 */ /* 0x0022a400080011ff */
[----:B--2---:R-:W-:Y:S05]  /*105c0*/  @!P0 NANOSLEEP.SYNCS 0x989680 ;  /* 0x009896800000895d */ /* 0x004fea0003900000 */
[----:B------:R-:W2:Y:S02]  /*105d0*/  @!P0 SYNCS.PHASECHK.TRANS64 P0, [R4+URZ+0x1a870], R5 ;  /* 0x01a87005040085a7 */ /* 0x000ea400080010ff */
[----:B--2---:R-:W-:Y:S05]  /*105e0*/  @!P0 BRA `(.L_x_299) ;  /* 0xfffffffc00f08947 */ /* 0x004fea000383ffff */
[----:B------:R-:W-:Y:S05]  /*105f0*/  BRA `(.L_x_300) ;  /* 0xffffffe000b87947 */ /* 0x000fea000383ffff */
.L_x_223:
[----:B------:R-:W-:-:S07]  /*10600*/  MOV R4, UR7 ;  /* 0x0000000700047c02 */ /* 0x000fce0008000f00 */
.L_x_301:
[----:B-1----:R1:W2:Y:S02]  /*10610*/  SYNCS.PHASECHK.TRANS64.TRYWAIT P1, [R4+URZ+0x1a870], R5 ;  /* 0x01a87005040075a7 */ /* 0x0022a400080211ff */
[----:B--2---:R-:W-:Y:S05]  /*10620*/  @!P1 NANOSLEEP.SYNCS 0x989680 ;  /* 0x009896800000995d */ /* 0x004fea0003900000 */
[----:B------:R-:W2:Y:S02]  /*10630*/  @!P1 SYNCS.PHASECHK.TRANS64 P1, [R4+URZ+0x1a870], R5 ;  /* 0x01a87005040095a7 */ /* 0x000ea400080210ff */
[----:B--2---:R-:W-:Y:S05]  /*10640*/  @!P1 BRA `(.L_x_301) ;  /* 0xfffffffc00f09947 */ /* 0x004fea000383ffff */
[----:B------:R-:W-:Y:S05]  /*10650*/  BRA `(.L_x_302) ;  /* 0xffffffe400f47947 */ /* 0x000fea000383ffff */
.L_x_233:
[----:B------:R-:W-:-:S07]  /*10660*/  MOV R4, UR7 ;  /* 0x0000000700047c02 */ /* 0x000fce0008000f00 */
.L_x_303:
[----:B-1----:R1:W2:Y:S02]  /*10670*/  SYNCS.PHASECHK.TRANS64.TRYWAIT P0, [R4+URZ+0x1a870], R5 ;  /* 0x01a87005040075a7 */ /* 0x0022a400080011ff */
[----:B--2---:R-:W-:Y:S05]  /*10680*/  @!P0 NANOSLEEP.SYNCS 0x989680 ;  /* 0x009896800000895d */ /* 0x004fea0003900000 */
[----:B------:R-:W2:Y:S02]  /*10690*/  @!P0 SYNCS.PHASECHK.TRANS64 P0, [R4+URZ+0x1a870], R5 ;  /* 0x01a87005040085a7 */ /* 0x000ea400080010ff */
[----:B--2---:R-:W-:Y:S05]  /*106a0*/  @!P0 BRA `(.L_x_303) ;  /* 0xfffffffc00f08947 */ /* 0x004fea000383ffff */
[----:B------:R-:W-:Y:S05]  /*106b0*/  BRA `(.L_x_304) ;  /* 0xffffffec005c7947 */ /* 0x000fea000383ffff */
        .weak           $__internal_0_$__cuda_sm10x_tcgen05_guardrail_trap_col_being_dealloced_not_returned_by_alloc
        .type           $__internal_0_$__cuda_sm10x_tcgen05_guardrail_trap_col_being_dealloced_not_returned_by_alloc,@function
        .size           $__internal_0_$__cuda_sm10x_tcgen05_guardrail_trap_col_being_dealloced_not_returned_by_alloc,($__internal_1_$__cuda_sm10x_tcgen05_guardrail_trap_phase_invalid_during_alloc - $__internal_0_$__cuda_sm10x_tcgen05_guardrail_trap_col_being_dealloced_not_returned_by_alloc)
$__internal_0_$__cuda_sm10x_tcgen05_guardrail_trap_col_being_dealloced_not_returned_by_alloc:
[----:B------:R-:W-:Y:S05]  /*106c0*/  BPT.TRAP 0x1 ;  /* 0x000000040000795c */ /* 0x000fea0000300000 */
[----:B------:R-:W-:-:S04]  /*106d0*/  HFMA2 R3, -RZ, RZ, 0, 0 ;  /* 0x00000000ff037431 */ /* 0x000fc800000001ff */
[----:B------:R-:W-:Y:S05]  /*106e0*/  RET.REL.NODEC R2 `(_ZN7cutlass13device_kernelINS_4fmha6kernel36Sm100FmhaBwdKernelTmaWarpSpecializedIN4cute5tupleIJiiiiNS5_IJNS5_IJiiEEEiEEEEEENS_6half_tEfNS5_IJNS4_1CILi128EEESB_NSA_ILi32EEESC_EEENS1_10collective10CausalMaskILb1EEEEEEEvNT_6ParamsE) ;  /* 0xfffffef802447950 */ /* 0x000fea0003c3ffff */
        .weak           $__internal_1_$__cuda_sm10x_tcgen05_guardrail_trap_phase_invalid_during_alloc
        .type           $__internal_1_$__cuda_sm10x_tcgen05_guardrail_trap_phase_invalid_during_alloc,@function
        .size           $__internal_1_$__cuda_sm10x_tcgen05_guardrail_trap_phase_invalid_during_alloc,($__internal_2_$__cuda_sm10x_tcgen05_guardrail_trap_unallocated_columns_being_dealloced - $__internal_1_$__cuda_sm10x_tcgen05_guardrail_trap_phase_invalid_during_alloc)
$__internal_1_$__cuda_sm10x_tcgen05_guardrail_trap_phase_invalid_during_alloc:
[----:B------:R-:W-:Y:S05]  /*106f0*/  BPT.TRAP 0x1 ;  /* 0x000000040000795c */ /* 0x000fea0000300000 */
[----:B------:R-:W-:-:S04]  /*10700*/  MOV R3, 0x0 ;  /* 0x0000000000037802 */ /* 0x000fc80000000f00 */
[----:B------:R-:W-:Y:S05]  /*10710*/  RET.REL.NODEC R2 `(_ZN7cutlass13device_kernelINS_4fmha6kernel36Sm100FmhaBwdKernelTmaWarpSpecializedIN4cute5tupleIJiiiiNS5_IJNS5_IJiiEEEiEEEEEENS_6half_tEfNS5_IJNS4_1CILi128EEESB_NSA_ILi32EEESC_EEENS1_10collective10CausalMaskILb1EEEEEEEvNT_6ParamsE) ;  /* 0xfffffef802387950 */ /* 0x000fea0003c3ffff */
        .weak           $__internal_2_$__cuda_sm10x_tcgen05_guardrail_trap_unallocated_columns_being_dealloced
        .type           $__internal_2_$__cuda_sm10x_tcgen05_guardrail_trap_unallocated_columns_being_dealloced,@function
        .size           $__internal_2_$__cuda_sm10x_tcgen05_guardrail_trap_unallocated_columns_being_dealloced,($__internal_3_$__cuda_sm20_div_u16 - $__internal_2_$__cuda_sm10x_tcgen05_guardrail_trap_unallocated_columns_being_dealloced)
$__internal_2_$__cuda_sm10x_tcgen05_guardrail_trap_unallocated_columns_being_dealloced:
[----:B------:R-:W-:Y:S05]  /*10720*/  BPT.TRAP 0x1 ;  /* 0x000000040000795c */ /* 0x000fea0000300000 */
[----:B------:R-:W-:-:S04]  /*10730*/  HFMA2 R3, -RZ, RZ, 0, 0 ;  /* 0x00000000ff037431 */ /* 0x000fc800000001ff */
[----:B------:R-:W-:Y:S05]  /*10740*/  RET.REL.NODEC R2 `(_ZN7cutlass13device_kernelINS_4fmha6kernel36Sm100FmhaBwdKernelTmaWarpSpecializedIN4cute5tupleIJiiiiNS5_IJNS5_IJiiEEEiEEEEEENS_6half_tEfNS5_IJNS4_1CILi128EEESB_NSA_ILi32EEESC_EEENS1_10collective10CausalMaskILb1EEEEEEEvNT_6ParamsE) ;  /* 0xfffffef8022c7950 */ /* 0x000fea0003c3ffff */
        .weak           $__internal_3_$__cuda_sm20_div_u16
        .type           $__internal_3_$__cuda_sm20_div_u16,@function
        .size           $__internal_3_$__cuda_sm20_div_u16,(.L_x_314 - $__internal_3_$__cuda_sm20_div_u16)
$__internal_3_$__cuda_sm20_div_u16:
[----:B------:R-:W1:Y:S01]  /*10750*/  I2F.U16 R5, R6 ;  /* 0x0000000600057306 */ /* 0x000e620000101000 */
[----:B------:R-:W-:Y:S01]  /*10760*/  IMAD.MOV.U32 R3, RZ, RZ, 0x4b800000 ;  /* 0x4b800000ff037424 */ /* 0x000fe200078e00ff */
[----:B------:R-:W-:-:S04]  /*10770*/  LOP3.LUT R0, R0, 0xffff, RZ, 0xc0, !PT ;  /* 0x0000ffff00007812 */ /* 0x000fc800078ec0ff */
[----:B------:R-:W-:Y:S02]  /*10780*/  I2FP.F32.U32.RZ R0, R0 ;  /* 0x0000000000007245 */ /* 0x000fe4000020d000 */
[C---:B-1----:R-:W-:Y:S02]  /*10790*/  FSETP.GEU.AND P0, PT, |R5|.reuse, 1.175494350822287508e-38, PT ;  /* 0x008000000500780b */ /* 0x042fe40003f0e200 */
[----:B------:R-:W-:Y:S02]  /*107a0*/  FSETP.GT.AND P1, PT, |R5|, 8.50705917302346158658e+37, PT ;  /* 0x7e8000000500780b */ /* 0x000fe40003f24200 */
[----:B------:R-:W-:Y:S02]  /*107b0*/  FSEL R3, R3, 1, !P0 ;  /* 0x3f80000003037808 */ /* 0x000fe40004000000 */
[----:B------:R-:W-:Y:S02]  /*107c0*/  ISETP.NE.U32.AND P0, PT, R6, RZ, PT ;  /* 0x000000ff0600720c */ /* 0x000fe40003f05070 */
[----:B------:R-:W-:-:S05]  /*107d0*/  FSEL R3, R3, 0.25, !P1 ;  /* 0x3e80000003037808 */ /* 0x000fca0004800000 */
[----:B------:R-:W-:-:S06]  /*107e0*/  FMUL R5, R5, R3 ;  /* 0x0000000305057220 */ /* 0x000fcc0000400000 */
[----:B------:R-:W1:Y:S02]  /*107f0*/  MUFU.RCP R5, R5 ;  /* 0x0000000500057308 */ /* 0x000e640000001000 */
[----:B-1----:R-:W-:-:S04]  /*10800*/  FMUL R5, R3, R5 ;  /* 0x0000000503057220 */ /* 0x002fc80000400000 */
[----:B------:R-:W-:-:S04]  /*10810*/  VIADD R5, R5, 0x2 ;  /* 0x0000000205057836 */ /* 0x000fc80000000000 */
[----:B------:R-:W-:Y:S01]  /*10820*/  FMUL.RZ R0, R0, R5 ;  /* 0x0000000500007220 */ /* 0x000fe2000040c000 */
[----:B------:R-:W-:-:S05]  /*10830*/  IMAD.MOV.U32 R5, RZ, RZ, 0x0 ;  /* 0x00000000ff057424 */ /* 0x000fca00078e00ff */
[----:B------:R-:W1:Y:S02]  /*10840*/  F2I.U32.TRUNC.NTZ R0, R0 ;  /* 0x0000000000007305 */ /* 0x000e64000020f000 */
[----:B-1----:R-:W-:Y:S01]  /*10850*/  LOP3.LUT R16, R0, 0xffff, RZ, 0xc0, !PT ;  /* 0x0000ffff00107812 */ /* 0x002fe200078ec0ff */
[----:B------:R-:W-:Y:S01]  /*10860*/  @!P0 IMAD.MOV.U32 R16, RZ, RZ, -0x1 ;  /* 0xffffffffff108424 */ /* 0x000fe200078e00ff */
[----:B------:R-:W-:Y:S06]  /*10870*/  RET.REL.NODEC R4 `(_ZN7cutlass13device_kernelINS_4fmha6kernel36Sm100FmhaBwdKernelTmaWarpSpecializedIN4cute5tupleIJiiiiNS5_IJNS5_IJiiEEEiEEEEEENS_6half_tEfNS5_IJNS4_1CILi128EEESB_NSA_ILi32EEESC_EEENS1_10collective10CausalMaskILb1EEEEEEEvNT_6ParamsE) ;  /* 0xfffffef404e07950 */ /* 0x000fec0003c3ffff */
.L_x_305:
[----:B------:R-:W-:-:S00]  /*10880*/  BRA `(.L_x_305) ;  /* 0xfffffffc00fc7947 */ /* 0x000fc0000383ffff */
[----:B------:R-:W-:-:S00]  /*10890*/  NOP ;  /* 0x0000000000007918 */ /* 0x000fc00000000000 */
        /* <DEDUP_REMOVED lines=14> */
.L_x_314:


//--------------------- .nv.global.init           --------------------------
	.section	.nv.global.init,"aw",@progbits
.nv.global.init:
	.type		$str$25,@object
	.size		$str$25,($str$26 - $str$25)
$str$25:
        /*0000*/ 	.byte	0x28, 0x61, 0x64, 0x64, 0x72, 0x65, 0x73, 0x73, 0x20, 0x26, 0x20, 0x6d, 0x61, 0x73, 0x6b, 0x29
        /*0010*/ 	.byte	0x20, 0x3d, 0x3d, 0x20, 0x30, 0x00
	.type		$str$26,@object
	.size		$str$26,($str$24 - $str$26)
$str$26:
        /*0016*/ 	.byte	0x2f, 0x74, 0x6d, 0x70, 0x2f, 0x63, 0x75, 0x74, 0x6c, 0x61, 0x73, 0x73, 0x5f, 0x73, 0x77, 0x65
        /*0026*/ 	.byte	0x65, 0x70, 0x5f, 0x73, 0x72, 0x63, 0x2f, 0x69, 0x6e, 0x63, 0x6c, 0x75, 0x64, 0x65, 0x2f, 0x63
        /*0036*/ 	.byte	0x75, 0x74, 0x65, 0x2f, 0x70, 0x6f, 0x69, 0x6e, 0x74, 0x65, 0x72, 0x5f, 0x66, 0x6c, 0x61, 0x67
        /*0046*/ 	.byte	0x67, 0x65, 0x64, 0x2e, 0x68, 0x70, 0x70, 0x00
	.type		$str$24,@object
	.size		$str$24,($str$23 - $str$24)
$str$24:
        /*004e*/ 	.byte	0x2f, 0x74, 0x6d, 0x70, 0x2f, 0x63, 0x75, 0x74, 0x6c, 0x61, 0x73, 0x73, 0x5f, 0x73, 0x77, 0x65
        /*005e*/ 	.byte	0x65, 0x70, 0x5f, 0x73, 0x72, 0x63, 0x2f, 0x69, 0x6e, 0x63, 0x6c, 0x75, 0x64, 0x65, 0x2f, 0x63
        /*006e*/ 	.byte	0x75, 0x74, 0x65, 0x2f, 0x61, 0x74, 0x6f, 0x6d, 0x2f, 0x63, 0x6f, 0x70, 0x79, 0x5f, 0x74, 0x72
        /*007e*/ 	.byte	0x61, 0x69, 0x74, 0x73, 0x5f, 0x73, 0x6d, 0x31, 0x30, 0x30, 0x2e, 0x68, 0x70, 0x70, 0x00
	.type		$str$23,@object
	.size		$str$23,(__unnamed_3 - $str$23)
$str$23:
        /*008d*/ 	.byte	0x28, 0x28, 0x75, 0x69, 0x6e, 0x74, 0x33, 0x32, 0x5f, 0x74, 0x28, 0x74, 0x68, 0x72, 0x65, 0x61
        /*009d*/ 	.byte	0x64, 0x49, 0x64, 0x78, 0x2e, 0x78, 0x29, 0x20, 0x2f, 0x20, 0x33, 0x32, 0x29, 0x20, 0x25, 0x20
        /*00ad*/ 	.byte	0x34, 0x29, 0x20, 0x3d, 0x3d, 0x20, 0x28, 0x28, 0x28, 0x74, 0x6d, 0x65, 0x6d, 0x5f, 0x61, 0x64
        /*00bd*/ 	.byte	0x64, 0x72, 0x20, 0x3e, 0x3e, 0x20, 0x31, 0x36, 0x29, 0x20, 0x2f, 0x20, 0x33, 0x32, 0x29, 0x20
        /*00cd*/ 	.byte	0x25, 0x20, 0x34, 0x29, 0x00
	.type		__unnamed_3,@object
	.size		__unnamed_3,(__unnamed_1 - __unnamed_3)
__unnamed_3:
        /* <DEDUP_REMOVED lines=25> */
        /*0262*/ 	.byte	0x34, 0x3e, 0x3e, 0x3e, 0x3e, 0x20, 0x26, 0x5d, 0x00
	.type		__unnamed_1,@object
	.size		__unnamed_1,(__unnamed_2 - __unnamed_1)
__unnamed_1:
        /* <DEDUP_REMOVED lines=31> */
        /*045b*/ 	.byte	0x31, 0x3e, 0x3e, 0x3e, 0x5d, 0x00
	.type		__unnamed_2,@object
	.size		__unnamed_2,(__unnamed_4 - __unnamed_2)
__unnamed_2:
        /* <DEDUP_REMOVED lines=32> */
        /*0661*/ 	.byte	0x3c, 0x31, 0x33, 0x31, 0x30, 0x37, 0x32, 0x3e, 0x3e, 0x3e, 0x3e, 0x5d, 0x00
	.type		__unnamed_4,@object
	.size		__unnamed_4,(.L_4 - __unnamed_4)
__unnamed_4:
        /* <DEDUP_REMOVED lines=37> */
        /*08be*/ 	.byte	0x3a, 0x43, 0x3c, 0x30, 0x3e, 0x3e, 0x3e, 0x3e, 0x5d, 0x00
.L_4:


//--------------------- .nv.shared._ZN7cutlass13device_kernelINS_4fmha6kernel36Sm100FmhaBwdKernelTmaWarpSpecializedIN4cute5tupleIJiiiiNS5_IJNS5_IJiiEEEiEEEEEENS_6half_tEfNS5_IJNS4_1CILi128EEESB_NSA_ILi32EEESC_EEENS1_10collective10CausalMaskILb1EEEEEEEvNT_6ParamsE --------------------------
	.section	.nv.shared._ZN7cutlass13device_kernelINS_4fmha6kernel36Sm100FmhaBwdKernelTmaWarpSpecializedIN4cute5tupleIJiiiiNS5_IJNS5_IJiiEEEiEEEEEENS_6half_tEfNS5_IJNS4_1CILi128EEESB_NSA_ILi32EEESC_EEENS1_10collective10CausalMaskILb1EEEEEEEvNT_6ParamsE,"aw",@nobits
	.sectionflags	@""
	.align	16
	.zero		1024


//--------------------- .nv.shared.reserved.0     --------------------------
	.section	.nv.shared.reserved.0,"aw",@nobits
	.weak		__nv_reservedSMEM_offset_0_alias
	.size		__nv_reservedSMEM_offset_0_alias, 0, 64
	.other		__nv_reservedSMEM_offset_0_alias,@"STO_CUDA_RESERVED_SHARED STV_DEFAULT"
__nv_reservedSMEM_offset_0_alias:
	.zero		0
.nv.shared.reserved.0:
	.zero		64
	.weak		__nv_reservedSMEM_tcgen05_partition
	.type		__nv_reservedSMEM_tcgen05_partition,@object
	.size		__nv_reservedSMEM_tcgen05_partition,(.L_0 - __nv_reservedSMEM_tcgen05_partition)
__nv_reservedSMEM_tcgen05_partition:
	.zero		32
.L_0:


//--------------------- .nv.global                --------------------------
	.section	.nv.global,"aw",@nobits
.nv.global:
	.type		_ZN39_INTERNAL_c53ba693_4_k_cu_b8a156f6_33304cute1_E,@object
	.size		_ZN39_INTERNAL_c53ba693_4_k_cu_b8a156f6_33304cute1_E,(_ZN39_INTERNAL_c53ba693_4_k_cu_b8a156f6_33304cuda3std3__45__cpo6cbeginE - _ZN39_INTERNAL_c53ba693_4_k_cu_b8a156f6_33304cute1_E)
_ZN39_INTERNAL_c53ba693_4_k_cu_b8a156f6_33304cute1_E:
	.zero		1
	.type		_ZN39_INTERNAL_c53ba693_4_k_cu_b8a156f6_33304cuda3std3__45__cpo6cbeginE,@object
	.size		_ZN39_INTERNAL_c53ba693_4_k_cu_b8a156f6_33304cuda3std3__45__cpo6cbeginE,(_ZN39_INTERNAL_c53ba693_4_k_cu_b8a156f6_33304cuda3std3__48in_placeE - _ZN39_INTERNAL_c53ba693_4_k_cu_b8a156f6_33304cuda3std3__45__cpo6cbeginE)
_ZN39_INTERNAL_c53ba693_4_k_cu_b8a156f6_33304cuda3std3__45__cpo6cbeginE:
	.zero		1
	.type		_ZN39_INTERNAL_c53ba693_4_k_cu_b8a156f6_33304cuda3std3__48in_placeE,@object
	.size		_ZN39_INTERNAL_c53ba693_4_k_cu_b8a156f6_33304cuda3std3__48in_placeE,(_ZN39_INTERNAL_c53ba693_4_k_cu_b8a156f6_33304cuda3std6ranges3__45__cpo9iter_moveE - _ZN39_INTERNAL_c53ba693_4_k_cu_b8a156f6_33304cuda3std3__48in_placeE)
_ZN39_INTERNAL_c53ba693_4_k_cu_b8a156f6_33304cuda3std3__48in_placeE:
	.zero		1
	.type		_ZN39_INTERNAL_c53ba693_4_k_cu_b8a156f6_33304cuda3std6ranges3__45__cpo9iter_moveE,@object
	.size		_ZN39_INTERNAL_c53ba693_4_k_cu_b8a156f6_33304cuda3std6ranges3__45__cpo9iter_moveE,(_ZN39_INTERNAL_c53ba693_4_k_cu_b8a156f6_33304cuda3std3__45__cpo5beginE - _ZN39_INTERNAL_c53ba693_4_k_cu_b8a156f6_33304cuda3std6ranges3__45__cpo9iter_moveE)
_ZN39_INTERNAL_c53ba693_4_k_cu_b8a156f6_33304cuda3std6ranges3__45__cpo9iter_moveE:
	.zero		1
	.type		_ZN39_INTERNAL_c53ba693_4_k_cu_b8a156f6_33304cuda3std3__45__cpo5beginE,@object
	.size		_ZN39_INTERNAL_c53ba693_4_k_cu_b8a156f6_33304cuda3std3__45__cpo5beginE,(_ZN39_INTERNAL_c53ba693_4_k_cu_b8a156f6_33304cuda3std3__441_GLOBAL__N__c53ba693_4_k_cu_b8a156f6_33306ignoreE - _ZN39_INTERNAL_c53ba693_4_k_cu_b8a156f6_33304cuda3std3__45__cpo5beginE)
_ZN39_INTERNAL_c53ba693_4_k_cu_b8a156f6_33304cuda3std3__45__cpo5beginE:
	.zero		1
	.type		_ZN39_INTERNAL_c53ba693_4_k_cu_b8a156f6_33304cuda3std3__441_GLOBAL__N__c53ba693_4_k_cu_b8a156f6_33306ignoreE,@object
	.size		_ZN39_INTERNAL_c53ba693_4_k_cu_b8a156f6_33304cuda3std3__441_GLOBAL__N__c53ba693_4_k_cu_b8a156f6_33306ignoreE,(_ZN39_INTERNAL_c53ba693_4_k_cu_b8a156f6_33304cute7productE - _ZN39_INTERNAL_c53ba693_4_k_cu_b8a156f6_33304cuda3std3__441_GLOBAL__N__c53ba693_4_k_cu_b8a156f6_33306ignoreE)
_ZN39_INTERNAL_c53ba693_4_k_cu_b8a156f6_33304cuda3std3__441_GLOBAL__N__c53ba693_4_k_cu_b8a156f6_33306ignoreE:
	.zero		1
	.type		_ZN39_INTERNAL_c53ba693_4_k_cu_b8a156f6_33304cute7productE,@object
	.size		_ZN39_INTERNAL_c53ba693_4_k_cu_b8a156f6_33304cute7productE,(_ZN39_INTERNAL_c53ba693_4_k_cu_b8a156f6_33304cuda3std3__45__cpo3endE - _ZN39_INTERNAL_c53ba693_4_k_cu_b8a156f6_33304cute7productE)
_ZN39_INTERNAL_c53ba693_4_k_cu_b8a156f6_33304cute7productE:
	.zero		1
	.type		_ZN39_INTERNAL_c53ba693_4_k_cu_b8a156f6_33304cuda3std3__45__cpo3endE,@object
	.size		_ZN39_INTERNAL_c53ba693_4_k_cu_b8a156f6_33304cuda3std3__45__cpo3endE,(_ZN39_INTERNAL_c53ba693_4_k_cu_b8a156f6_33304cuda3std3__419piecewise_constructE - _ZN39_INTERNAL_c53ba693_4_k_cu_b8a156f6_33304cuda3std3__45__cpo3endE)
_ZN39_INTERNAL_c53ba693_4_k_cu_b8a156f6_33304cuda3std3__45__cpo3endE:
	.zero		1
	.type		_ZN39_INTERNAL_c53ba693_4_k_cu_b8a156f6_33304cuda3std3__419piecewise_constructE,@object
	.size		_ZN39_INTERNAL_c53ba693_4_k_cu_b8a156f6_33304cuda3std3__419piecewise_constructE,(_ZN39_INTERNAL_c53ba693_4_k_cu_b8a156f6_33304cuda3std3__45__cpo4cendE - _ZN39_INTERNAL_c53ba693_4_k_cu_b8a156f6_33304cuda3std3__419piecewise_constructE)
_ZN39_INTERNAL_c53ba693_4_k_cu_b8a156f6_33304cuda3std3__419piecewise_constructE:
	.zero		1
	.type		_ZN39_INTERNAL_c53ba693_4_k_cu_b8a156f6_33304cuda3std3__45__cpo4cendE,@object
	.size		_ZN39_INTERNAL_c53ba693_4_k_cu_b8a156f6_33304cuda3std3__45__cpo4cendE,(_ZN39_INTERNAL_c53ba693_4_k_cu_b8a156f6_33304cuda3std6ranges3__45__cpo4swapE - _ZN39_INTERNAL_c53ba693_4_k_cu_b8a156f6_33304cuda3std3__45__cpo4cendE)
_ZN39_INTERNAL_c53ba693_4_k_cu_b8a156f6_33304cuda3std3__45__cpo4cendE:
	.zero		1
	.type		_ZN39_INTERNAL_c53ba693_4_k_cu_b8a156f6_33304cuda3std6ranges3__45__cpo4swapE,@object
	.size		_ZN39_INTERNAL_c53ba693_4_k_cu_b8a156f6_33304cuda3std6ranges3__45__cpo4swapE,(.L_12 - _ZN39_INTERNAL_c53ba693_4_k_cu_b8a156f6_33304cuda3std6ranges3__45__cpo4swapE)
_ZN39_INTERNAL_c53ba693_4_k_cu_b8a156f6_33304cuda3std6ranges3__45__cpo4swapE:
	.zero		1
.L_12:


//--------------------- .nv.constant0._ZN7cutlass13device_kernelINS_4fmha6kernel36Sm100FmhaBwdKernelTmaWarpSpecializedIN4cute5tupleIJiiiiNS5_IJNS5_IJiiEEEiEEEEEENS_6half_tEfNS5_IJNS4_1CILi128EEESB_NSA_ILi32EEESC_EEENS1_10collective10CausalMaskILb1EEEEEEEvNT_6ParamsE --------------------------
	.section	.nv.constant0._ZN7cutlass13device_kernelINS_4fmha6kernel36Sm100FmhaBwdKernelTmaWarpSpecializedIN4cute5tupleIJiiiiNS5_IJNS5_IJiiEEEiEEEEEENS_6half_tEfNS5_IJNS4_1CILi128EEESB_NSA_ILi32EEESC_EEENS1_10collective10CausalMaskILb1EEEEEEEvNT_6ParamsE,"a",@progbits
	.sectionflags	@""
	.align	4
.nv.constant0._ZN7cutlass13device_kernelINS_4fmha6kernel36Sm100FmhaBwdKernelTmaWarpSpecializedIN4cute5tupleIJiiiiNS5_IJNS5_IJiiEEEiEEEEEENS_6half_tEfNS5_IJNS4_1CILi128EEESB_NSA_ILi32EEESC_EEENS1_10collective10CausalMaskILb1EEEEEEEvNT_6ParamsE:
	.zero		2560


//--------------------- SYMBOLS --------------------------

	.type		.nv.reservedSmem.offset0,@object
	.size		.nv.reservedSmem.offset0,0x4
	.type		.nv.reservedSmem.cap,@object
	.size		.nv.reservedSmem.cap,0x4
	.type		__assertfail,@function
